	.target	sm_90a

	.elftype	@"ET_EXEC"


//--------------------- .note.nv.tkinfo           --------------------------
	.section	.note.nv.tkinfo,"",@"SHT_NOTE"
	.sectionflags	@"SHF_NOTE_NV_TKINFO"
	.tkinfo
        /*0018*/ 	.word	0x00000002
        /*0030*/ 	.string	""
        /*0030*/ 	.string	"ptxas"
        /*0030*/ 	.string	"Cuda compilation tools, release 13.0, V13.0.88"
        /*0030*/ 	.string	"Build cuda_13.0.r13.0/compiler.36424714_0"
        /*0030*/ 	.string	"-v  -suppress-debug-info  -lineinfo  -arch sm_90a "



//--------------------- .note.nv.cuinfo           --------------------------
	.section	.note.nv.cuinfo,"",@"SHT_NOTE"
	.sectionflags	@"SHF_NOTE_NV_CUINFO"
        /*0018*/ 	.short	0x0002
        /*001a*/ 	.short	0x005a
        /*001c*/ 	.short	0x0082
	.zero		2


//--------------------- .nv.info                  --------------------------
	.section	.nv.info,"",@"SHT_CUDA_INFO"
	.align	4


	//----- nvinfo : EIATTR_REGCOUNT
	.align		4
        /*0000*/ 	.byte	0x04, 0x2f
        /*0002*/ 	.short	(.L_1 - .L_0)
	.align		4
.L_0:
        /*0004*/ 	.word	index@(matmul_kernel)
        /*0008*/ 	.word	0x000000ff


	//----- nvinfo : EIATTR_FRAME_SIZE
	.align		4
.L_1:
        /*000c*/ 	.byte	0x04, 0x11
        /*000e*/ 	.short	(.L_3 - .L_2)
	.align		4
.L_2:
        /*0010*/ 	.word	index@(matmul_kernel)
        /*0014*/ 	.word	0x00000f88


	//----- nvinfo : EIATTR_MIN_STACK_SIZE
	.align		4
.L_3:
        /*0018*/ 	.byte	0x04, 0x12
        /*001a*/ 	.short	(.L_5 - .L_4)
	.align		4
.L_4:
        /*001c*/ 	.word	index@(matmul_kernel)
        /*0020*/ 	.word	0x00000f88
.L_5:


//--------------------- .nv.compat                --------------------------
	.section	.nv.compat,"",@"SHT_CUDA_COMPAT_INFO"
	.align	4
        /*0000*/ 	.byte	0x02, 0x09, 0x01, 0x00, 0x02, 0x02, 0x04, 0x00, 0x02, 0x05, 0x05, 0x00, 0x03, 0x07, 0x01, 0x01
        /*0010*/ 	.byte	0x02, 0x03, 0x00, 0x00, 0x02, 0x06, 0x01, 0x00, 0x04, 0x0b, 0x08, 0x00, 0x00, 0x00, 0x00, 0x00
        /*0020*/ 	.byte	0x00, 0x00, 0x00, 0x00


//--------------------- .nv.info.matmul_kernel    --------------------------
	.section	.nv.info.matmul_kernel,"",@"SHT_CUDA_INFO"
	.sectionflags	@""
	.align	4


	//----- nvinfo : EIATTR_CUDA_API_VERSION
	.align		4
        /*0000*/ 	.byte	0x04, 0x37
        /*0002*/ 	.short	(.L_7 - .L_6)
.L_6:
        /*0004*/ 	.word	0x00000082


	//----- nvinfo : EIATTR_KPARAM_INFO
	.align		4
.L_7:
        /*0008*/ 	.byte	0x04, 0x17
        /*000a*/ 	.short	(.L_9 - .L_8)
.L_8:
        /*000c*/ 	.word	0x00000000
        /*0010*/ 	.short	0x000d
        /*0012*/ 	.short	0x0048
        /*0014*/ 	.byte	0x00, 0xf4, 0x21, 0x00


	//----- nvinfo : EIATTR_KPARAM_INFO
	.align		4
.L_9:
        /*0018*/ 	.byte	0x04, 0x17
        /*001a*/ 	.short	(.L_11 - .L_10)
.L_10:
        /*001c*/ 	.word	0x00000000
        /*0020*/ 	.short	0x000c
        /*0022*/ 	.short	0x0040
        /*0024*/ 	.byte	0x00, 0xf4, 0x21, 0x00


	//----- nvinfo : EIATTR_KPARAM_INFO
	.align		4
.L_11:
        /*0028*/ 	.byte	0x04, 0x17
        /*002a*/ 	.short	(.L_13 - .L_12)
.L_12:
        /*002c*/ 	.word	0x00000000
        /*0030*/ 	.short	0x000b
        /*0032*/ 	.short	0x0038
        /*0034*/ 	.byte	0x00, 0xf0, 0x11, 0x00


	//----- nvinfo : EIATTR_KPARAM_INFO
	.align		4
.L_13:
        /*0038*/ 	.byte	0x04, 0x17
        /*003a*/ 	.short	(.L_15 - .L_14)
.L_14:
        /*003c*/ 	.word	0x00000000
        /*0040*/ 	.short	0x000a
        /*0042*/ 	.short	0x0034
        /*0044*/ 	.byte	0x00, 0xf0, 0x11, 0x00


	//----- nvinfo : EIATTR_KPARAM_INFO
	.align		4
.L_15:
        /*0048*/ 	.byte	0x04, 0x17
        /*004a*/ 	.short	(.L_17 - .L_16)
.L_16:
        /*004c*/ 	.word	0x00000000
        /*0050*/ 	.short	0x0009
        /*0052*/ 	.short	0x0030
        /*0054*/ 	.byte	0x00, 0xf0, 0x11, 0x00


	//----- nvinfo : EIATTR_KPARAM_INFO
	.align		4
.L_17:
        /*0058*/ 	.byte	0x04, 0x17
        /*005a*/ 	.short	(.L_19 - .L_18)
.L_18:
        /*005c*/ 	.word	0x00000000
        /*0060*/ 	.short	0x0008
        /*0062*/ 	.short	0x002c
        /*0064*/ 	.byte	0x00, 0xf0, 0x11, 0x00


	//----- nvinfo : EIATTR_KPARAM_INFO
	.align		4
.L_19:
        /*0068*/ 	.byte	0x04, 0x17
        /*006a*/ 	.short	(.L_21 - .L_20)
.L_20:
        /*006c*/ 	.word	0x00000000
        /*0070*/ 	.short	0x0007
        /*0072*/ 	.short	0x0028
        /*0074*/ 	.byte	0x00, 0xf0, 0x11, 0x00


	//----- nvinfo : EIATTR_KPARAM_INFO
	.align		4
.L_21:
        /*0078*/ 	.byte	0x04, 0x17
        /*007a*/ 	.short	(.L_23 - .L_22)
.L_22:
        /*007c*/ 	.word	0x00000000
        /*0080*/ 	.short	0x0006
        /*0082*/ 	.short	0x0024
        /*0084*/ 	.byte	0x00, 0xf0, 0x11, 0x00


	//----- nvinfo : EIATTR_KPARAM_INFO
	.align		4
.L_23:
        /*0088*/ 	.byte	0x04, 0x17
        /*008a*/ 	.short	(.L_25 - .L_24)
.L_24:
        /*008c*/ 	.word	0x00000000
        /*0090*/ 	.short	0x0005
        /*0092*/ 	.short	0x0020
        /*0094*/ 	.byte	0x00, 0xf0, 0x11, 0x00


	//----- nvinfo : EIATTR_KPARAM_INFO
	.align		4
.L_25:
        /*0098*/ 	.byte	0x04, 0x17
        /*009a*/ 	.short	(.L_27 - .L_26)
.L_26:
        /*009c*/ 	.word	0x00000000
        /*00a0*/ 	.short	0x0004
        /*00a2*/ 	.short	0x001c
        /*00a4*/ 	.byte	0x00, 0xf0, 0x11, 0x00


	//----- nvinfo : EIATTR_KPARAM_INFO
	.align		4
.L_27:
        /*00a8*/ 	.byte	0x04, 0x17
        /*00aa*/ 	.short	(.L_29 - .L_28)
.L_28:
        /*00ac*/ 	.word	0x00000000
        /*00b0*/ 	.short	0x0003
        /*00b2*/ 	.short	0x0018
        /*00b4*/ 	.byte	0x00, 0xf0, 0x11, 0x00


	//----- nvinfo : EIATTR_KPARAM_INFO
	.align		4
.L_29:
        /*00b8*/ 	.byte	0x04, 0x17
        /*00ba*/ 	.short	(.L_31 - .L_30)
.L_30:
        /*00bc*/ 	.word	0x00000000
        /*00c0*/ 	.short	0x0002
        /*00c2*/ 	.short	0x0010
        /*00c4*/ 	.byte	0x00, 0xf4, 0x21, 0x00


	//----- nvinfo : EIATTR_KPARAM_INFO
	.align		4
.L_31:
        /*00c8*/ 	.byte	0x04, 0x17
        /*00ca*/ 	.short	(.L_33 - .L_32)
.L_32:
        /*00cc*/ 	.word	0x00000000
        /*00d0*/ 	.short	0x0001
        /*00d2*/ 	.short	0x0008
        /*00d4*/ 	.byte	0x00, 0xf4, 0x21, 0x00


	//----- nvinfo : EIATTR_KPARAM_INFO
	.align		4
.L_33:
        /*00d8*/ 	.byte	0x04, 0x17
        /*00da*/ 	.short	(.L_35 - .L_34)
.L_34:
        /*00dc*/ 	.word	0x00000000
        /*00e0*/ 	.short	0x0000
        /*00e2*/ 	.short	0x0000
        /*00e4*/ 	.byte	0x00, 0xf4, 0x21, 0x00


	//----- nvinfo : EIATTR_SPARSE_MMA_MASK
	.align		4
.L_35:
        /*00e8*/ 	.byte	0x03, 0x50
        /*00ea*/ 	.short	0x0000


	//----- nvinfo : EIATTR_MAXREG_COUNT
	.align		4
        /*00ec*/ 	.byte	0x03, 0x1b
        /*00ee*/ 	.short	0x00ff


	//----- nvinfo : EIATTR_NUM_BARRIERS
	.align		4
        /*00f0*/ 	.byte	0x02, 0x4c
        /*00f2*/ 	.byte	0x01
	.zero		1


	//----- nvinfo : EIATTR_ANNOTATIONS
	.align		4
        /*00f4*/ 	.byte	0x04, 0x55
        /*00f6*/ 	.short	(.L_37 - .L_36)


	//   ....[0]....
.L_36:
        /*00f8*/ 	.word	0x00000001
        /*00fc*/ 	.byte	0xf0, 0x46, 0x00, 0x00, 0x01, 0x00, 0x00, 0x00, 0x30, 0x47, 0x00, 0x00, 0x01, 0x00, 0x00, 0x00
        /* <DEDUP_REMOVED lines=1561> */
        /*629c*/ 	.byte	0xf0, 0xd8, 0x01, 0x00


	//----- nvinfo : EIATTR_MERCURY_ISA_VERSION
	.align		4
.L_37:
        /*62a0*/ 	.byte	0x03, 0x5f
        /*62a2*/ 	.short	0x0101


	//----- nvinfo : EIATTR_EXIT_INSTR_OFFSETS
	.align		4
        /*62a4*/ 	.byte	0x04, 0x1c
        /*62a6*/ 	.short	(.L_39 - .L_38)


	//   ....[0]....
.L_38:
        /*62a8*/ 	.word	0x00025810


	//   ....[1]....
        /*62ac*/ 	.word	0x00025840


	//----- nvinfo : EIATTR_REQNTID
	.align		4
.L_39:
        /*62b0*/ 	.byte	0x04, 0x10
        /*62b2*/ 	.short	(.L_41 - .L_40)
.L_40:
        /*62b4*/ 	.word	0x00000100
        /*62b8*/ 	.word	0x00000001
        /*62bc*/ 	.word	0x00000001


	//----- nvinfo : EIATTR_CBANK_PARAM_SIZE
	.align		4
.L_41:
        /*62c0*/ 	.byte	0x03, 0x19
        /*62c2*/ 	.short	0x0050


	//----- nvinfo : EIATTR_PARAM_CBANK
	.align		4
        /*62c4*/ 	.byte	0x04, 0x0a
        /*62c6*/ 	.short	(.L_43 - .L_42)
	.align		4
.L_42:
        /*62c8*/ 	.word	index@(.nv.constant0.matmul_kernel)
        /*62cc*/ 	.short	0x0210
        /*62ce*/ 	.short	0x0050


	//----- nvinfo : EIATTR_SW_WAR
	.align		4
.L_43:
        /*62d0*/ 	.byte	0x04, 0x36
        /*62d2*/ 	.short	(.L_45 - .L_44)
.L_44:
        /*62d4*/ 	.word	0x00000008
.L_45:


//--------------------- .nv.callgraph             --------------------------
	.section	.nv.callgraph,"",@"SHT_CUDA_CALLGRAPH"
	.align	4
	.sectionentsize	8
	.align		4
        /*0000*/ 	.word	0x00000000
	.align		4
        /*0004*/ 	.word	0xffffffff
	.align		4
        /*0008*/ 	.word	0x00000000
	.align		4
        /*000c*/ 	.word	0xfffffffe
	.align		4
        /*0010*/ 	.word	0x00000000
	.align		4
        /*0014*/ 	.word	0xfffffffd
	.align		4
        /*0018*/ 	.word	0x00000000
	.align		4
        /*001c*/ 	.word	0xfffffffc


//--------------------- .text.matmul_kernel       --------------------------
	.section	.text.matmul_kernel,"ax",@progbits
	.align	128
        .global         matmul_kernel
        .type           matmul_kernel,@function
        .size           matmul_kernel,(.L_x_3 - matmul_kernel)
        .other          matmul_kernel,@"STO_CUDA_ENTRY STV_DEFAULT"
matmul_kernel:
.text.matmul_kernel:
[----:B------:R-:W0:Y:S08]  /*0000*/  LDC R1, c[0x0][0x28] ;  /* 0x00000a00ff017b82 */ /* 0x000e300000000800 */
[----:B------:R-:W1:Y:S01]  /*0010*/  LDC.64 R24, c[0x0][0x228] ;  /* 0x00008a00ff187b82 */ /* 0x000e620000000a00 */
[----:B------:R-:W2:Y:S01]  /*0020*/  S2R R5, SR_CTAID.X ;  /* 0x0000000000057919 */ /* 0x000ea20000002500 */
[----:B------:R-:W-:Y:S01]  /*0030*/  UMOV UR7, 0x400 ;  /* 0x0000040000077882 */ /* 0x000fe20000000000 */
[----:B------:R-:W-:Y:S01]  /*0040*/  ULDC.64 UR40, c[0x0][0x208] ;  /* 0x0000820000287ab9 */ /* 0x000fe20000000a00 */
[----:B0-----:R-:W-:Y:S01]  /*0050*/  VIADD R1, R1, 0xfffff078 ;  /* 0xfffff07801017836 */ /* 0x001fe20000000000 */
[----:B------:R-:W0:Y:S01]  /*0060*/  S2R R88, SR_TID.X ;  /* 0x0000000000587919 */ /* 0x000e220000002100 */
[----:B------:R-:W-:-:S02]  /*0070*/  CS2R R36, SRZ ;  /* 0x0000000000247805 */ /* 0x000fc4000001ff00 */
[----:B------:R-:W-:Y:S01]  /*0080*/  CS2R R38, SRZ ;  /* 0x0000000000267805 */ /* 0x000fe2000001ff00 */
[----:B------:R-:W3:Y:S01]  /*0090*/  LDC R26, c[0x0][0x230] ;  /* 0x00008c00ff1a7b82 */ /* 0x000ee20000000800 */
[----:B------:R-:W-:Y:S02]  /*00a0*/  CS2R R40, SRZ ;  /* 0x0000000000287805 */ /* 0x000fe4000001ff00 */
[----:B------:R-:W-:Y:S02]  /*00b0*/  CS2R R42, SRZ ;  /* 0x00000000002a7805 */ /* 0x000fe4000001ff00 */
[----:B------:R-:W-:Y:S02]  /*00c0*/  CS2R R144, SRZ ;  /* 0x0000000000907805 */ /* 0x000fe4000001ff00 */
[----:B------:R-:W-:Y:S02]  /*00d0*/  CS2R R146, SRZ ;  /* 0x0000000000927805 */ /* 0x000fe4000001ff00 */
[----:B------:R-:W-:-:S02]  /*00e0*/  CS2R R96, SRZ ;  /* 0x0000000000607805 */ /* 0x000fc4000001ff00 */
[----:B------:R-:W-:Y:S02]  /*00f0*/  CS2R R98, SRZ ;  /* 0x0000000000627805 */ /* 0x000fe4000001ff00 */
[----:B------:R-:W-:Y:S01]  /*0100*/  CS2R R140, SRZ ;  /* 0x00000000008c7805 */ /* 0x000fe2000001ff00 */
[----:B------:R-:W4:Y:S01]  /*0110*/  S2UR UR4, SR_CgaCtaId ;  /* 0x00000000000479c3 */ /* 0x000f220000008800 */
[----:B------:R-:W-:Y:S02]  /*0120*/  CS2R R142, SRZ ;  /* 0x00000000008e7805 */ /* 0x000fe4000001ff00 */
[----:B------:R-:W-:Y:S02]  /*0130*/  CS2R R100, SRZ ;  /* 0x0000000000647805 */ /* 0x000fe4000001ff00 */
[----:B------:R-:W-:Y:S02]  /*0140*/  CS2R R102, SRZ ;  /* 0x0000000000667805 */ /* 0x000fe4000001ff00 */
[----:B------:R-:W-:-:S02]  /*0150*/  CS2R R104, SRZ ;  /* 0x0000000000687805 */ /* 0x000fc4000001ff00 */
[----:B------:R-:W-:Y:S02]  /*0160*/  CS2R R106, SRZ ;  /* 0x00000000006a7805 */ /* 0x000fe4000001ff00 */
[----:B------:R-:W-:Y:S02]  /*0170*/  CS2R R136, SRZ ;  /* 0x0000000000887805 */ /* 0x000fe4000001ff00 */
[----:B------:R-:W-:Y:S01]  /*0180*/  CS2R R138, SRZ ;  /* 0x00000000008a7805 */ /* 0x000fe2000001ff00 */
[----:B-1----:R-:W-:Y:S01]  /*0190*/  VIADD R0, R25, 0x7f ;  /* 0x0000007f19007836 */ /* 0x002fe20000000000 */
[----:B------:R-:W-:Y:S02]  /*01a0*/  CS2R R132, SRZ ;  /* 0x0000000000847805 */ /* 0x000fe4000001ff00 */
[----:B------:R-:W-:Y:S02]  /*01b0*/  CS2R R134, SRZ ;  /* 0x0000000000867805 */ /* 0x000fe4000001ff00 */
[----:B------:R-:W-:-:S02]  /*01c0*/  CS2R R108, SRZ ;  /* 0x00000000006c7805 */ /* 0x000fc4000001ff00 */
[----:B------:R-:W-:Y:S02]  /*01d0*/  CS2R R110, SRZ ;  /* 0x00000000006e7805 */ /* 0x000fe4000001ff00 */
[----:B------:R-:W-:Y:S02]  /*01e0*/  SHF.R.S32.HI R3, RZ, 0x1f, R0 ;  /* 0x0000001fff037819 */ /* 0x000fe40000011400 */
[----:B------:R-:W-:Y:S02]  /*01f0*/  CS2R R44, SRZ ;  /* 0x00000000002c7805 */ /* 0x000fe4000001ff00 */
[----:B------:R-:W-:Y:S01]  /*0200*/  CS2R R46, SRZ ;  /* 0x00000000002e7805 */ /* 0x000fe2000001ff00 */
[----:B---3--:R-:W-:Y:S01]  /*0210*/  VIADD R26, R26, 0x7f ;  /* 0x0000007f1a1a7836 */ /* 0x008fe20000000000 */
[----:B------:R-:W-:Y:S02]  /*0220*/  LEA.HI R3, R3, R0, RZ, 0x7 ;  /* 0x0000000003037211 */ /* 0x000fe400078f38ff */
[----:B------:R-:W-:-:S02]  /*0230*/  CS2R R112, SRZ ;  /* 0x0000000000707805 */ /* 0x000fc4000001ff00 */
[----:B--2---:R-:W-:Y:S02]  /*0240*/  IABS R8, R5 ;  /* 0x0000000500087213 */ /* 0x004fe40000000000 */
[----:B------:R-:W-:Y:S02]  /*0250*/  CS2R R114, SRZ ;  /* 0x0000000000727805 */ /* 0x000fe4000001ff00 */
[----:B------:R-:W-:Y:S02]  /*0260*/  SHF.R.S32.HI R3, RZ, 0x7, R3 ;  /* 0x00000007ff037819 */ /* 0x000fe40000011403 */
[----:B------:R-:W-:Y:S02]  /*0270*/  CS2R R48, SRZ ;  /* 0x0000000000307805 */ /* 0x000fe4000001ff00 */
[----:B------:R-:W-:Y:S01]  /*0280*/  CS2R R50, SRZ ;  /* 0x0000000000327805 */ /* 0x000fe2000001ff00 */
[----:B----4-:R-:W-:Y:S01]  /*0290*/  ULEA UR7, UR4, UR7, 0x18 ;  /* 0x0000000704077291 */ /* 0x010fe2000f8ec03f */
[----:B------:R-:W-:Y:S01]  /*02a0*/  CS2R R116, SRZ ;  /* 0x0000000000747805 */ /* 0x000fe2000001ff00 */
[----:B------:R-:W-:Y:S01]  /*02b0*/  IMAD.SHL.U32 R4, R3, 0x8, RZ ;  /* 0x0000000803047824 */ /* 0x000fe200078e00ff */
[----:B------:R-:W-:-:S02]  /*02c0*/  CS2R R118, SRZ ;  /* 0x0000000000767805 */ /* 0x000fc4000001ff00 */
[----:B------:R-:W-:Y:S02]  /*02d0*/  CS2R R52, SRZ ;  /* 0x0000000000347805 */ /* 0x000fe4000001ff00 */
[----:B------:R-:W-:Y:S02]  /*02e0*/  CS2R R54, SRZ ;  /* 0x0000000000367805 */ /* 0x000fe4000001ff00 */
[----:B------:R-:W-:Y:S02]  /*02f0*/  CS2R R120, SRZ ;  /* 0x0000000000787805 */ /* 0x000fe4000001ff00 */
[-C--:B------:R-:W-:Y:S02]  /*0300*/  IABS R7, R4.reuse ;  /* 0x0000000400077213 */ /* 0x080fe40000000000 */
[----:B------:R-:W-:Y:S02]  /*0310*/  CS2R R122, SRZ ;  /* 0x00000000007a7805 */ /* 0x000fe4000001ff00 */
[----:B------:R-:W-:-:S02]  /*0320*/  IABS R10, R4 ;  /* 0x00000004000a7213 */ /* 0x000fc40000000000 */
[----:B------:R-:W-:Y:S01]  /*0330*/  CS2R R56, SRZ ;  /* 0x0000000000387805 */ /* 0x000fe2000001ff00 */
[----:B------:R-:W1:Y:S01]  /*0340*/  I2F.RP R0, R7 ;  /* 0x0000000700007306 */ /* 0x000e620000209400 */
[----:B------:R-:W-:Y:S02]  /*0350*/  CS2R R58, SRZ ;  /* 0x00000000003a7805 */ /* 0x000fe4000001ff00 */
[----:B------:R-:W-:Y:S02]  /*0360*/  CS2R R124, SRZ ;  /* 0x00000000007c7805 */ /* 0x000fe4000001ff00 */
[----:B------:R-:W-:Y:S02]  /*0370*/  CS2R R126, SRZ ;  /* 0x00000000007e7805 */ /* 0x000fe4000001ff00 */
[----:B------:R-:W-:Y:S02]  /*0380*/  CS2R R60, SRZ ;  /* 0x00000000003c7805 */ /* 0x000fe4000001ff00 */
[----:B------:R-:W-:-:S02]  /*0390*/  CS2R R62, SRZ ;  /* 0x00000000003e7805 */ /* 0x000fc4000001ff00 */
[----:B------:R-:W-:Y:S02]  /*03a0*/  CS2R R128, SRZ ;  /* 0x0000000000807805 */ /* 0x000fe4000001ff00 */
[----:B------:R-:W-:Y:S02]  /*03b0*/  CS2R R130, SRZ ;  /* 0x0000000000827805 */ /* 0x000fe4000001ff00 */
[----:B------:R-:W-:Y:S02]  /*03c0*/  CS2R R64, SRZ ;  /* 0x0000000000407805 */ /* 0x000fe4000001ff00 */
[----:B------:R-:W-:Y:S02]  /*03d0*/  CS2R R66, SRZ ;  /* 0x0000000000427805 */ /* 0x000fe4000001ff00 */
[----:B------:R-:W-:Y:S02]  /*03e0*/  CS2R R84, SRZ ;  /* 0x0000000000547805 */ /* 0x000fe4000001ff00 */
[----:B------:R-:W-:-:S02]  /*03f0*/  CS2R R86, SRZ ;  /* 0x0000000000567805 */ /* 0x000fc4000001ff00 */
[----:B------:R-:W-:Y:S02]  /*0400*/  CS2R R68, SRZ ;  /* 0x0000000000447805 */ /* 0x000fe4000001ff00 */
[----:B------:R-:W-:Y:S02]  /*0410*/  CS2R R70, SRZ ;  /* 0x0000000000467805 */ /* 0x000fe4000001ff00 */
[----:B------:R-:W-:Y:S01]  /*0420*/  CS2R R80, SRZ ;  /* 0x0000000000507805 */ /* 0x000fe2000001ff00 */
[----:B-1----:R-:W1:Y:S01]  /*0430*/  MUFU.RCP R0, R0 ;  /* 0x0000000000007308 */ /* 0x002e620000001000 */
        /* <DEDUP_REMOVED lines=12> */
[----:B------:R-:W-:Y:S01]  /*0500*/  CS2R R222, SRZ ;  /* 0x0000000000de7805 */ /* 0x000fe2000001ff00 */
[----:B-1----:R-:W-:Y:S02]  /*0510*/  VIADD R2, R0, 0xffffffe ;  /* 0x0ffffffe00027836 */ /* 0x002fe40000000000 */
[----:B------:R-:W-:Y:S02]  /*0520*/  IMAD.MOV R0, RZ, RZ, -R10 ;  /* 0x000000ffff007224 */ /* 0x000fe400078e0a0a */
[----:B------:R1:W2:Y:S02]  /*0530*/  F2I.FTZ.U32.TRUNC.NTZ R3, R2 ;  /* 0x0000000200037305 */ /* 0x0002a4000021f000 */
[----:B-1----:R-:W-:-:S02]  /*0540*/  IMAD.MOV.U32 R2, RZ, RZ, RZ ;  /* 0x000000ffff027224 */ /* 0x002fc400078e00ff */
[----:B--2---:R-:W-:-:S04]  /*0550*/  IMAD.MOV R6, RZ, RZ, -R3 ;  /* 0x000000ffff067224 */ /* 0x004fc800078e0a03 */
[----:B------:R-:W-:Y:S02]  /*0560*/  IMAD R9, R6, R7, RZ ;  /* 0x0000000706097224 */ /* 0x000fe400078e02ff */
[----:B------:R-:W-:Y:S02]  /*0570*/  IMAD.MOV.U32 R6, RZ, RZ, R8 ;  /* 0x000000ffff067224 */ /* 0x000fe400078e0008 */
[----:B------:R-:W-:-:S06]  /*0580*/  IMAD.HI.U32 R3, R3, R9, R2 ;  /* 0x0000000903037227 */ /* 0x000fcc00078e0002 */
[----:B------:R-:W-:-:S04]  /*0590*/  IMAD.HI.U32 R3, R3, R6, RZ ;  /* 0x0000000603037227 */ /* 0x000fc800078e00ff */
[----:B------:R-:W-:-:S05]  /*05a0*/  IMAD R0, R3, R0, R6 ;  /* 0x0000000003007224 */ /* 0x000fca00078e0206 */
[----:B------:R-:W-:-:S13]  /*05b0*/  ISETP.GT.U32.AND P1, PT, R7, R0, PT ;  /* 0x000000000700720c */ /* 0x000fda0003f24070 */
[----:B------:R-:W-:Y:S02]  /*05c0*/  @!P1 IMAD.IADD R0, R0, 0x1, -R7 ;  /* 0x0000000100009824 */ /* 0x000fe400078e0a07 */
[----:B------:R-:W-:Y:S01]  /*05d0*/  @!P1 VIADD R3, R3, 0x1 ;  /* 0x0000000103039836 */ /* 0x000fe20000000000 */
[----:B------:R-:W-:Y:S02]  /*05e0*/  ISETP.NE.AND P1, PT, R4, RZ, PT ;  /* 0x000000ff0400720c */ /* 0x000fe40003f25270 */
[----:B------:R-:W-:Y:S02]  /*05f0*/  ISETP.GE.U32.AND P0, PT, R0, R7, PT ;  /* 0x000000070000720c */ /* 0x000fe40003f06070 */
[----:B------:R-:W-:-:S04]  /*0600*/  LOP3.LUT R0, R5, R4, RZ, 0x3c, !PT ;  /* 0x0000000405007212 */ /* 0x000fc800078e3cff */
[----:B------:R-:W-:Y:S01]  /*0610*/  ISETP.GE.AND P2, PT, R0, RZ, PT ;  /* 0x000000ff0000720c */ /* 0x000fe20003f46270 */
[----:B------:R-:W-:-:S06]  /*0620*/  VIADD R0, R24, 0x1ff ;  /* 0x000001ff18007836 */ /* 0x000fcc0000000000 */
[----:B------:R-:W-:-:S04]  /*0630*/  @P0 VIADD R3, R3, 0x1 ;  /* 0x0000000103030836 */ /* 0x000fc80000000000 */
[----:B------:R-:W-:Y:S01]  /*0640*/  IMAD.MOV.U32 R2, RZ, RZ, R3 ;  /* 0x000000ffff027224 */ /* 0x000fe200078e0003 */
[----:B------:R-:W-:-:S03]  /*0650*/  SHF.R.S32.HI R3, RZ, 0x1f, R0 ;  /* 0x0000001fff037819 */ /* 0x000fc60000011400 */
[----:B------:R-:W-:Y:S01]  /*0660*/  @!P2 IMAD.MOV R2, RZ, RZ, -R2 ;  /* 0x000000ffff02a224 */ /* 0x000fe200078e0a02 */
[----:B------:R-:W-:Y:S02]  /*0670*/  @!P1 LOP3.LUT R2, RZ, R4, RZ, 0x33, !PT ;  /* 0x00000004ff029212 */ /* 0x000fe400078e33ff */
[----:B------:R-:W-:-:S03]  /*0680*/  LEA.HI R3, R3, R0, RZ, 0x9 ;  /* 0x0000000003037211 */ /* 0x000fc600078f48ff */
[----:B------:R-:W-:Y:S02]  /*0690*/  IMAD.SHL.U32 R6, R2, 0x8, RZ ;  /* 0x0000000802067824 */ /* 0x000fe400078e00ff */
[----:B------:R-:W-:-:S03]  /*06a0*/  IMAD.MOV R2, RZ, RZ, -R2 ;  /* 0x000000ffff027224 */ /* 0x000fc600078e0a02 */
[----:B------:R-:W-:Y:S01]  /*06b0*/  LEA.HI.SX32 R3, R3, -R6, 0x17 ;  /* 0x8000000603037211 */ /* 0x000fe200078fbaff */
[----:B------:R-:W-:-:S03]  /*06c0*/  IMAD R4, R4, R2, R5 ;  /* 0x0000000204047224 */ /* 0x000fc600078e0205 */
[----:B------:R-:W-:Y:S02]  /*06d0*/  VIMNMX R11, R3, 0x8, PT ;  /* 0x00000008030b7848 */ /* 0x000fe40003fe0100 */
[----:B------:R-:W-:Y:S02]  /*06e0*/  IABS R9, R4 ;  /* 0x0000000400097213 */ /* 0x000fe40000000000 */
[----:B------:R-:W-:-:S04]  /*06f0*/  IABS R7, R11 ;  /* 0x0000000b00077213 */ /* 0x000fc80000000000 */
[----:B------:R-:W1:Y:S08]  /*0700*/  I2F.RP R0, R7 ;  /* 0x0000000700007306 */ /* 0x000e700000209400 */
[----:B-1----:R-:W1:Y:S02]  /*0710*/  MUFU.RCP R0, R0 ;  /* 0x0000000000007308 */ /* 0x002e640000001000 */
[----:B-1----:R-:W-:-:S06]  /*0720*/  VIADD R3, R0, 0xffffffe ;  /* 0x0ffffffe00037836 */ /* 0x002fcc0000000000 */
[----:B------:R-:W1:Y:S02]  /*0730*/  F2I.FTZ.U32.TRUNC.NTZ R3, R3 ;  /* 0x0000000300037305 */ /* 0x000e64000021f000 */
[----:B-1----:R-:W-:-:S04]  /*0740*/  IMAD.MOV R8, RZ, RZ, -R3 ;  /* 0x000000ffff087224 */ /* 0x002fc800078e0a03 */
[----:B------:R-:W-:Y:S01]  /*0750*/  IMAD.MOV.U32 R2, RZ, RZ, R8 ;  /* 0x000000ffff027224 */ /* 0x000fe200078e0008 */
[----:B------:R-:W-:-:S03]  /*0760*/  IABS R8, R11 ;  /* 0x0000000b00087213 */ /* 0x000fc60000000000 */
[----:B------:R-:W-:Y:S02]  /*0770*/  IMAD R5, R2, R7, RZ ;  /* 0x0000000702057224 */ /* 0x000fe400078e02ff */
[----:B------:R-:W-:Y:S02]  /*0780*/  IMAD.MOV.U32 R2, RZ, RZ, RZ ;  /* 0x000000ffff027224 */ /* 0x000fe400078e00ff */
[----:B------:R-:W-:Y:S02]  /*0790*/  IMAD.MOV R0, RZ, RZ, -R8 ;  /* 0x000000ffff007224 */ /* 0x000fe400078e0a08 */
[----:B------:R-:W-:Y:S01]  /*07a0*/  IMAD.HI.U32 R2, R3, R5, R2 ;  /* 0x0000000503027227 */ /* 0x000fe200078e0002 */
[----:B0-----:R-:W-:-:S05]  /*07b0*/  LOP3.LUT R3, R88, 0xff, RZ, 0xc0, !PT ;  /* 0x000000ff58037812 */ /* 0x001fca00078ec0ff */
[----:B------:R-:W-:-:S04]  /*07c0*/  IMAD.HI.U32 R2, R2, R9, RZ ;  /* 0x0000000902027227 */ /* 0x000fc800078e00ff */
[----:B------:R-:W-:Y:S01]  /*07d0*/  IMAD R0, R2, R0, R9 ;  /* 0x0000000002007224 */ /* 0x000fe200078e0209 */
[----:B------:R-:W-:-:S04]  /*07e0*/  CS2R R8, SRZ ;  /* 0x0000000000087805 */ /* 0x000fc8000001ff00 */
[----:B------:R-:W-:-:S13]  /*07f0*/  ISETP.GT.U32.AND P1, PT, R7, R0, PT ;  /* 0x000000000700720c */ /* 0x000fda0003f24070 */
[----:B------:R-:W-:Y:S02]  /*0800*/  @!P1 IMAD.IADD R0, R0, 0x1, -R7 ;  /* 0x0000000100009824 */ /* 0x000fe400078e0a07 */
[----:B------:R-:W-:Y:S01]  /*0810*/  @!P1 VIADD R2, R2, 0x1 ;  /* 0x0000000102029836 */ /* 0x000fe20000000000 */
[----:B------:R-:W-:Y:S02]  /*0820*/  ISETP.NE.AND P1, PT, R11, RZ, PT ;  /* 0x000000ff0b00720c */ /* 0x000fe40003f25270 */
[----:B------:R-:W-:Y:S02]  /*0830*/  ISETP.GE.U32.AND P0, PT, R0, R7, PT ;  /* 0x000000070000720c */ /* 0x000fe40003f06070 */
[----:B------:R-:W-:-:S04]  /*0840*/  LOP3.LUT R0, R4, R11, RZ, 0x3c, !PT ;  /* 0x0000000b04007212 */ /* 0x000fc800078e3cff */
[----:B------:R-:W-:-:S07]  /*0850*/  ISETP.GE.AND P2, PT, R0, RZ, PT ;  /* 0x000000ff0000720c */ /* 0x000fce0003f46270 */
[----:B------:R-:W-:Y:S01]  /*0860*/  @P0 VIADD R2, R2, 0x1 ;  /* 0x0000000102020836 */ /* 0x000fe20000000000 */
[----:B------:R-:W-:-:S05]  /*0870*/  ISETP.GE.AND P0, PT, R26, 0x80, PT ;  /* 0x000000801a00780c */ /* 0x000fca0003f06270 */
[----:B------:R-:W-:Y:S01]  /*0880*/  @!P2 IMAD.MOV R2, RZ, RZ, -R2 ;  /* 0x000000ffff02a224 */ /* 0x000fe200078e0a02 */
[----:B------:R-:W-:-:S05]  /*0890*/  @!P1 LOP3.LUT R2, RZ, R11, RZ, 0x33, !PT ;  /* 0x0000000bff029212 */ /* 0x000fca00078e33ff */
[----:B------:R-:W-:Y:S02]  /*08a0*/  IMAD.MOV R0, RZ, RZ, -R2 ;  /* 0x000000ffff007224 */ /* 0x000fe400078e0a02 */
[----:B------:R-:W-:Y:S02]  /*08b0*/  IMAD.SHL.U32 R219, R2, 0x80, RZ ;  /* 0x0000008002db7824 */ /* 0x000fe400078e00ff */
[----:B------:R-:W-:Y:S01]  /*08c0*/  IMAD R0, R11, R0, R4 ;  /* 0x000000000b007224 */ /* 0x000fe200078e0204 */
[----:B------:R-:W-:Y:S02]  /*08d0*/  CS2R R4, SRZ ;  /* 0x0000000000047805 */ /* 0x000fe4000001ff00 */
[----:B------:R-:W-:Y:S01]  /*08e0*/  CS2R R10, SRZ ;  /* 0x00000000000a7805 */ /* 0x000fe2000001ff00 */
[----:B------:R-:W-:Y:S01]  /*08f0*/  IMAD.IADD R0, R6, 0x1, R0 ;  /* 0x0000000106007824 */ /* 0x000fe200078e0200 */
[----:B------:R-:W-:-:S03]  /*0900*/  CS2R R6, SRZ ;  /* 0x0000000000067805 */ /* 0x000fc6000001ff00 */
[----:B------:R-:W-:-:S04]  /*0910*/  IMAD R228, R0, 0x200, R3 ;  /* 0x0000020000e47824 */ /* 0x000fc800078e0203 */
[----:B------:R-:W-:Y:S01]  /*0920*/  VIADD R231, R228, 0x100 ;  /* 0x00000100e4e77836 */ /* 0x000fe20000000000 */
[----:B------:R-:W-:Y:S06]  /*0930*/  @!P0 BRA `(.L_x_0) ;  /* 0x000001d400e48947 */ /* 0x000fec0003800000 */
[----:B------:R-:W-:Y:S01]  /*0940*/  IABS R13, R24 ;  /* 0x00000018000d7213 */ /* 0x000fe20000000000 */
[----:B------:R-:W-:Y:S01]  /*0950*/  ULDC UR4, c[0x0][0x234] ;  /* 0x00008d0000047ab9 */ /* 0x000fe20000000800 */
[----:B------:R-:W-:Y:S01]  /*0960*/  IABS R0, R25 ;  /* 0x0000001900007213 */ /* 0x000fe20000000000 */
[----:B------:R-:W-:Y:S01]  /*0970*/  ULDC UR8, c[0x0][0x23c] ;  /* 0x00008f0000087ab9 */ /* 0x000fe20000000800 */
[----:B------:R-:W0:Y:S01]  /*0980*/  I2F.RP R6, R13 ;  /* 0x0000000d00067306 */ /* 0x000e220000209400 */
[----:B------:R-:W-:Y:S01]  /*0990*/  IABS R10, R231 ;  /* 0x000000e7000a7213 */ /* 0x000fe20000000000 */
[----:B------:R-:W-:Y:S01]  /*09a0*/  ULDC.64 UR10, c[0x0][0x210] ;  /* 0x00008400000a7ab9 */ /* 0x000fe20000000a00 */
[----:B------:R-:W-:Y:S01]  /*09b0*/  ISETP.GE.AND P2, PT, R231, RZ, PT ;  /* 0x000000ffe700720c */ /* 0x000fe20003f46270 */
[----:B------:R-:W-:Y:S01]  /*09c0*/  ULDC.64 UR12, c[0x0][0x218] ;  /* 0x00008600000c7ab9 */ /* 0x000fe20000000a00 */
[----:B------:R-:W-:Y:S01]  /*09d0*/  UIADD3 UR5, UR7, 0x20000, URZ ;  /* 0x0002000007057890 */ /* 0x000fe2000fffe03f */
[----:B------:R-:W-:-:S02]  /*09e0*/  CS2R R152, SRZ ;  /* 0x0000000000987805 */ /* 0x000fc4000001ff00 */
[----:B------:R-:W-:Y:S01]  /*09f0*/  CS2R R154, SRZ ;  /* 0x00000000009a7805 */ /* 0x000fe2000001ff00 */
[----:B------:R-:W1:Y:S01]  /*0a00*/  I2F.RP R7, R0 ;  /* 0x0000000000077306 */ /* 0x000e620000209400 */
[----:B------:R-:W-:Y:S01]  /*0a10*/  USHF.R.U32.HI UR5, URZ, 0x4, UR5 ;  /* 0x000000043f057899 */ /* 0x000fe20008011605 */
[----:B------:R-:W-:Y:S02]  /*0a20*/  CS2R R156, SRZ ;  /* 0x00000000009c7805 */ /* 0x000fe4000001ff00 */
[----:B------:R-:W-:Y:S02]  /*0a30*/  CS2R R158, SRZ ;  /* 0x00000000009e7805 */ /* 0x000fe4000001ff00 */
[----:B------:R-:W-:Y:S01]  /*0a40*/  CS2R R160, SRZ ;  /* 0x0000000000a07805 */ /* 0x000fe2000001ff00 */
[----:B------:R-:W-:Y:S01]  /*0a50*/  USGXT.U32 UR14, UR5, 0xe ;  /* 0x0000000e050e789a */ /* 0x000fe20008000000 */
[----:B------:R-:W-:Y:S01]  /*0a60*/  CS2R R162, SRZ ;  /* 0x0000000000a27805 */ /* 0x000fe2000001ff00 */
[----:B------:R-:W-:Y:S01]  /*0a70*/  USHF.L.U32 UR5, UR8, 0x7, URZ ;  /* 0x0000000708057899 */ /* 0x000fe2000800063f */
[----:B0-----:R-:W0:Y:S01]  /*0a80*/  MUFU.RCP R6, R6 ;  /* 0x0000000600067308 */ /* 0x001e220000001000 */
[----:B------:R-:W-:-:S02]  /*0a90*/  CS2R R164, SRZ ;  /* 0x0000000000a47805 */ /* 0x000fc4000001ff00 */
[----:B------:R-:W-:Y:S02]  /*0aa0*/  CS2R R166, SRZ ;  /* 0x0000000000a67805 */ /* 0x000fe4000001ff00 */
[----:B------:R-:W-:Y:S02]  /*0ab0*/  CS2R R168, SRZ ;  /* 0x0000000000a87805 */ /* 0x000fe4000001ff00 */
[----:B------:R-:W-:Y:S02]  /*0ac0*/  CS2R R170, SRZ ;  /* 0x0000000000aa7805 */ /* 0x000fe4000001ff00 */
[----:B------:R-:W-:Y:S02]  /*0ad0*/  CS2R R172, SRZ ;  /* 0x0000000000ac7805 */ /* 0x000fe4000001ff00 */
[----:B------:R-:W-:Y:S02]  /*0ae0*/  CS2R R174, SRZ ;  /* 0x0000000000ae7805 */ /* 0x000fe4000001ff00 */
[----:B------:R-:W-:Y:S01]  /*0af0*/  CS2R R176, SRZ ;  /* 0x0000000000b07805 */ /* 0x000fe2000001ff00 */
[----:B-1----:R-:W1:Y:S01]  /*0b00*/  MUFU.RCP R7, R7 ;  /* 0x0000000700077308 */ /* 0x002e620000001000 */
[----:B------:R-:W-:-:S02]  /*0b10*/  CS2R R178, SRZ ;  /* 0x0000000000b27805 */ /* 0x000fc4000001ff00 */
[----:B------:R-:W-:Y:S02]  /*0b20*/  CS2R R180, SRZ ;  /* 0x0000000000b47805 */ /* 0x000fe4000001ff00 */
[----:B------:R-:W-:Y:S02]  /*0b30*/  CS2R R182, SRZ ;  /* 0x0000000000b67805 */ /* 0x000fe4000001ff00 */
[----:B------:R-:W-:Y:S02]  /*0b40*/  CS2R R184, SRZ ;  /* 0x0000000000b87805 */ /* 0x000fe4000001ff00 */
[----:B------:R-:W-:Y:S02]  /*0b50*/  CS2R R186, SRZ ;  /* 0x0000000000ba7805 */ /* 0x000fe4000001ff00 */
[----:B------:R-:W-:Y:S02]  /*0b60*/  CS2R R188, SRZ ;  /* 0x0000000000bc7805 */ /* 0x000fe4000001ff00 */
[----:B------:R-:W-:-:S02]  /*0b70*/  CS2R R190, SRZ ;  /* 0x0000000000be7805 */ /* 0x000fc4000001ff00 */
[----:B------:R-:W-:Y:S01]  /*0b80*/  CS2R R192, SRZ ;  /* 0x0000000000c07805 */ /* 0x000fe2000001ff00 */
[----:B0-----:R-:W-:Y:S01]  /*0b90*/  VIADD R2, R6, 0xffffffe ;  /* 0x0ffffffe06027836 */ /* 0x001fe20000000000 */
[----:B------:R-:W-:Y:S02]  /*0ba0*/  IABS R6, R228 ;  /* 0x000000e400067213 */ /* 0x000fe40000000000 */
[----:B------:R-:W-:Y:S02]  /*0bb0*/  CS2R R194, SRZ ;  /* 0x0000000000c27805 */ /* 0x000fe4000001ff00 */
[----:B------:R-:W-:Y:S01]  /*0bc0*/  CS2R R196, SRZ ;  /* 0x0000000000c47805 */ /* 0x000fe2000001ff00 */
[----:B------:R0:W2:Y:S01]  /*0bd0*/  F2I.FTZ.U32.TRUNC.NTZ R3, R2 ;  /* 0x0000000200037305 */ /* 0x0000a2000021f000 */
[----:B------:R-:W-:Y:S02]  /*0be0*/  CS2R R198, SRZ ;  /* 0x0000000000c67805 */ /* 0x000fe4000001ff00 */
[----:B------:R-:W-:-:S02]  /*0bf0*/  CS2R R200, SRZ ;  /* 0x0000000000c87805 */ /* 0x000fc4000001ff00 */
[----:B------:R-:W-:Y:S01]  /*0c00*/  CS2R R202, SRZ ;  /* 0x0000000000ca7805 */ /* 0x000fe2000001ff00 */
[----:B-1----:R-:W-:Y:S01]  /*0c10*/  VIADD R4, R7, 0xffffffe ;  /* 0x0ffffffe07047836 */ /* 0x002fe20000000000 */
[----:B------:R-:W-:Y:S02]  /*0c20*/  SHF.R.S32.HI R7, RZ, 0x1f, R26 ;  /* 0x0000001fff077819 */ /* 0x000fe4000001141a */
[----:B------:R-:W-:Y:S02]  /*0c30*/  CS2R R204, SRZ ;  /* 0x0000000000cc7805 */ /* 0x000fe4000001ff00 */
[----:B------:R-:W-:Y:S01]  /*0c40*/  CS2R R206, SRZ ;  /* 0x0000000000ce7805 */ /* 0x000fe2000001ff00 */
[----:B------:R-:W1:Y:S01]  /*0c50*/  F2I.FTZ.U32.TRUNC.NTZ R5, R4 ;  /* 0x0000000400057305 */ /* 0x000e62000021f000 */
[----:B0-----:R-:W-:Y:S01]  /*0c60*/  IMAD.MOV.U32 R2, RZ, RZ, RZ ;  /* 0x000000ffff027224 */ /* 0x001fe200078e00ff */
[----:B------:R-:W-:Y:S02]  /*0c70*/  LEA.HI R14, R7, R26, RZ, 0x7 ;  /* 0x0000001a070e7211 */ /* 0x000fe400078f38ff */
[----:B------:R-:W-:-:S02]  /*0c80*/  CS2R R208, SRZ ;  /* 0x0000000000d07805 */ /* 0x000fc4000001ff00 */
[----:B------:R-:W-:Y:S02]  /*0c90*/  CS2R R210, SRZ ;  /* 0x0000000000d27805 */ /* 0x000fe4000001ff00 */
[----:B------:R-:W-:Y:S02]  /*0ca0*/  CS2R R212, SRZ ;  /* 0x0000000000d47805 */ /* 0x000fe4000001ff00 */
[----:B------:R-:W-:Y:S01]  /*0cb0*/  CS2R R214, SRZ ;  /* 0x0000000000d67805 */ /* 0x000fe2000001ff00 */
[----:B--2---:R-:W-:Y:S01]  /*0cc0*/  IMAD.MOV R8, RZ, RZ, -R3 ;  /* 0x000000ffff087224 */ /* 0x004fe200078e0a03 */
[----:B------:R-:W-:Y:S02]  /*0cd0*/  CS2R R140, SRZ ;  /* 0x00000000008c7805 */ /* 0x000fe4000001ff00 */
[----:B------:R-:W-:Y:S02]  /*0ce0*/  CS2R R142, SRZ ;  /* 0x00000000008e7805 */ /* 0x000fe4000001ff00 */
[----:B------:R-:W-:Y:S01]  /*0cf0*/  CS2R R144, SRZ ;  /* 0x0000000000907805 */ /* 0x000fe2000001ff00 */
[----:B------:R-:W-:Y:S01]  /*0d00*/  IMAD R9, R8, R13, RZ ;  /* 0x0000000d08097224 */ /* 0x000fe200078e02ff */
[----:B------:R-:W-:-:S02]  /*0d10*/  SHF.R.U32.HI R8, RZ, 0x5, R88 ;  /* 0x00000005ff087819 */ /* 0x000fc40000011658 */
[----:B------:R-:W-:Y:S02]  /*0d20*/  CS2R R146, SRZ ;  /* 0x0000000000927805 */ /* 0x000fe4000001ff00 */
[----:B------:R-:W-:Y:S01]  /*0d30*/  CS2R R148, SRZ ;  /* 0x0000000000947805 */ /* 0x000fe2000001ff00 */
[----:B------:R-:W-:Y:S01]  /*0d40*/  IMAD.HI.U32 R3, R3, R9, R2 ;  /* 0x0000000903037227 */ /* 0x000fe200078e0002 */
[----:B------:R-:W-:Y:S02]  /*0d50*/  R2UR UR6, R8 ;  /* 0x00000000080672ca */ /* 0x000fe400000e0000 */
[----:B------:R-:W-:Y:S02]  /*0d60*/  CS2R R150, SRZ ;  /* 0x0000000000967805 */ /* 0x000fe4000001ff00 */
[----:B------:R-:W-:Y:S01]  /*0d70*/  SHF.R.U32.HI R8, RZ, 0x7, R88 ;  /* 0x00000007ff087819 */ /* 0x000fe20000011658 */
[----:B-1----:R-:W-:Y:S01]  /*0d80*/  IMAD.MOV R11, RZ, RZ, -R5 ;  /* 0x000000ffff0b7224 */ /* 0x002fe200078e0a05 */
[----:B------:R-:W-:Y:S01]  /*0d90*/  UMOV UR15, 0x40000040 ;  /* 0x40000040000f7882 */ /* 0x000fe20000000000 */
[----:B------:R-:W-:Y:S01]  /*0da0*/  IMAD.HI.U32 R2, R3, R6, RZ ;  /* 0x0000000603027227 */ /* 0x000fe200078e00ff */
[----:B------:R-:W-:-:S03]  /*0db0*/  SGXT.U32 R4, R8, 0x1 ;  /* 0x000000010804781a */ /* 0x000fc60000000000 */
[----:B------:R-:W-:Y:S01]  /*0dc0*/  IMAD.MOV R8, RZ, RZ, -R2 ;  /* 0x000000ffff087224 */ /* 0x000fe200078e0a02 */
[----:B------:R-:W-:Y:S01]  /*0dd0*/  LOP3.LUT R2, R219, R4, RZ, 0xfc, !PT ;  /* 0x00000004db027212 */ /* 0x000fe200078efcff */
[----:B------:R-:W-:-:S03]  /*0de0*/  IMAD.HI.U32 R3, R3, R10, RZ ;  /* 0x0000000a03037227 */ /* 0x000fc600078e00ff */
[C---:B------:R-:W-:Y:S01]  /*0df0*/  LOP3.LUT R7, R2.reuse, 0x7e, RZ, 0xfc, !PT ;  /* 0x0000007e02077812 */ /* 0x040fe200078efcff */
[----:B------:R-:W-:Y:S01]  /*0e00*/  IMAD R6, R13, R8, R6 ;  /* 0x000000080d067224 */ /* 0x000fe200078e0206 */
[C---:B------:R-:W-:Y:S01]  /*0e10*/  LOP3.LUT R17, R2.reuse, 0x78, RZ, 0xfc, !PT ;  /* 0x0000007802117812 */ /* 0x040fe200078efcff */
[----:B------:R-:W-:Y:S01]  /*0e20*/  IMAD R11, R11, R0, RZ ;  /* 0x000000000b0b7224 */ /* 0x000fe200078e02ff */
[----:B------:R-:W-:Y:S01]  /*0e30*/  ISETP.GE.AND P6, PT, R7, RZ, PT ;  /* 0x000000ff0700720c */ /* 0x000fe20003fc6270 */
[----:B------:R-:W-:Y:S01]  /*0e40*/  IMAD.MOV.U32 R4, RZ, RZ, RZ ;  /* 0x000000ffff047224 */ /* 0x000fe200078e00ff */
[----:B------:R-:W-:Y:S01]  /*0e50*/  ISETP.GT.U32.AND P0, PT, R13, R6, PT ;  /* 0x000000060d00720c */ /* 0x000fe20003f04070 */
[----:B------:R-:W-:Y:S01]  /*0e60*/  IMAD.MOV R9, RZ, RZ, -R3 ;  /* 0x000000ffff097224 */ /* 0x000fe200078e0a03 */
[----:B------:R-:W-:Y:S01]  /*0e70*/  IABS R12, R17 ;  /* 0x00000011000c7213 */ /* 0x000fe20000000000 */
[----:B------:R-:W-:Y:S01]  /*0e80*/  IMAD.HI.U32 R3, R5, R11, R4 ;  /* 0x0000000b05037227 */ /* 0x000fe200078e0004 */
[----:B------:R-:W-:-:S02]  /*0e90*/  LOP3.LUT R5, R2, 0x7c, RZ, 0xfc, !PT ;  /* 0x0000007c02057812 */ /* 0x000fc400078efcff */
[----:B------:R-:W-:Y:S01]  /*0ea0*/  LOP3.LUT R18, R2, 0x74, RZ, 0xfc, !PT ;  /* 0x0000007402127812 */ /* 0x000fe200078efcff */
[----:B------:R-:W-:Y:S01]  /*0eb0*/  IMAD R4, R13, R9, R10 ;  /* 0x000000090d047224 */ /* 0x000fe200078e020a */
[----:B------:R-:W-:Y:S01]  /*0ec0*/  IABS R9, R7 ;  /* 0x0000000700097213 */ /* 0x000fe20000000000 */
[----:B------:R-:W-:Y:S01]  /*0ed0*/  IMAD.HI.U32 R8, R3, R12, RZ ;  /* 0x0000000c03087227 */ /* 0x000fe200078e00ff */
[----:B------:R-:W-:Y:S02]  /*0ee0*/  ISETP.GE.AND P4, PT, R5, RZ, PT ;  /* 0x000000ff0500720c */ /* 0x000fe40003f86270 */
[----:B------:R-:W-:Y:S01]  /*0ef0*/  ISETP.GT.U32.AND P1, PT, R13, R4, PT ;  /* 0x000000040d00720c */ /* 0x000fe20003f24070 */
[----:B------:R-:W-:Y:S01]  /*0f00*/  @!P0 IMAD.IADD R6, R6, 0x1, -R13 ;  /* 0x0000000106068824 */ /* 0x000fe200078e0a0d */
[----:B------:R-:W-:Y:S01]  /*0f10*/  IABS R10, R5 ;  /* 0x00000005000a7213 */ /* 0x000fe20000000000 */
[----:B------:R-:W-:Y:S01]  /*0f20*/  IMAD.HI.U32 R5, R3, R9, RZ ;  /* 0x0000000903057227 */ /* 0x000fe200078e00ff */
[----:B------:R-:W-:-:S02]  /*0f30*/  LOP3.LUT R7, R2, 0x7a, RZ, 0xfc, !PT ;  /* 0x0000007a02077812 */ /* 0x000fc400078efcff */
[----:B------:R-:W-:Y:S01]  /*0f40*/  ISETP.GT.U32.AND P3, PT, R13, R6, PT ;  /* 0x000000060d00720c */ /* 0x000fe20003f64070 */
[----:B------:R-:W-:Y:S01]  /*0f50*/  IMAD.MOV R5, RZ, RZ, -R5 ;  /* 0x000000ffff057224 */ /* 0x000fe200078e0a05 */
[----:B------:R-:W-:Y:S01]  /*0f60*/  IABS R11, R7 ;  /* 0x00000007000b7213 */ /* 0x000fe20000000000 */
[----:B------:R-:W-:Y:S01]  /*0f70*/  IMAD.MOV R15, RZ, RZ, -R8 ;  /* 0x000000ffff0f7224 */ /* 0x000fe200078e0a08 */
[----:B------:R-:W-:Y:S01]  /*0f80*/  ISETP.GE.AND P0, PT, R228, RZ, PT ;  /* 0x000000ffe400720c */ /* 0x000fe20003f06270 */
[----:B------:R-:W-:Y:S01]  /*0f90*/  IMAD R9, R0, R5, R9 ;  /* 0x0000000500097224 */ /* 0x000fe200078e0209 */
[----:B------:R-:W-:Y:S01]  /*0fa0*/  ISETP.GE.AND P5, PT, R7, RZ, PT ;  /* 0x000000ff0700720c */ /* 0x000fe20003fa6270 */
[----:B------:R-:W-:Y:S01]  /*0fb0*/  @!P1 IMAD.IADD R4, R4, 0x1, -R13 ;  /* 0x0000000104049824 */ /* 0x000fe200078e0a0d */
[C---:B------:R-:W-:Y:S01]  /*0fc0*/  LOP3.LUT R19, R2.reuse, 0x72, RZ, 0xfc, !PT ;  /* 0x0000007202137812 */ /* 0x040fe200078efcff */
[----:B------:R-:W-:Y:S01]  /*0fd0*/  IMAD.HI.U32 R5, R3, R10, RZ ;  /* 0x0000000a03057227 */ /* 0x000fe200078e00ff */
[----:B------:R-:W-:-:S02]  /*0fe0*/  LOP3.LUT R21, R2, 0x6c, RZ, 0xfc, !PT ;  /* 0x0000006c02157812 */ /* 0x000fc400078efcff */
[----:B------:R-:W-:Y:S01]  /*0ff0*/  ISETP.GT.U32.AND P1, PT, R13, R4, PT ;  /* 0x000000040d00720c */ /* 0x000fe20003f24070 */
[----:B------:R-:W-:Y:S01]  /*1000*/  @!P3 IMAD.IADD R6, R6, 0x1, -R13 ;  /* 0x000000010606b824 */ /* 0x000fe200078e0a0d */
[----:B------:R-:W-:Y:S01]  /*1010*/  ISETP.GT.U32.AND P3, PT, R0, R9, PT ;  /* 0x000000090000720c */ /* 0x000fe20003f64070 */
[----:B------:R-:W-:Y:S01]  /*1020*/  IMAD.MOV R5, RZ, RZ, -R5 ;  /* 0x000000ffff057224 */ /* 0x000fe200078e0a05 */
[----:B------:R-:W-:Y:S01]  /*1030*/  IABS R16, R19 ;  /* 0x0000001300107213 */ /* 0x000fe20000000000 */
[----:B------:R-:W-:Y:S01]  /*1040*/  IMAD.HI.U32 R7, R3, R11, RZ ;  /* 0x0000000b03077227 */ /* 0x000fe200078e00ff */
[C---:B------:R-:W-:Y:S02]  /*1050*/  LOP3.LUT R22, R2.reuse, 0x6a, RZ, 0xfc, !PT ;  /* 0x0000006a02167812 */ /* 0x040fe400078efcff */
[----:B------:R-:W-:Y:S01]  /*1060*/  LOP3.LUT R29, R2, 0x68, RZ, 0xfc, !PT ;  /* 0x00000068021d7812 */ /* 0x000fe200078efcff */
[C---:B------:R-:W-:Y:S01]  /*1070*/  IMAD R8, R0.reuse, R5, R10 ;  /* 0x0000000500087224 */ /* 0x040fe200078e020a */
[----:B------:R-:W-:Y:S01]  /*1080*/  IABS R20, R22 ;  /* 0x0000001600147213 */ /* 0x000fe20000000000 */
[----:B------:R-:W-:Y:S01]  /*1090*/  IMAD R10, R0, R15, R12 ;  /* 0x0000000f000a7224 */ /* 0x000fe200078e020c */
[----:B------:R-:W-:Y:S01]  /*10a0*/  LOP3.LUT R15, R2, 0x76, RZ, 0xfc, !PT ;  /* 0x00000076020f7812 */ /* 0x000fe200078efcff */
[----:B------:R-:W-:Y:S01]  /*10b0*/  @!P1 IMAD.IADD R4, R4, 0x1, -R13 ;  /* 0x0000000104049824 */ /* 0x000fe200078e0a0d */
[C---:B------:R-:W-:Y:S01]  /*10c0*/  ISETP.GT.U32.AND P1, PT, R0.reuse, R8, PT ;  /* 0x000000080000720c */ /* 0x040fe20003f24070 */
[----:B------:R-:W-:Y:S01]  /*10d0*/  @!P3 IMAD.IADD R9, R9, 0x1, -R0 ;  /* 0x000000010909b824 */ /* 0x000fe200078e0a00 */
[----:B------:R-:W-:Y:S01]  /*10e0*/  IABS R13, R15 ;  /* 0x0000000f000d7213 */ /* 0x000fe20000000000 */
[----:B------:R-:W-:Y:S01]  /*10f0*/  IMAD.MOV R7, RZ, RZ, -R7 ;  /* 0x000000ffff077224 */ /* 0x000fe200078e0a07 */
[----:B------:R-:W-:Y:S01]  /*1100*/  IABS R12, R18 ;  /* 0x00000012000c7213 */ /* 0x000fe20000000000 */
[----:B------:R-:W-:Y:S01]  /*1110*/  @!P2 IMAD.MOV R4, RZ, RZ, -R4 ;  /* 0x000000ffff04a224 */ /* 0x000fe200078e0a04 */
[C---:B------:R-:W-:Y:S01]  /*1120*/  ISETP.GT.U32.AND P3, PT, R0.reuse, R9, PT ;  /* 0x000000090000720c */ /* 0x040fe20003f64070 */
[C---:B------:R-:W-:Y:S01]  /*1130*/  IMAD R11, R0.reuse, R7, R11 ;  /* 0x00000007000b7224 */ /* 0x040fe200078e020b */
[----:B------:R-:W-:Y:S01]  /*1140*/  ISETP.GT.U32.AND P2, PT, R0, R10, PT ;  /* 0x0000000a0000720c */ /* 0x000fe20003f44070 */
[----:B------:R-:W-:Y:S01]  /*1150*/  @!P0 IMAD.MOV R6, RZ, RZ, -R6 ;  /* 0x000000ffff068224 */ /* 0x000fe200078e0a06 */
[----:B------:R-:W-:-:S02]  /*1160*/  ISETP.NE.AND P0, PT, R24, RZ, PT ;  /* 0x000000ff1800720c */ /* 0x000fc40003f05270 */
[----:B------:R-:W-:Y:S01]  /*1170*/  LOP3.LUT R7, RZ, R24, RZ, 0x33, !PT ;  /* 0x00000018ff077212 */ /* 0x000fe200078e33ff */
[--C-:B------:R-:W-:Y:S01]  /*1180*/  @!P1 IMAD.IADD R8, R8, 0x1, -R0.reuse ;  /* 0x0000000108089824 */ /* 0x100fe200078e0a00 */
[----:B------:R-:W-:Y:S02]  /*1190*/  LOP3.LUT R30, R2, 0x66, RZ, 0xfc, !PT ;  /* 0x00000066021e7812 */ /* 0x000fe400078efcff */
[C---:B------:R-:W-:Y:S02]  /*11a0*/  SEL R5, R7.reuse, R6, !P0 ;  /* 0x0000000607057207 */ /* 0x040fe40004000000 */
[----:B------:R-:W-:Y:S01]  /*11b0*/  SEL R6, R7, R4, !P0 ;  /* 0x0000000407067207 */ /* 0x000fe20004000000 */
[----:B------:R-:W-:Y:S01]  /*11c0*/  IMAD.HI.U32 R4, R3, R13, RZ ;  /* 0x0000000d03047227 */ /* 0x000fe200078e00ff */
[C---:B------:R-:W-:Y:S02]  /*11d0*/  ISETP.GT.U32.AND P0, PT, R0.reuse, R11, PT ;  /* 0x0000000b0000720c */ /* 0x040fe40003f04070 */
[----:B------:R-:W-:Y:S01]  /*11e0*/  ISETP.GT.U32.AND P1, PT, R0, R8, PT ;  /* 0x000000080000720c */ /* 0x000fe20003f24070 */
[--C-:B------:R-:W-:Y:S01]  /*11f0*/  @!P3 IMAD.IADD R9, R9, 0x1, -R0.reuse ;  /* 0x000000010909b824 */ /* 0x100fe200078e0a00 */
[----:B------:R-:W-:Y:S01]  /*1200*/  ISETP.GE.AND P3, PT, R17, RZ, PT ;  /* 0x000000ff1100720c */ /* 0x000fe20003f66270 */
[----:B------:R-:W-:Y:S01]  /*1210*/  @!P2 IMAD.IADD R10, R10, 0x1, -R0 ;  /* 0x000000010a0aa824 */ /* 0x000fe200078e0a00 */
[----:B------:R-:W-:Y:S01]  /*1220*/  LOP3.LUT R31, R2, 0x64, RZ, 0xfc, !PT ;  /* 0x00000064021f7812 */ /* 0x000fe200078efcff */
[----:B------:R-:W-:Y:S01]  /*1230*/  IMAD.MOV R4, RZ, RZ, -R4 ;  /* 0x000000ffff047224 */ /* 0x000fe200078e0a04 */
[----:B------:R-:W-:Y:S01]  /*1240*/  IABS R23, R30 ;  /* 0x0000001e00177213 */ /* 0x000fe20000000000 */
[----:B------:R-:W-:Y:S01]  /*1250*/  IMAD.MOV.U32 R7, RZ, RZ, R9 ;  /* 0x000000ffff077224 */ /* 0x000fe200078e0009 */
[C---:B------:R-:W-:Y:S01]  /*1260*/  ISETP.GT.U32.AND P2, PT, R0.reuse, R10, PT ;  /* 0x0000000a0000720c */ /* 0x040fe20003f44070 */
[----:B------:R-:W-:Y:S01]  /*1270*/  IMAD R13, R0, R4, R13 ;  /* 0x00000004000d7224 */ /* 0x000fe200078e020d */
[----:B------:R-:W-:Y:S01]  /*1280*/  LOP3.LUT R32, R2, 0x62, RZ, 0xfc, !PT ;  /* 0x0000006202207812 */ /* 0x000fe200078efcff */
[----:B------:R-:W-:Y:S01]  /*1290*/  IMAD.HI.U32 R4, R3, R12, RZ ;  /* 0x0000000c03047227 */ /* 0x000fe200078e00ff */
[----:B------:R-:W-:-:S02]  /*12a0*/  IABS R24, R31 ;  /* 0x0000001f00187213 */ /* 0x000fc40000000000 */
[C---:B------:R-:W-:Y:S01]  /*12b0*/  LOP3.LUT R33, R2.reuse, 0x60, RZ, 0xfc, !PT ;  /* 0x0000006002217812 */ /* 0x040fe200078efcff */
[----:B------:R-:W-:Y:S01]  /*12c0*/  @!P6 IMAD.MOV R7, RZ, RZ, -R7 ;  /* 0x000000ffff07e224 */ /* 0x000fe200078e0a07 */
[----:B------:R-:W-:Y:S01]  /*12d0*/  ISETP.GE.AND P6, PT, R15, RZ, PT ;  /* 0x000000ff0f00720c */ /* 0x000fe20003fc6270 */
[----:B------:R-:W-:Y:S01]  /*12e0*/  @!P0 IMAD.IADD R11, R11, 0x1, -R0 ;  /* 0x000000010b0b8824 */ /* 0x000fe200078e0a00 */
[----:B------:R-:W-:Y:S01]  /*12f0*/  IABS R26, R32 ;  /* 0x00000020001a7213 */ /* 0x000fe20000000000 */
[----:B------:R-:W-:Y:S01]  /*1300*/  IMAD.MOV R15, RZ, RZ, -R4 ;  /* 0x000000ffff0f7224 */ /* 0x000fe200078e0a04 */
[----:B------:R-:W-:Y:S01]  /*1310*/  LOP3.LUT R4, R2, 0x70, RZ, 0xfc, !PT ;  /* 0x0000007002047812 */ /* 0x000fe200078efcff */
[----:B------:R-:W-:Y:S01]  /*1320*/  @!P2 IMAD.IADD R10, R10, 0x1, -R0 ;  /* 0x000000010a0aa824 */ /* 0x000fe200078e0a00 */
[C---:B------:R-:W-:Y:S01]  /*1330*/  ISETP.GT.U32.AND P0, PT, R0.reuse, R11, PT ;  /* 0x0000000b0000720c */ /* 0x040fe20003f04070 */
[----:B------:R-:W-:Y:S01]  /*1340*/  IMAD R12, R0, R15, R12 ;  /* 0x0000000f000c7224 */ /* 0x000fe200078e020c */
[----:B------:R-:W-:Y:S01]  /*1350*/  IABS R17, R4 ;  /* 0x0000000400117213 */ /* 0x000fe20000000000 */
[----:B------:R-:W-:Y:S01]  /*1360*/  @!P1 IMAD.IADD R8, R8, 0x1, -R0 ;  /* 0x0000000108089824 */ /* 0x000fe200078e0a00 */
[C---:B------:R-:W-:Y:S01]  /*1370*/  ISETP.GT.U32.AND P1, PT, R0.reuse, R13, PT ;  /* 0x0000000d0000720c */ /* 0x040fe20003f24070 */
[----:B------:R-:W-:Y:S01]  /*1380*/  IMAD.HI.U32 R9, R3, R16, RZ ;  /* 0x0000001003097227 */ /* 0x000fe200078e00ff */
[----:B------:R-:W-:-:S02]  /*1390*/  ISETP.GT.U32.AND P2, PT, R0, R12, PT ;  /* 0x0000000c0000720c */ /* 0x000fc40003f44070 */
[----:B------:R-:W-:Y:S01]  /*13a0*/  IABS R28, R33 ;  /* 0x00000021001c7213 */ /* 0x000fe20000000000 */
[----:B------:R-:W-:Y:S01]  /*13b0*/  IMAD.MOV R9, RZ, RZ, -R9 ;  /* 0x000000ffff097224 */ /* 0x000fe200078e0a09 */
[C---:B------:R-:W-:Y:S01]  /*13c0*/  LOP3.LUT R34, R2.reuse, 0x5e, RZ, 0xfc, !PT ;  /* 0x0000005e02227812 */ /* 0x040fe200078efcff */
[----:B------:R-:W-:Y:S01]  /*13d0*/  @!P3 IMAD.MOV R10, RZ, RZ, -R10 ;  /* 0x000000ffff0ab224 */ /* 0x000fe200078e0a0a */
[----:B------:R-:W-:Y:S01]  /*13e0*/  LOP3.LUT R38, R2, 0x4e, RZ, 0xfc, !PT ;  /* 0x0000004e02267812 */ /* 0x000fe200078efcff */
[----:B------:R-:W-:Y:S01]  /*13f0*/  @!P0 IMAD.IADD R11, R11, 0x1, -R0 ;  /* 0x000000010b0b8824 */ /* 0x000fe200078e0a00 */
[----:B------:R-:W-:Y:S01]  /*1400*/  ISETP.GE.AND P0, PT, R19, RZ, PT ;  /* 0x000000ff1300720c */ /* 0x000fe20003f06270 */
[----:B------:R-:W-:Y:S01]  /*1410*/  IMAD R15, R0, R9, R16 ;  /* 0x00000009000f7224 */ /* 0x000fe200078e0210 */
[----:B------:R-:W-:Y:S01]  /*1420*/  IABS R19, R21 ;  /* 0x0000001500137213 */ /* 0x000fe20000000000 */
[----:B------:R-:W-:Y:S01]  /*1430*/  IMAD.MOV.U32 R9, RZ, RZ, R11 ;  /* 0x000000ffff097224 */ /* 0x000fe200078e000b */
[----:B------:R-:W-:Y:S01]  /*1440*/  LOP3.LUT R11, R2, 0x6e, RZ, 0xfc, !PT ;  /* 0x0000006e020b7812 */ /* 0x000fe200078efcff */
[--C-:B------:R-:W-:Y:S01]  /*1450*/  @!P2 IMAD.IADD R12, R12, 0x1, -R0.reuse ;  /* 0x000000010c0ca824 */ /* 0x100fe200078e0a00 */
[----:B------:R-:W-:Y:S01]  /*1460*/  LOP3.LUT R39, R2, 0x4c, RZ, 0xfc, !PT ;  /* 0x0000004c02277812 */ /* 0x000fe200078efcff */
[----:B------:R-:W-:Y:S01]  /*1470*/  @!P1 IMAD.IADD R13, R13, 0x1, -R0 ;  /* 0x000000010d0d9824 */ /* 0x000fe200078e0a00 */
[----:B------:R-:W-:Y:S01]  /*1480*/  IABS R16, R11 ;  /* 0x0000000b00107213 */ /* 0x000fe20000000000 */
[----:B------:R-:W-:Y:S01]  /*1490*/  @!P5 IMAD.MOV R9, RZ, RZ, -R9 ;  /* 0x000000ffff09d224 */ /* 0x000fe200078e0a09 */
[----:B------:R-:W-:Y:S01]  /*14a0*/  ISETP.GE.AND P5, PT, R4, RZ, PT ;  /* 0x000000ff0400720c */ /* 0x000fe20003fa6270 */
[----:B------:R-:W-:Y:S01]  /*14b0*/  IMAD.HI.U32 R4, R3, R17, RZ ;  /* 0x0000001103047227 */ /* 0x000fe200078e00ff */
[----:B------:R-:W-:-:S02]  /*14c0*/  ISETP.GT.U32.AND P2, PT, R0, R12, PT ;  /* 0x0000000c0000720c */ /* 0x000fc40003f44070 */
[----:B------:R-:W-:Y:S01]  /*14d0*/  ISETP.GT.U32.AND P1, PT, R0, R13, PT ;  /* 0x0000000d0000720c */ /* 0x000fe20003f24070 */
[----:B------:R-:W-:Y:S01]  /*14e0*/  IMAD.MOV R4, RZ, RZ, -R4 ;  /* 0x000000ffff047224 */ /* 0x000fe200078e0a04 */
[----:B------:R-:W-:Y:S01]  /*14f0*/  ISETP.GE.AND P3, PT, R11, RZ, PT ;  /* 0x000000ff0b00720c */ /* 0x000fe20003f66270 */
[----:B------:R-:W-:Y:S01]  /*1500*/  IMAD.HI.U32 R11, R3, R16, RZ ;  /* 0x00000010030b7227 */ /* 0x000fe200078e00ff */
[----:B------:R-:W-:Y:S02]  /*1510*/  IABS R35, R38 ;  /* 0x0000002600237213 */ /* 0x000fe40000000000 */
[----:B------:R-:W-:Y:S01]  /*1520*/  LOP3.LUT R40, R2, 0x4a, RZ, 0xfc, !PT ;  /* 0x0000004a02287812 */ /* 0x000fe200078efcff */
[----:B------:R-:W-:Y:S01]  /*1530*/  IMAD R17, R0, R4, R17 ;  /* 0x0000000400117224 */ /* 0x000fe200078e0211 */
[----:B------:R-:W-:Y:S01]  /*1540*/  IABS R36, R39 ;  /* 0x0000002700247213 */ /* 0x000fe20000000000 */
[----:B------:R-:W-:Y:S01]  /*1550*/  IMAD.MOV R11, RZ, RZ, -R11 ;  /* 0x000000ffff0b7224 */ /* 0x000fe200078e0a0b */
[----:B------:R-:W-:Y:S01]  /*1560*/  IABS R37, R40 ;  /* 0x0000002800257213 */ /* 0x000fe20000000000 */
[--C-:B------:R-:W-:Y:S01]  /*1570*/  @!P2 IMAD.IADD R12, R12, 0x1, -R0.reuse ;  /* 0x000000010c0ca824 */ /* 0x100fe200078e0a00 */
[C---:B------:R-:W-:Y:S01]  /*1580*/  ISETP.GT.U32.AND P2, PT, R0.reuse, R17, PT ;  /* 0x000000110000720c */ /* 0x040fe20003f44070 */
[----:B------:R-:W-:Y:S01]  /*1590*/  @!P1 IMAD.IADD R13, R13, 0x1, -R0 ;  /* 0x000000010d0d9824 */ /* 0x000fe200078e0a00 */
[C---:B------:R-:W-:Y:S01]  /*15a0*/  ISETP.GT.U32.AND P1, PT, R0.reuse, R15, PT ;  /* 0x0000000f0000720c */ /* 0x040fe20003f24070 */
[----:B------:R-:W-:Y:S01]  /*15b0*/  IMAD R16, R0, R11, R16 ;  /* 0x0000000b00107224 */ /* 0x000fe200078e0210 */
[C---:B------:R-:W-:Y:S01]  /*15c0*/  LOP3.LUT R41, R2.reuse, 0x46, RZ, 0xfc, !PT ;  /* 0x0000004602297812 */ /* 0x040fe200078efcff */
[----:B------:R-:W-:Y:S01]  /*15d0*/  IMAD.MOV.U32 R11, RZ, RZ, R13 ;  /* 0x000000ffff0b7224 */ /* 0x000fe200078e000d */
[----:B------:R-:W-:Y:S01]  /*15e0*/  LOP3.LUT R45, R2, 0x42, RZ, 0xfc, !PT ;  /* 0x00000042022d7812 */ /* 0x000fe200078efcff */
[----:B------:R-:W-:Y:S01]  /*15f0*/  @!P4 IMAD.MOV R8, RZ, RZ, -R8 ;  /* 0x000000ffff08c224 */ /* 0x000fe200078e0a08 */
[----:B------:R-:W-:Y:S01]  /*1600*/  ISETP.GE.AND P4, PT, R18, RZ, PT ;  /* 0x000000ff1200720c */ /* 0x000fe20003f86270 */
[----:B------:R-:W-:Y:S01]  /*1610*/  @!P6 IMAD.MOV R11, RZ, RZ, -R11 ;  /* 0x000000ffff0be224 */ /* 0x000fe200078e0a0b */
[----:B------:R-:W-:Y:S01]  /*1620*/  ISETP.GT.U32.AND P6, PT, R0, R16, PT ;  /* 0x000000100000720c */ /* 0x000fe20003fc4070 */
[----:B------:R-:W-:Y:S01]  /*1630*/  IMAD.HI.U32 R4, R3, R19, RZ ;  /* 0x0000001303047227 */ /* 0x000fe200078e00ff */
[----:B------:R-:W-:-:S02]  /*1640*/  IABS R42, R45 ;  /* 0x0000002d002a7213 */ /* 0x000fc40000000000 */
[C---:B------:R-:W-:Y:S01]  /*1650*/  LOP3.LUT R46, R2.reuse, 0x40, RZ, 0xfc, !PT ;  /* 0x00000040022e7812 */ /* 0x040fe200078efcff */
[----:B------:R-:W-:Y:S01]  /*1660*/  @!P2 IMAD.IADD R17, R17, 0x1, -R0 ;  /* 0x000000011111a824 */ /* 0x000fe200078e0a00 */
[----:B------:R-:W-:Y:S01]  /*1670*/  LOP3.LUT R47, R2, 0x3e, RZ, 0xfc, !PT ;  /* 0x0000003e022f7812 */ /* 0x000fe200078efcff */
[----:B------:R-:W-:Y:S01]  /*1680*/  IMAD.MOV R4, RZ, RZ, -R4 ;  /* 0x000000ffff047224 */ /* 0x000fe200078e0a04 */
[----:B------:R-:W-:Y:S01]  /*1690*/  IABS R44, R46 ;  /* 0x0000002e002c7213 */ /* 0x000fe20000000000 */
[----:B------:R-:W-:Y:S01]  /*16a0*/  @!P1 IMAD.IADD R15, R15, 0x1, -R0 ;  /* 0x000000010f0f9824 */ /* 0x000fe200078e0a00 */
[----:B------:R-:W-:Y:S01]  /*16b0*/  ISETP.GT.U32.AND P2, PT, R0, R17, PT ;  /* 0x000000110000720c */ /* 0x000fe20003f44070 */
[----:B------:R-:W-:Y:S01]  /*16c0*/  @!P4 IMAD.MOV R12, RZ, RZ, -R12 ;  /* 0x000000ffff0cc224 */ /* 0x000fe200078e0a0c */
[----:B------:R-:W-:Y:S01]  /*16d0*/  ISETP.GE.AND P4, PT, R21, RZ, PT ;  /* 0x000000ff1500720c */ /* 0x000fe20003f86270 */
[----:B------:R-:W-:Y:S01]  /*16e0*/  @!P6 IMAD.IADD R16, R16, 0x1, -R0 ;  /* 0x000000011010e824 */ /* 0x000fe200078e0a00 */
[----:B------:R-:W-:Y:S01]  /*16f0*/  IABS R21, R29 ;  /* 0x0000001d00157213 */ /* 0x000fe20000000000 */
[C---:B------:R-:W-:Y:S01]  /*1700*/  IMAD R19, R0.reuse, R4, R19 ;  /* 0x0000000400137224 */ /* 0x040fe200078e0213 */
[C---:B------:R-:W-:Y:S01]  /*1710*/  ISETP.GT.U32.AND P1, PT, R0.reuse, R15, PT ;  /* 0x0000000f0000720c */ /* 0x040fe20003f24070 */
[----:B------:R-:W-:Y:S01]  /*1720*/  IMAD.HI.U32 R18, R3, R20, RZ ;  /* 0x0000001403127227 */ /* 0x000fe200078e00ff */
[----:B------:R-:W-:-:S02]  /*1730*/  ISETP.GT.U32.AND P6, PT, R0, R16, PT ;  /* 0x000000100000720c */ /* 0x000fc40003fc4070 */
[C---:B------:R-:W-:Y:S01]  /*1740*/  LOP3.LUT R48, R2.reuse, 0x3c, RZ, 0xfc, !PT ;  /* 0x0000003c02307812 */ /* 0x040fe200078efcff */
[----:B------:R-:W-:Y:S01]  /*1750*/  IMAD.MOV R13, RZ, RZ, -R18 ;  /* 0x000000ffff0d7224 */ /* 0x000fe200078e0a12 */
[----:B------:R-:W-:Y:S01]  /*1760*/  LOP3.LUT R49, R2, 0x3a, RZ, 0xfc, !PT ;  /* 0x0000003a02317812 */ /* 0x000fe200078efcff */
[----:B------:R-:W-:Y:S01]  /*1770*/  @!P2 IMAD.IADD R17, R17, 0x1, -R0 ;  /* 0x000000011111a824 */ /* 0x000fe200078e0a00 */
[----:B------:R-:W-:Y:S01]  /*1780*/  ISETP.GT.U32.AND P2, PT, R0, R19, PT ;  /* 0x000000130000720c */ /* 0x000fe20003f44070 */
[C---:B------:R-:W-:Y:S01]  /*1790*/  IMAD.HI.U32 R4, R3.reuse, R21, RZ ;  /* 0x0000001503047227 */ /* 0x040fe200078e00ff */
[C---:B------:R-:W-:Y:S02]  /*17a0*/  LOP3.LUT R50, R2.reuse, 0x38, RZ, 0xfc, !PT ;  /* 0x0000003802327812 */ /* 0x040fe400078efcff */
[----:B------:R-:W-:Y:S01]  /*17b0*/  LOP3.LUT R51, R2, 0x36, RZ, 0xfc, !PT ;  /* 0x0000003602337812 */ /* 0x000fe200078efcff */
[----:B------:R-:W-:Y:S01]  /*17c0*/  IMAD R18, R0, R13, R20 ;  /* 0x0000000d00127224 */ /* 0x000fe200078e0214 */
[C---:B------:R-:W-:Y:S01]  /*17d0*/  LOP3.LUT R52, R2.reuse, 0x2c, RZ, 0xfc, !PT ;  /* 0x0000002c02347812 */ /* 0x040fe200078efcff */
[----:B------:R-:W-:Y:S01]  /*17e0*/  IMAD.MOV R20, RZ, RZ, -R4 ;  /* 0x000000ffff147224 */ /* 0x000fe200078e0a04 */
[----:B------:R-:W-:Y:S01]  /*17f0*/  LOP3.LUT R54, R2, 0x2a, RZ, 0xfc, !PT ;  /* 0x0000002a02367812 */ /* 0x000fe200078efcff */
[----:B------:R-:W-:Y:S01]  /*1800*/  IMAD.HI.U32 R4, R3, R23, RZ ;  /* 0x0000001703047227 */ /* 0x000fe200078e00ff */
[----:B------:R-:W-:-:S02]  /*1810*/  IABS R55, R52 ;  /* 0x0000003400377213 */ /* 0x000fc40000000000 */
[----:B------:R-:W-:Y:S01]  /*1820*/  LOP3.LUT R56, R2, 0x28, RZ, 0xfc, !PT ;  /* 0x0000002802387812 */ /* 0x000fe200078efcff */
[----:B------:R-:W-:Y:S01]  /*1830*/  IMAD R21, R0, R20, R21 ;  /* 0x0000001400157224 */ /* 0x000fe200078e0215 */
[----:B------:R-:W-:Y:S01]  /*1840*/  LOP3.LUT R58, R2, 0x20, RZ, 0xfc, !PT ;  /* 0x00000020023a7812 */ /* 0x000fe200078efcff */
[--C-:B------:R-:W-:Y:S01]  /*1850*/  @!P6 IMAD.IADD R16, R16, 0x1, -R0.reuse ;  /* 0x000000011010e824 */ /* 0x100fe200078e0a00 */
[----:B------:R-:W-:Y:S01]  /*1860*/  ISETP.GT.U32.AND P6, PT, R0, R18, PT ;  /* 0x000000120000720c */ /* 0x000fe20003fc4070 */
[----:B------:R-:W-:Y:S01]  /*1870*/  IMAD.HI.U32 R13, R3, R24, RZ ;  /* 0x00000018030d7227 */ /* 0x000fe200078e00ff */
[----:B------:R-:W-:Y:S02]  /*1880*/  IABS R57, R56 ;  /* 0x0000003800397213 */ /* 0x000fe40000000000 */
[----:B------:R-:W-:Y:S01]  /*1890*/  LOP3.LUT R60, R2, 0x1e, RZ, 0xfc, !PT ;  /* 0x0000001e023c7812 */ /* 0x000fe200078efcff */
[--C-:B------:R-:W-:Y:S01]  /*18a0*/  @!P2 IMAD.IADD R19, R19, 0x1, -R0.reuse ;  /* 0x000000011313a824 */ /* 0x100fe200078e0a00 */
[----:B------:R-:W-:Y:S01]  /*18b0*/  ISETP.GT.U32.AND P2, PT, R0, R21, PT ;  /* 0x000000150000720c */ /* 0x000fe20003f44070 */
[----:B------:R-:W-:Y:S01]  /*18c0*/  @!P1 IMAD.IADD R15, R15, 0x1, -R0 ;  /* 0x000000010f0f9824 */ /* 0x000fe200078e0a00 */
[----:B------:R-:W-:Y:S01]  /*18d0*/  ISETP.GE.AND P1, PT, R22, RZ, PT ;  /* 0x000000ff1600720c */ /* 0x000fe20003f26270 */
[----:B------:R-:W-:Y:S01]  /*18e0*/  IMAD.MOV R20, RZ, RZ, -R4 ;  /* 0x000000ffff147224 */ /* 0x000fe200078e0a04 */
[C---:B------:R-:W-:Y:S01]  /*18f0*/  LOP3.LUT R62, R2.reuse, 0x16, RZ, 0xfc, !PT ;  /* 0x00000016023e7812 */ /* 0x040fe200078efcff */
[----:B------:R-:W-:Y:S01]  /*1900*/  IMAD.HI.U32 R22, R3, R26, RZ ;  /* 0x0000001a03167227 */ /* 0x000fe200078e00ff */
[----:B------:R-:W-:-:S02]  /*1910*/  LOP3.LUT R64, R2, 0x8, RZ, 0xfc, !PT ;  /* 0x0000000802407812 */ /* 0x000fc400078efcff */
[----:B------:R-:W-:Y:S01]  /*1920*/  IABS R91, R62 ;  /* 0x0000003e005b7213 */ /* 0x000fe20000000000 */
[----:B------:R-:W-:Y:S01]  /*1930*/  IMAD.MOV R13, RZ, RZ, -R13 ;  /* 0x000000ffff0d7224 */ /* 0x000fe200078e0a0d */
[----:B------:R-:W-:Y:S01]  /*1940*/  IABS R105, R64 ;  /* 0x0000004000697213 */ /* 0x000fe20000000000 */
[----:B------:R-:W-:Y:S01]  /*1950*/  IMAD.HI.U32 R4, R3, R28, RZ ;  /* 0x0000001c03047227 */ /* 0x000fe200078e00ff */
[C---:B------:R-:W-:Y:S02]  /*1960*/  LOP3.LUT R66, R2.reuse, 0x6, RZ, 0xfc, !PT ;  /* 0x0000000602427812 */ /* 0x040fe400078efcff */
[----:B------:R-:W-:Y:S01]  /*1970*/  LOP3.LUT R68, R2, 0x4, RZ, 0xfc, !PT ;  /* 0x0000000402447812 */ /* 0x000fe200078efcff */
[C---:B------:R-:W-:Y:S01]  /*1980*/  IMAD R20, R0.reuse, R20, R23 ;  /* 0x0000001400147224 */ /* 0x040fe200078e0217 */
[----:B------:R-:W-:Y:S01]  /*1990*/  IABS R107, R66 ;  /* 0x00000042006b7213 */ /* 0x000fe20000000000 */
[----:B------:R-:W-:Y:S01]  /*19a0*/  IMAD.MOV R27, RZ, RZ, -R22 ;  /* 0x000000ffff1b7224 */ /* 0x000fe200078e0a16 */
[----:B------:R-:W-:Y:S01]  /*19b0*/  IABS R109, R68 ;  /* 0x00000044006d7213 */ /* 0x000fe20000000000 */
[----:B------:R-:W-:Y:S01]  /*19c0*/  IMAD R23, R0, R13, R24 ;  /* 0x0000000d00177224 */ /* 0x000fe200078e0218 */
[----:B------:R-:W-:Y:S01]  /*19d0*/  IABS R24, R34 ;  /* 0x0000002200187213 */ /* 0x000fe20000000000 */
[----:B------:R-:W-:Y:S01]  /*19e0*/  IMAD.MOV R13, RZ, RZ, -R4 ;  /* 0x000000ffff0d7224 */ /* 0x000fe200078e0a04 */
[----:B------:R-:W-:Y:S01]  /*19f0*/  LOP3.LUT R70, R2, 0x2, RZ, 0xfc, !PT ;  /* 0x0000000202467812 */ /* 0x000fe200078efcff */
[----:B------:R-:W-:-:S02]  /*1a00*/  IMAD R22, R0, R27, R26 ;  /* 0x0000001b00167224 */ /* 0x000fc400078e021a */
[----:B------:R-:W-:Y:S01]  /*1a10*/  @!P6 IMAD.IADD R18, R18, 0x1, -R0 ;  /* 0x000000011212e824 */ /* 0x000fe200078e0a00 */
[C---:B------:R-:W-:Y:S01]  /*1a20*/  ISETP.GT.U32.AND P6, PT, R0.reuse, R20, PT ;  /* 0x000000140000720c */ /* 0x040fe20003fc4070 */
[----:B------:R-:W-:Y:S01]  /*1a30*/  IMAD R27, R0, R13, R28 ;  /* 0x0000000d001b7224 */ /* 0x000fe200078e021c */
[----:B------:R-:W-:Y:S01]  /*1a40*/  LOP3.LUT R28, R2, 0x5c, RZ, 0xfc, !PT ;  /* 0x0000005c021c7812 */ /* 0x000fe200078efcff */
[----:B------:R-:W-:Y:S02]  /*1a50*/  IMAD.MOV.U32 R13, RZ, RZ, R15 ;  /* 0x000000ffff0d7224 */ /* 0x000fe400078e000f */
[----:B------:R-:W-:Y:S01]  /*1a60*/  @!P2 IMAD.IADD R21, R21, 0x1, -R0 ;  /* 0x000000011515a824 */ /* 0x000fe200078e0a00 */
[C---:B------:R-:W-:Y:S01]  /*1a70*/  ISETP.GT.U32.AND P2, PT, R0.reuse, R19, PT ;  /* 0x000000130000720c */ /* 0x040fe20003f44070 */
[----:B------:R-:W-:Y:S01]  /*1a80*/  IMAD.MOV.U32 R15, RZ, RZ, R17 ;  /* 0x000000ffff0f7224 */ /* 0x000fe200078e0011 */
[----:B------:R-:W-:Y:S01]  /*1a90*/  IABS R26, R28 ;  /* 0x0000001c001a7213 */ /* 0x000fe20000000000 */
[----:B------:R-:W-:Y:S01]  /*1aa0*/  @!P3 IMAD.MOV R16, RZ, RZ, -R16 ;  /* 0x000000ffff10b224 */ /* 0x000fe200078e0a10 */
[C---:B------:R-:W-:Y:S01]  /*1ab0*/  ISETP.GT.U32.AND P3, PT, R0.reuse, R23, PT ;  /* 0x000000170000720c */ /* 0x040fe20003f64070 */
[----:B------:R-:W-:Y:S01]  /*1ac0*/  @!P5 IMAD.MOV R15, RZ, RZ, -R15 ;  /* 0x000000ffff0fd224 */ /* 0x000fe200078e0a0f */
[----:B------:R-:W-:Y:S01]  /*1ad0*/  ISETP.GT.U32.AND P5, PT, R0, R21, PT ;  /* 0x000000150000720c */ /* 0x000fe20003fa4070 */
[----:B------:R-:W-:-:S02]  /*1ae0*/  @!P6 IMAD.IADD R20, R20, 0x1, -R0 ;  /* 0x000000011414e824 */ /* 0x000fc400078e0a00 */
[----:B------:R-:W-:Y:S01]  /*1af0*/  @!P0 IMAD.MOV R13, RZ, RZ, -R13 ;  /* 0x000000ffff0d8224 */ /* 0x000fe200078e0a0d */
[C---:B------:R-:W-:Y:S01]  /*1b00*/  ISETP.GT.U32.AND P0, PT, R0.reuse, R18, PT ;  /* 0x000000120000720c */ /* 0x040fe20003f04070 */
[----:B------:R-:W-:Y:S01]  /*1b10*/  IMAD.HI.U32 R17, R3, R26, RZ ;  /* 0x0000001a03117227 */ /* 0x000fe200078e00ff */
[----:B------:R-:W-:-:S03]  /*1b20*/  ISETP.GT.U32.AND P6, PT, R0, R20, PT ;  /* 0x000000140000720c */ /* 0x000fc60003fc4070 */
[----:B------:R-:W-:Y:S02]  /*1b30*/  IMAD.MOV R17, RZ, RZ, -R17 ;  /* 0x000000ffff117224 */ /* 0x000fe400078e0a11 */
[--C-:B------:R-:W-:Y:S01]  /*1b40*/  @!P2 IMAD.IADD R19, R19, 0x1, -R0.reuse ;  /* 0x000000011313a824 */ /* 0x100fe200078e0a00 */
[C---:B------:R-:W-:Y:S01]  /*1b50*/  ISETP.GT.U32.AND P2, PT, R0.reuse, R22, PT ;  /* 0x000000160000720c */ /* 0x040fe20003f44070 */
[----:B------:R-:W-:Y:S01]  /*1b60*/  @!P5 IMAD.IADD R21, R21, 0x1, -R0 ;  /* 0x000000011515d824 */ /* 0x000fe200078e0a00 */
[C---:B------:R-:W-:Y:S01]  /*1b70*/  ISETP.GT.U32.AND P5, PT, R0.reuse, R27, PT ;  /* 0x0000001b0000720c */ /* 0x040fe20003fa4070 */
[----:B------:R-:W-:Y:S02]  /*1b80*/  IMAD R26, R0, R17, R26 ;  /* 0x00000011001a7224 */ /* 0x000fe400078e021a */
[--C-:B------:R-:W-:Y:S01]  /*1b90*/  @!P3 IMAD.IADD R23, R23, 0x1, -R0.reuse ;  /* 0x000000011717b824 */ /* 0x100fe200078e0a00 */
[----:B------:R-:W-:Y:S01]  /*1ba0*/  ISETP.GE.AND P3, PT, R31, RZ, PT ;  /* 0x000000ff1f00720c */ /* 0x000fe20003f66270 */
[----:B------:R-:W-:Y:S01]  /*1bb0*/  IMAD.MOV.U32 R17, RZ, RZ, R19 ;  /* 0x000000ffff117224 */ /* 0x000fe200078e0013 */
[----:B------:R-:W-:Y:S01]  /*1bc0*/  LOP3.LUT R31, R2, 0x5a, RZ, 0xfc, !PT ;  /* 0x0000005a021f7812 */ /* 0x000fe200078efcff */
[--C-:B------:R-:W-:Y:S01]  /*1bd0*/  @!P0 IMAD.IADD R18, R18, 0x1, -R0.reuse ;  /* 0x0000000112128824 */ /* 0x100fe200078e0a00 */
[----:B------:R-:W-:Y:S01]  /*1be0*/  ISETP.GE.AND P0, PT, R29, RZ, PT ;  /* 0x000000ff1d00720c */ /* 0x000fe20003f06270 */
[----:B------:R-:W-:Y:S01]  /*1bf0*/  @!P4 IMAD.MOV R17, RZ, RZ, -R17 ;  /* 0x000000ffff11c224 */ /* 0x000fe200078e0a11 */
[----:B------:R-:W-:Y:S01]  /*1c00*/  ISETP.GT.U32.AND P4, PT, R0, R23, PT ;  /* 0x000000170000720c */ /* 0x000fe20003f84070 */
[----:B------:R-:W-:Y:S01]  /*1c10*/  @!P6 IMAD.IADD R20, R20, 0x1, -R0 ;  /* 0x000000011414e824 */ /* 0x000fe200078e0a00 */
[----:B------:R-:W-:Y:S01]  /*1c20*/  ISETP.GE.AND P6, PT, R30, RZ, PT ;  /* 0x000000ff1e00720c */ /* 0x000fe20003fc6270 */
[----:B------:R-:W-:-:S04]  /*1c30*/  IMAD.HI.U32 R4, R3, R24, RZ ;  /* 0x0000001803047227 */ /* 0x000fc800078e00ff */
[----:B------:R-:W-:Y:S02]  /*1c40*/  @!P5 IMAD.IADD R27, R27, 0x1, -R0 ;  /* 0x000000011b1bd824 */ /* 0x000fe400078e0a00 */
[----:B------:R-:W-:Y:S02]  /*1c50*/  IMAD.MOV R29, RZ, RZ, -R4 ;  /* 0x000000ffff1d7224 */ /* 0x000fe400078e0a04 */
[----:B------:R-:W-:Y:S01]  /*1c60*/  @!P2 IMAD.IADD R22, R22, 0x1, -R0 ;  /* 0x000000011616a824 */ /* 0x000fe200078e0a00 */
[C---:B------:R-:W-:Y:S01]  /*1c70*/  ISETP.GT.U32.AND P5, PT, R0.reuse, R27, PT ;  /* 0x0000001b0000720c */ /* 0x040fe20003fa4070 */
[----:B------:R-:W-:Y:S01]  /*1c80*/  IMAD R24, R0, R29, R24 ;  /* 0x0000001d00187224 */ /* 0x000fe200078e0218 */
[----:B------:R-:W-:Y:S01]  /*1c90*/  IABS R29, R31 ;  /* 0x0000001f001d7213 */ /* 0x000fe20000000000 */
[----:B------:R-:W-:Y:S01]  /*1ca0*/  IMAD.MOV.U32 R19, RZ, RZ, R21 ;  /* 0x000000ffff137224 */ /* 0x000fe200078e0015 */
[----:B------:R-:W-:Y:S01]  /*1cb0*/  ISETP.GE.AND P2, PT, R32, RZ, PT ;  /* 0x000000ff2000720c */ /* 0x000fe20003f46270 */
[----:B------:R-:W-:Y:S01]  /*1cc0*/  @!P1 IMAD.MOV R18, RZ, RZ, -R18 ;  /* 0x000000ffff129224 */ /* 0x000fe200078e0a12 */
[C---:B------:R-:W-:Y:S01]  /*1cd0*/  ISETP.GT.U32.AND P1, PT, R0.reuse, R22, PT ;  /* 0x000000160000720c */ /* 0x040fe20003f24070 */
[----:B------:R-:W-:Y:S01]  /*1ce0*/  @!P4 IMAD.IADD R23, R23, 0x1, -R0 ;  /* 0x000000011717c824 */ /* 0x000fe200078e0a00 */
[C---:B------:R-:W-:Y:S01]  /*1cf0*/  ISETP.GT.U32.AND P4, PT, R0.reuse, R26, PT ;  /* 0x0000001a0000720c */ /* 0x040fe20003f84070 */
[----:B------:R-:W-:Y:S01]  /*1d00*/  @!P0 IMAD.MOV R19, RZ, RZ, -R19 ;  /* 0x000000ffff138224 */ /* 0x000fe200078e0a13 */
[----:B------:R-:W-:Y:S01]  /*1d10*/  ISETP.GT.U32.AND P0, PT, R0, R24, PT ;  /* 0x000000180000720c */ /* 0x000fe20003f04070 */
[----:B------:R-:W-:Y:S01]  /*1d20*/  @!P6 IMAD.MOV R20, RZ, RZ, -R20 ;  /* 0x000000ffff14e224 */ /* 0x000fe200078e0a14 */
[----:B------:R-:W-:Y:S01]  /*1d30*/  ISETP.GE.AND P6, PT, R33, RZ, PT ;  /* 0x000000ff2100720c */ /* 0x000fe20003fc6270 */
[----:B------:R-:W-:Y:S01]  /*1d40*/  IMAD.HI.U32 R4, R3, R29, RZ ;  /* 0x0000001d03047227 */ /* 0x000fe200078e00ff */
[----:B------:R-:W-:-:S03]  /*1d50*/  LOP3.LUT R32, R2, 0x58, RZ, 0xfc, !PT ;  /* 0x0000005802207812 */ /* 0x000fc600078efcff */
[----:B------:R-:W-:Y:S01]  /*1d60*/  @!P5 IMAD.IADD R27, R27, 0x1, -R0 ;  /* 0x000000011b1bd824 */ /* 0x000fe200078e0a00 */
[----:B------:R-:W-:Y:S01]  /*1d70*/  IABS R30, R32 ;  /* 0x00000020001e7213 */ /* 0x000fe20000000000 */
[----:B------:R-:W-:Y:S01]  /*1d80*/  IMAD.MOV R4, RZ, RZ, -R4 ;  /* 0x000000ffff047224 */ /* 0x000fe200078e0a04 */
[----:B------:R-:W-:Y:S01]  /*1d90*/  ISETP.GE.AND P5, PT, R28, RZ, PT ;  /* 0x000000ff1c00720c */ /* 0x000fe20003fa6270 */
[----:B------:R-:W-:Y:S02]  /*1da0*/  IMAD.MOV.U32 R21, RZ, RZ, R23 ;  /* 0x000000ffff157224 */ /* 0x000fe400078e0017 */
[----:B------:R-:W-:Y:S01]  /*1db0*/  IMAD R29, R0, R4, R29 ;  /* 0x00000004001d7224 */ /* 0x000fe200078e021d */
[C---:B------:R-:W-:Y:S01]  /*1dc0*/  LOP3.LUT R4, R2.reuse, 0x56, RZ, 0xfc, !PT ;  /* 0x0000005602047812 */ /* 0x040fe200078efcff */
[----:B------:R-:W-:Y:S01]  /*1dd0*/  IMAD.MOV.U32 R23, RZ, RZ, R27 ;  /* 0x000000ffff177224 */ /* 0x000fe200078e001b */
[----:B------:R-:W-:Y:S01]  /*1de0*/  LOP3.LUT R27, R2, 0x54, RZ, 0xfc, !PT ;  /* 0x00000054021b7812 */ /* 0x000fe200078efcff */
[--C-:B------:R-:W-:Y:S01]  /*1df0*/  @!P1 IMAD.IADD R22, R22, 0x1, -R0.reuse ;  /* 0x0000000116169824 */ /* 0x100fe200078e0a00 */
[----:B------:R-:W-:Y:S01]  /*1e00*/  ISETP.GE.AND P1, PT, R34, RZ, PT ;  /* 0x000000ff2200720c */ /* 0x000fe20003f26270 */
[--C-:B------:R-:W-:Y:S01]  /*1e10*/  @!P4 IMAD.IADD R26, R26, 0x1, -R0.reuse ;  /* 0x000000011a1ac824 */ /* 0x100fe200078e0a00 */
[----:B------:R-:W-:Y:S01]  /*1e20*/  LOP3.LUT R34, R2, 0x52, RZ, 0xfc, !PT ;  /* 0x0000005202227812 */ /* 0x000fe200078efcff */
[----:B------:R-:W-:Y:S01]  /*1e30*/  @!P0 IMAD.IADD R24, R24, 0x1, -R0 ;  /* 0x0000000118188824 */ /* 0x000fe200078e0a00 */
[----:B------:R-:W-:Y:S01]  /*1e40*/  ISETP.GE.AND P0, PT, R31, RZ, PT ;  /* 0x000000ff1f00720c */ /* 0x000fe20003f06270 */
[----:B------:R-:W-:Y:S01]  /*1e50*/  @!P6 IMAD.MOV R23, RZ, RZ, -R23 ;  /* 0x000000ffff17e224 */ /* 0x000fe200078e0a17 */
[C---:B------:R-:W-:Y:S01]  /*1e60*/  ISETP.GT.U32.AND P6, PT, R0.reuse, R29, PT ;  /* 0x0000001d0000720c */ /* 0x040fe20003fc4070 */
[----:B------:R-:W-:Y:S01]  /*1e70*/  @!P2 IMAD.MOV R22, RZ, RZ, -R22 ;  /* 0x000000ffff16a224 */ /* 0x000fe200078e0a16 */
[C---:B------:R-:W-:Y:S01]  /*1e80*/  ISETP.GT.U32.AND P2, PT, R0.reuse, R26, PT ;  /* 0x0000001a0000720c */ /* 0x040fe20003f44070 */
[----:B------:R-:W-:Y:S01]  /*1e90*/  IMAD.HI.U32 R28, R3, R30, RZ ;  /* 0x0000001e031c7227 */ /* 0x000fe200078e00ff */
[----:B------:R-:W-:-:S02]  /*1ea0*/  ISETP.GT.U32.AND P4, PT, R0, R24, PT ;  /* 0x000000180000720c */ /* 0x000fc40003f84070 */
[----:B------:R-:W-:Y:S01]  /*1eb0*/  IABS R33, R34 ;  /* 0x0000002200217213 */ /* 0x000fe20000000000 */
[----:B------:R-:W-:Y:S02]  /*1ec0*/  IMAD.MOV R31, RZ, RZ, -R28 ;  /* 0x000000ffff1f7224 */ /* 0x000fe400078e0a1c */
[----:B------:R-:W-:Y:S01]  /*1ed0*/  @!P3 IMAD.MOV R21, RZ, RZ, -R21 ;  /* 0x000000ffff15b224 */ /* 0x000fe200078e0a15 */
[----:B------:R-:W-:Y:S01]  /*1ee0*/  ISETP.GE.AND P3, PT, R32, RZ, PT ;  /* 0x000000ff2000720c */ /* 0x000fe20003f66270 */
[----:B------:R-:W-:Y:S01]  /*1ef0*/  IMAD R28, R0, R31, R30 ;  /* 0x0000001f001c7224 */ /* 0x000fe200078e021e */
[----:B------:R-:W-:Y:S01]  /*1f00*/  IABS R31, R4 ;  /* 0x00000004001f7213 */ /* 0x000fe20000000000 */
[--C-:B------:R-:W-:Y:S01]  /*1f10*/  @!P6 IMAD.IADD R29, R29, 0x1, -R0.reuse ;  /* 0x000000011d1de824 */ /* 0x100fe200078e0a00 */
[----:B------:R-:W-:Y:S01]  /*1f20*/  IABS R32, R27 ;  /* 0x0000001b00207213 */ /* 0x000fe20000000000 */
[--C-:B------:R-:W-:Y:S01]  /*1f30*/  @!P2 IMAD.IADD R26, R26, 0x1, -R0.reuse ;  /* 0x000000011a1aa824 */ /* 0x100fe200078e0a00 */
[----:B------:R-:W-:Y:S01]  /*1f40*/  ISETP.GT.U32.AND P2, PT, R0, R28, PT ;  /* 0x0000001c0000720c */ /* 0x000fe20003f44070 */
[----:B------:R-:W-:Y:S01]  /*1f50*/  @!P4 IMAD.IADD R24, R24, 0x1, -R0 ;  /* 0x000000011818c824 */ /* 0x000fe200078e0a00 */
[----:B------:R-:W-:Y:S01]  /*1f60*/  ISETP.GE.AND P4, PT, R4, RZ, PT ;  /* 0x000000ff0400720c */ /* 0x000fe20003f86270 */
[----:B------:R-:W-:Y:S01]  /*1f70*/  IMAD.HI.U32 R4, R3, R31, RZ ;  /* 0x0000001f03047227 */ /* 0x000fe200078e00ff */
[----:B------:R-:W-:-:S03]  /*1f80*/  ISETP.GT.U32.AND P6, PT, R0, R29, PT ;  /* 0x0000001d0000720c */ /* 0x000fc60003fc4070 */
[----:B------:R-:W-:Y:S02]  /*1f90*/  IMAD.MOV R4, RZ, RZ, -R4 ;  /* 0x000000ffff047224 */ /* 0x000fe400078e0a04 */
[----:B------:R-:W-:Y:S01]  /*1fa0*/  @!P1 IMAD.MOV R24, RZ, RZ, -R24 ;  /* 0x000000ffff189224 */ /* 0x000fe200078e0a18 */
[----:B------:R-:W-:Y:S01]  /*1fb0*/  ISETP.GE.AND P1, PT, R27, RZ, PT ;  /* 0x000000ff1b00720c */ /* 0x000fe20003f26270 */
[----:B------:R-:W-:Y:S02]  /*1fc0*/  IMAD R31, R0, R4, R31 ;  /* 0x00000004001f7224 */ /* 0x000fe400078e021f */
[----:B------:R-:W-:-:S04]  /*1fd0*/  IMAD.HI.U32 R27, R3, R32, RZ ;  /* 0x00000020031b7227 */ /* 0x000fc800078e00ff */
[----:B------:R-:W-:Y:S02]  /*1fe0*/  @!P2 IMAD.IADD R28, R28, 0x1, -R0 ;  /* 0x000000011c1ca824 */ /* 0x000fe400078e0a00 */
[----:B------:R-:W-:-:S03]  /*1ff0*/  IMAD.HI.U32 R30, R3, R33, RZ ;  /* 0x00000021031e7227 */ /* 0x000fc600078e00ff */
[C---:B------:R-:W-:Y:S01]  /*2000*/  ISETP.GT.U32.AND P2, PT, R0.reuse, R28, PT ;  /* 0x0000001c0000720c */ /* 0x040fe20003f44070 */
[----:B------:R-:W-:Y:S01]  /*2010*/  @!P6 IMAD.IADD R29, R29, 0x1, -R0 ;  /* 0x000000011d1de824 */ /* 0x000fe200078e0a00 */
[----:B------:R-:W-:Y:S01]  /*2020*/  ISETP.GT.U32.AND P6, PT, R0, R31, PT ;  /* 0x0000001f0000720c */ /* 0x000fe20003fc4070 */
[----:B------:R-:W-:Y:S02]  /*2030*/  IMAD.MOV R27, RZ, RZ, -R27 ;  /* 0x000000ffff1b7224 */ /* 0x000fe400078e0a1b */
[----:B------:R-:W-:Y:S02]  /*2040*/  IMAD.MOV R4, RZ, RZ, -R30 ;  /* 0x000000ffff047224 */ /* 0x000fe400078e0a1e */
[----:B------:R-:W-:Y:S01]  /*2050*/  @!P5 IMAD.MOV R26, RZ, RZ, -R26 ;  /* 0x000000ffff1ad224 */ /* 0x000fe200078e0a1a */
[----:B------:R-:W-:Y:S01]  /*2060*/  ISETP.GE.AND P5, PT, R34, RZ, PT ;  /* 0x000000ff2200720c */ /* 0x000fe20003fa6270 */
[----:B------:R-:W-:Y:S01]  /*2070*/  IMAD R30, R0, R27, R32 ;  /* 0x0000001b001e7224 */ /* 0x000fe200078e0220 */
[----:B------:R-:W-:Y:S01]  /*2080*/  LOP3.LUT R34, R2, 0x50, RZ, 0xfc, !PT ;  /* 0x0000005002227812 */ /* 0x000fe200078efcff */
[----:B------:R-:W-:-:S02]  /*2090*/  IMAD R33, R0, R4, R33 ;  /* 0x0000000400217224 */ /* 0x000fc400078e0221 */
[----:B------:R-:W-:Y:S01]  /*20a0*/  IMAD.MOV.U32 R27, RZ, RZ, R29 ;  /* 0x000000ffff1b7224 */ /* 0x000fe200078e001d */
[----:B------:R-:W-:Y:S01]  /*20b0*/  IABS R32, R34 ;  /* 0x0000002200207213 */ /* 0x000fe20000000000 */
[--C-:B------:R-:W-:Y:S02]  /*20c0*/  @!P6 IMAD.IADD R31, R31, 0x1, -R0.reuse ;  /* 0x000000011f1fe824 */ /* 0x100fe400078e0a00 */
[----:B------:R-:W-:Y:S01]  /*20d0*/  @!P0 IMAD.MOV R27, RZ, RZ, -R27 ;  /* 0x000000ffff1b8224 */ /* 0x000fe200078e0a1b */
[----:B------:R-:W-:Y:S01]  /*20e0*/  ISETP.GT.U32.AND P0, PT, R0, R33, PT ;  /* 0x000000210000720c */ /* 0x000fe20003f04070 */
[----:B------:R-:W-:Y:S01]  /*20f0*/  @!P2 IMAD.IADD R28, R28, 0x1, -R0 ;  /* 0x000000011c1ca824 */ /* 0x000fe200078e0a00 */
[C---:B------:R-:W-:Y:S01]  /*2100*/  ISETP.GT.U32.AND P2, PT, R0.reuse, R30, PT ;  /* 0x0000001e0000720c */ /* 0x040fe20003f44070 */
[----:B------:R-:W-:Y:S01]  /*2110*/  IMAD.HI.U32 R4, R3, R32, RZ ;  /* 0x0000002003047227 */ /* 0x000fe200078e00ff */
[----:B------:R-:W-:-:S03]  /*2120*/  ISETP.GT.U32.AND P6, PT, R0, R31, PT ;  /* 0x0000001f0000720c */ /* 0x000fc60003fc4070 */
[----:B------:R-:W-:Y:S02]  /*2130*/  IMAD.MOV R29, RZ, RZ, -R4 ;  /* 0x000000ffff1d7224 */ /* 0x000fe400078e0a04 */
[----:B------:R-:W-:-:S04]  /*2140*/  IMAD.HI.U32 R4, R3, R35, RZ ;  /* 0x0000002303047227 */ /* 0x000fc800078e00ff */
[----:B------:R-:W-:Y:S02]  /*2150*/  IMAD R32, R0, R29, R32 ;  /* 0x0000001d00207224 */ /* 0x000fe400078e0220 */
[----:B------:R-:W-:Y:S02]  /*2160*/  @!P0 IMAD.IADD R33, R33, 0x1, -R0 ;  /* 0x0000000121218824 */ /* 0x000fe400078e0a00 */
[----:B------:R-:W-:-:S03]  /*2170*/  IMAD.HI.U32 R29, R3, R36, RZ ;  /* 0x00000024031d7227 */ /* 0x000fc600078e00ff */
[----:B------:R-:W-:Y:S01]  /*2180*/  ISETP.GT.U32.AND P0, PT, R0, R33, PT ;  /* 0x000000210000720c */ /* 0x000fe20003f04070 */
[----:B------:R-:W-:Y:S01]  /*2190*/  @!P3 IMAD.MOV R28, RZ, RZ, -R28 ;  /* 0x000000ffff1cb224 */ /* 0x000fe200078e0a1c */
[----:B------:R-:W-:Y:S01]  /*21a0*/  ISETP.GE.AND P3, PT, R34, RZ, PT ;  /* 0x000000ff2200720c */ /* 0x000fe20003f66270 */
[----:B------:R-:W-:Y:S02]  /*21b0*/  IMAD.MOV R4, RZ, RZ, -R4 ;  /* 0x000000ffff047224 */ /* 0x000fe400078e0a04 */
[----:B------:R-:W-:-:S04]  /*21c0*/  IMAD.HI.U32 R34, R3, R37, RZ ;  /* 0x0000002503227227 */ /* 0x000fc800078e00ff */
[--C-:B------:R-:W-:Y:S02]  /*21d0*/  @!P2 IMAD.IADD R30, R30, 0x1, -R0.reuse ;  /* 0x000000011e1ea824 */ /* 0x100fe400078e0a00 */
[----:B------:R-:W-:Y:S02]  /*21e0*/  IMAD.MOV R29, RZ, RZ, -R29 ;  /* 0x000000ffff1d7224 */ /* 0x000fe400078e0a1d */
[----:B------:R-:W-:Y:S01]  /*21f0*/  @!P6 IMAD.IADD R31, R31, 0x1, -R0 ;  /* 0x000000011f1fe824 */ /* 0x000fe200078e0a00 */
[C---:B------:R-:W-:Y:S01]  /*2200*/  ISETP.GT.U32.AND P2, PT, R0.reuse, R30, PT ;  /* 0x0000001e0000720c */ /* 0x040fe20003f44070 */
[C---:B------:R-:W-:Y:S01]  /*2210*/  IMAD R35, R0.reuse, R4, R35 ;  /* 0x0000000400237224 */ /* 0x040fe200078e0223 */
[C---:B------:R-:W-:Y:S01]  /*2220*/  ISETP.GT.U32.AND P6, PT, R0.reuse, R32, PT ;  /* 0x000000200000720c */ /* 0x040fe20003fc4070 */
[----:B------:R-:W-:Y:S02]  /*2230*/  IMAD.MOV R4, RZ, RZ, -R34 ;  /* 0x000000ffff047224 */ /* 0x000fe400078e0a22 */
[----:B------:R-:W-:-:S02]  /*2240*/  IMAD R34, R0, R29, R36 ;  /* 0x0000001d00227224 */ /* 0x000fc400078e0224 */
[----:B------:R-:W-:Y:S02]  /*2250*/  IMAD.MOV.U32 R29, RZ, RZ, R31 ;  /* 0x000000ffff1d7224 */ /* 0x000fe400078e001f */
[--C-:B------:R-:W-:Y:S01]  /*2260*/  @!P0 IMAD.IADD R33, R33, 0x1, -R0.reuse ;  /* 0x0000000121218824 */ /* 0x100fe200078e0a00 */
[C---:B------:R-:W-:Y:S01]  /*2270*/  ISETP.GT.U32.AND P0, PT, R0.reuse, R34, PT ;  /* 0x000000220000720c */ /* 0x040fe20003f04070 */
[----:B------:R-:W-:Y:S01]  /*2280*/  @!P4 IMAD.MOV R29, RZ, RZ, -R29 ;  /* 0x000000ffff1dc224 */ /* 0x000fe200078e0a1d */
[----:B------:R-:W-:Y:S01]  /*2290*/  ISETP.GT.U32.AND P4, PT, R0, R35, PT ;  /* 0x000000230000720c */ /* 0x000fe20003f84070 */
[--C-:B------:R-:W-:Y:S01]  /*22a0*/  @!P2 IMAD.IADD R30, R30, 0x1, -R0.reuse ;  /* 0x000000011e1ea824 */ /* 0x100fe200078e0a00 */
[----:B------:R-:W-:Y:S01]  /*22b0*/  ISETP.GE.AND P2, PT, R38, RZ, PT ;  /* 0x000000ff2600720c */ /* 0x000fe20003f46270 */
[----:B------:R-:W-:Y:S01]  /*22c0*/  @!P6 IMAD.IADD R32, R32, 0x1, -R0 ;  /* 0x000000012020e824 */ /* 0x000fe200078e0a00 */
[----:B------:R-:W-:Y:S01]  /*22d0*/  LOP3.LUT R38, R2, 0x48, RZ, 0xfc, !PT ;  /* 0x0000004802267812 */ /* 0x000fe200078efcff */
[----:B------:R-:W-:-:S02]  /*22e0*/  IMAD R37, R0, R4, R37 ;  /* 0x0000000400257224 */ /* 0x000fc400078e0225 */
[----:B------:R-:W-:Y:S01]  /*22f0*/  IMAD.MOV.U32 R31, RZ, RZ, R33 ;  /* 0x000000ffff1f7224 */ /* 0x000fe200078e0021 */
[----:B------:R-:W-:Y:S01]  /*2300*/  IABS R36, R38 ;  /* 0x0000002600247213 */ /* 0x000fe20000000000 */
[----:B------:R-:W-:Y:S01]  /*2310*/  @!P1 IMAD.MOV R30, RZ, RZ, -R30 ;  /* 0x000000ffff1e9224 */ /* 0x000fe200078e0a1e */
[C---:B------:R-:W-:Y:S01]  /*2320*/  ISETP.GT.U32.AND P6, PT, R0.reuse, R32, PT ;  /* 0x000000200000720c */ /* 0x040fe20003fc4070 */
[----:B------:R-:W-:Y:S01]  /*2330*/  @!P5 IMAD.MOV R31, RZ, RZ, -R31 ;  /* 0x000000ffff1fd224 */ /* 0x000fe200078e0a1f */
[----:B------:R-:W-:Y:S01]  /*2340*/  ISETP.GT.U32.AND P5, PT, R0, R37, PT ;  /* 0x000000250000720c */ /* 0x000fe20003fa4070 */
[--C-:B------:R-:W-:Y:S01]  /*2350*/  @!P4 IMAD.IADD R35, R35, 0x1, -R0.reuse ;  /* 0x000000012323c824 */ /* 0x100fe200078e0a00 */
[----:B------:R-:W-:Y:S01]  /*2360*/  ISETP.GE.AND P1, PT, R39, RZ, PT ;  /* 0x000000ff2700720c */ /* 0x000fe20003f26270 */
[----:B------:R-:W-:Y:S01]  /*2370*/  @!P0 IMAD.IADD R34, R34, 0x1, -R0 ;  /* 0x0000000122228824 */ /* 0x000fe200078e0a00 */
[----:B------:R-:W-:Y:S01]  /*2380*/  IABS R39, R41 ;  /* 0x0000002900277213 */ /* 0x000fe20000000000 */
[----:B------:R-:W-:Y:S01]  /*2390*/  IMAD.HI.U32 R4, R3, R36, RZ ;  /* 0x0000002403047227 */ /* 0x000fe200078e00ff */
[----:B------:R-:W-:-:S02]  /*23a0*/  ISETP.GT.U32.AND P0, PT, R0, R35, PT ;  /* 0x000000230000720c */ /* 0x000fc40003f04070 */
[----:B------:R-:W-:Y:S01]  /*23b0*/  ISETP.GE.AND P4, PT, R38, RZ, PT ;  /* 0x000000ff2600720c */ /* 0x000fe20003f86270 */
[----:B------:R-:W-:Y:S02]  /*23c0*/  IMAD.MOV R33, RZ, RZ, -R4 ;  /* 0x000000ffff217224 */ /* 0x000fe400078e0a04 */
[----:B------:R-:W-:Y:S01]  /*23d0*/  @!P6 IMAD.IADD R32, R32, 0x1, -R0 ;  /* 0x000000012020e824 */ /* 0x000fe200078e0a00 */
[----:B------:R-:W-:Y:S01]  /*23e0*/  ISETP.GE.AND P6, PT, R40, RZ, PT ;  /* 0x000000ff2800720c */ /* 0x000fe20003fc6270 */
[----:B------:R-:W-:Y:S01]  /*23f0*/  IMAD R36, R0, R33, R36 ;  /* 0x0000002100247224 */ /* 0x000fe200078e0224 */
[----:B------:R-:W-:Y:S01]  /*2400*/  LOP3.LUT R33, R2, 0x44, RZ, 0xfc, !PT ;  /* 0x0000004402217812 */ /* 0x000fe200078efcff */
[----:B------:R-:W-:Y:S01]  /*2410*/  @!P5 IMAD.IADD R37, R37, 0x1, -R0 ;  /* 0x000000012525d824 */ /* 0x000fe200078e0a00 */
[----:B------:R-:W-:Y:S01]  /*2420*/  ISETP.GT.U32.AND P5, PT, R0, R34, PT ;  /* 0x000000220000720c */ /* 0x000fe20003fa4070 */
[----:B------:R-:W-:Y:S01]  /*2430*/  IMAD.HI.U32 R4, R3, R39, RZ ;  /* 0x0000002703047227 */ /* 0x000fe200078e00ff */
[----:B------:R-:W-:-:S03]  /*2440*/  IABS R40, R33 ;  /* 0x0000002100287213 */ /* 0x000fc60000000000 */
[----:B------:R-:W-:Y:S01]  /*2450*/  @!P0 IMAD.IADD R35, R35, 0x1, -R0 ;  /* 0x0000000123238824 */ /* 0x000fe200078e0a00 */
[C---:B------:R-:W-:Y:S01]  /*2460*/  ISETP.GT.U32.AND P0, PT, R0.reuse, R36, PT ;  /* 0x000000240000720c */ /* 0x040fe20003f04070 */
[----:B------:R-:W-:Y:S01]  /*2470*/  @!P3 IMAD.MOV R32, RZ, RZ, -R32 ;  /* 0x000000ffff20b224 */ /* 0x000fe200078e0a20 */
[----:B------:R-:W-:Y:S01]  /*2480*/  ISETP.GT.U32.AND P3, PT, R0, R37, PT ;  /* 0x000000250000720c */ /* 0x000fe20003f64070 */
[----:B------:R-:W-:Y:S02]  /*2490*/  IMAD.MOV R4, RZ, RZ, -R4 ;  /* 0x000000ffff047224 */ /* 0x000fe400078e0a04 */
[----:B------:R-:W-:-:S04]  /*24a0*/  IMAD.HI.U32 R38, R3, R42, RZ ;  /* 0x0000002a03267227 */ /* 0x000fc800078e00ff */
[----:B------:R-:W-:Y:S02]  /*24b0*/  IMAD R39, R0, R4, R39 ;  /* 0x0000000400277224 */ /* 0x000fe400078e0227 */
[----:B------:R-:W-:-:S04]  /*24c0*/  IMAD.HI.U32 R4, R3, R40, RZ ;  /* 0x0000002803047227 */ /* 0x000fc800078e00ff */
[--C-:B------:R-:W-:Y:S01]  /*24d0*/  @!P5 IMAD.IADD R34, R34, 0x1, -R0.reuse ;  /* 0x000000012222d824 */ /* 0x100fe200078e0a00 */
[----:B------:R-:W-:Y:S01]  /*24e0*/  ISETP.GT.U32.AND P5, PT, R0, R39, PT ;  /* 0x000000270000720c */ /* 0x000fe20003fa4070 */
[----:B------:R-:W-:Y:S01]  /*24f0*/  @!P0 IMAD.IADD R36, R36, 0x1, -R0 ;  /* 0x0000000124248824 */ /* 0x000fe200078e0a00 */
[----:B------:R-:W-:Y:S01]  /*2500*/  ISETP.GE.AND P0, PT, R33, RZ, PT ;  /* 0x000000ff2100720c */ /* 0x000fe20003f06270 */
[----:B------:R-:W-:Y:S02]  /*2510*/  IMAD.MOV.U32 R33, RZ, RZ, R35 ;  /* 0x000000ffff217224 */ /* 0x000fe400078e0023 */
[----:B------:R-:W-:Y:S02]  /*2520*/  IMAD.MOV R35, RZ, RZ, -R4 ;  /* 0x000000ffff237224 */ /* 0x000fe400078e0a04 */
[----:B------:R-:W-:Y:S01]  /*2530*/  @!P3 IMAD.IADD R37, R37, 0x1, -R0 ;  /* 0x000000012525b824 */ /* 0x000fe200078e0a00 */
[----:B------:R-:W-:Y:S01]  /*2540*/  ISETP.GE.AND P3, PT, R41, RZ, PT ;  /* 0x000000ff2900720c */ /* 0x000fe20003f66270 */
[----:B------:R-:W-:-:S02]  /*2550*/  IMAD.MOV R43, RZ, RZ, -R38 ;  /* 0x000000ffff2b7224 */ /* 0x000fc400078e0a26 */
[C---:B------:R-:W-:Y:S02]  /*2560*/  IMAD R40, R0.reuse, R35, R40 ;  /* 0x0000002300287224 */ /* 0x040fe400078e0228 */
[C---:B------:R-:W-:Y:S01]  /*2570*/  IMAD R38, R0.reuse, R43, R42 ;  /* 0x0000002b00267224 */ /* 0x040fe200078e022a */
[----:B------:R-:W-:Y:S01]  /*2580*/  IABS R43, R47 ;  /* 0x0000002f002b7213 */ /* 0x000fe20000000000 */
        /* <DEDUP_REMOVED lines=13> */
[----:B------:R-:W-:Y:S01]  /*2660*/  ISETP.GE.AND P2, PT, R45, RZ, PT ;  /* 0x000000ff2d00720c */ /* 0x000fe20003f46270 */
[----:B------:R-:W-:Y:S01]  /*2670*/  @!P6 IMAD.IADD R38, R38, 0x1, -R0 ;  /* 0x000000012626e824 */ /* 0x000fe200078e0a00 */
[----:B------:R-:W-:Y:S01]  /*2680*/  IABS R45, R49 ;  /* 0x00000031002d7213 */ /* 0x000fe20000000000 */
[----:B------:R-:W-:-:S04]  /*2690*/  IMAD.HI.U32 R4, R3, R43, RZ ;  /* 0x0000002b03047227 */ /* 0x000fc800078e00ff */
[----:B------:R-:W-:Y:S01]  /*26a0*/  IMAD R41, R0, R41, R44 ;  /* 0x0000002900297224 */ /* 0x000fe200078e022c */
[----:B------:R-:W-:Y:S01]  /*26b0*/  IABS R44, R50 ;  /* 0x00000032002c7213 */ /* 0x000fe20000000000 */
[----:B------:R-:W-:Y:S01]  /*26c0*/  @!P1 IMAD.IADD R40, R40, 0x1, -R0 ;  /* 0x0000000128289824 */ /* 0x000fe200078e0a00 */
[----:B------:R-:W-:Y:S01]  /*26d0*/  ISETP.GE.AND P1, PT, R46, RZ, PT ;  /* 0x000000ff2e00720c */ /* 0x000fe20003f26270 */
[----:B------:R-:W-:Y:S01]  /*26e0*/  @!P4 IMAD.MOV R36, RZ, RZ, -R36 ;  /* 0x000000ffff24c224 */ /* 0x000fe200078e0a24 */
[C---:B------:R-:W-:Y:S01]  /*26f0*/  ISETP.GT.U32.AND P4, PT, R0.reuse, R38, PT ;  /* 0x000000260000720c */ /* 0x040fe20003f84070 */
[----:B------:R-:W-:Y:S01]  /*2700*/  IMAD.MOV R37, RZ, RZ, -R4 ;  /* 0x000000ffff257224 */ /* 0x000fe200078e0a04 */
[C---:B------:R-:W-:Y:S01]  /*2710*/  ISETP.GT.U32.AND P6, PT, R0.reuse, R40, PT ;  /* 0x000000280000720c */ /* 0x040fe20003fc4070 */
[----:B------:R-:W-:Y:S01]  /*2720*/  @!P5 IMAD.IADD R39, R39, 0x1, -R0 ;  /* 0x000000012727d824 */ /* 0x000fe200078e0a00 */
[----:B------:R-:W-:Y:S01]  /*2730*/  ISETP.GT.U32.AND P5, PT, R0, R41, PT ;  /* 0x000000290000720c */ /* 0x000fe20003fa4070 */
[----:B------:R-:W-:Y:S01]  /*2740*/  IMAD.HI.U32 R4, R3, R42, RZ ;  /* 0x0000002a03047227 */ /* 0x000fe200078e00ff */
[----:B------:R-:W-:-:S03]  /*2750*/  IABS R46, R51 ;  /* 0x00000033002e7213 */ /* 0x000fc60000000000 */
[----:B------:R-:W-:Y:S02]  /*2760*/  IMAD R43, R0, R37, R43 ;  /* 0x00000025002b7224 */ /* 0x000fe400078e022b */
[----:B------:R-:W-:Y:S02]  /*2770*/  IMAD.MOV R37, RZ, RZ, -R4 ;  /* 0x000000ffff257224 */ /* 0x000fe400078e0a04 */
[----:B------:R-:W-:-:S04]  /*2780*/  IMAD.HI.U32 R4, R3, R45, RZ ;  /* 0x0000002d03047227 */ /* 0x000fc800078e00ff */
[----:B------:R-:W-:Y:S02]  /*2790*/  IMAD R42, R0, R37, R42 ;  /* 0x00000025002a7224 */ /* 0x000fe400078e022a */
[--C-:B------:R-:W-:Y:S02]  /*27a0*/  @!P4 IMAD.IADD R38, R38, 0x1, -R0.reuse ;  /* 0x000000012626c824 */ /* 0x100fe400078e0a00 */
[----:B------:R-:W-:Y:S01]  /*27b0*/  @!P5 IMAD.IADD R41, R41, 0x1, -R0 ;  /* 0x000000012929d824 */ /* 0x000fe200078e0a00 */
[----:B------:R-:W-:Y:S01]  /*27c0*/  ISETP.GT.U32.AND P4, PT, R0, R42, PT ;  /* 0x0000002a0000720c */ /* 0x000fe20003f84070 */
[----:B------:R-:W-:Y:S02]  /*27d0*/  IMAD.MOV R37, RZ, RZ, -R4 ;  /* 0x000000ffff257224 */ /* 0x000fe400078e0a04 */
[----:B------:R-:W-:Y:S01]  /*27e0*/  @!P6 IMAD.IADD R40, R40, 0x1, -R0 ;  /* 0x000000012828e824 */ /* 0x000fe200078e0a00 */
[C---:B------:R-:W-:Y:S01]  /*27f0*/  ISETP.GT.U32.AND P6, PT, R0.reuse, R43, PT ;  /* 0x0000002b0000720c */ /* 0x040fe20003fc4070 */
[C---:B------:R-:W-:Y:S01]  /*2800*/  IMAD R45, R0.reuse, R37, R45 ;  /* 0x00000025002d7224 */ /* 0x040fe200078e022d */
[----:B------:R-:W-:Y:S01]  /*2810*/  ISETP.GT.U32.AND P5, PT, R0, R41, PT ;  /* 0x000000290000720c */ /* 0x000fe20003fa4070 */
[----:B------:R-:W-:-:S02]  /*2820*/  @!P0 IMAD.MOV R40, RZ, RZ, -R40 ;  /* 0x000000ffff288224 */ /* 0x000fc400078e0a28 */
[----:B------:R-:W-:Y:S01]  /*2830*/  IMAD.HI.U32 R4, R3, R44, RZ ;  /* 0x0000002c03047227 */ /* 0x000fe200078e00ff */
[----:B------:R-:W-:-:S03]  /*2840*/  ISETP.GT.U32.AND P0, PT, R0, R45, PT ;  /* 0x0000002d0000720c */ /* 0x000fc60003f04070 */
[--C-:B------:R-:W-:Y:S02]  /*2850*/  @!P4 IMAD.IADD R42, R42, 0x1, -R0.reuse ;  /* 0x000000012a2ac824 */ /* 0x100fe400078e0a00 */
[----:B------:R-:W-:Y:S02]  /*2860*/  IMAD.MOV.U32 R37, RZ, RZ, R39 ;  /* 0x000000ffff257224 */ /* 0x000fe400078e0027 */
[--C-:B------:R-:W-:Y:S01]  /*2870*/  @!P6 IMAD.IADD R43, R43, 0x1, -R0.reuse ;  /* 0x000000012b2be824 */ /* 0x100fe200078e0a00 */
[----:B------:R-:W-:Y:S01]  /*2880*/  ISETP.GT.U32.AND P4, PT, R0, R42, PT ;  /* 0x0000002a0000720c */ /* 0x000fe20003f84070 */
[----:B------:R-:W-:Y:S01]  /*2890*/  @!P5 IMAD.IADD R41, R41, 0x1, -R0 ;  /* 0x000000012929d824 */ /* 0x000fe200078e0a00 */
[----:B------:R-:W-:Y:S01]  /*28a0*/  ISETP.GE.AND P5, PT, R47, RZ, PT ;  /* 0x000000ff2f00720c */ /* 0x000fe20003fa6270 */
[----:B------:R-:W-:Y:S01]  /*28b0*/  IMAD.MOV R47, RZ, RZ, -R4 ;  /* 0x000000ffff2f7224 */ /* 0x000fe200078e0a04 */
[----:B------:R-:W-:Y:S01]  /*28c0*/  ISETP.GE.AND P6, PT, R48, RZ, PT ;  /* 0x000000ff3000720c */ /* 0x000fe20003fc6270 */
[----:B------:R-:W-:Y:S01]  /*28d0*/  @!P3 IMAD.MOV R37, RZ, RZ, -R37 ;  /* 0x000000ffff25b224 */ /* 0x000fe200078e0a25 */
[----:B------:R-:W-:Y:S01]  /*28e0*/  ISETP.GT.U32.AND P3, PT, R0, R43, PT ;  /* 0x0000002b0000720c */ /* 0x000fe20003f64070 */
[----:B------:R-:W-:Y:S01]  /*28f0*/  IMAD.HI.U32 R4, R3, R46, RZ ;  /* 0x0000002e03047227 */ /* 0x000fe200078e00ff */
[----:B------:R-:W-:-:S03]  /*2900*/  LOP3.LUT R48, R2, 0x34, RZ, 0xfc, !PT ;  /* 0x0000003402307812 */ /* 0x000fc600078efcff */
[----:B------:R-:W-:Y:S02]  /*2910*/  @!P0 IMAD.IADD R45, R45, 0x1, -R0 ;  /* 0x000000012d2d8824 */ /* 0x000fe400078e0a00 */
[----:B------:R-:W-:Y:S02]  /*2920*/  IMAD R44, R0, R47, R44 ;  /* 0x0000002f002c7224 */ /* 0x000fe400078e022c */
[----:B------:R-:W-:Y:S01]  /*2930*/  IMAD.MOV R47, RZ, RZ, -R4 ;  /* 0x000000ffff2f7224 */ /* 0x000fe200078e0a04 */
[----:B------:R-:W-:Y:S01]  /*2940*/  IABS R4, R48 ;  /* 0x0000003000047213 */ /* 0x000fe20000000000 */
[----:B------:R-:W-:Y:S01]  /*2950*/  @!P4 IMAD.IADD R42, R42, 0x1, -R0 ;  /* 0x000000012a2ac824 */ /* 0x000fe200078e0a00 */
[C---:B------:R-:W-:Y:S01]  /*2960*/  ISETP.GT.U32.AND P0, PT, R0.reuse, R45, PT ;  /* 0x0000002d0000720c */ /* 0x040fe20003f04070 */
[C---:B------:R-:W-:Y:S01]  /*2970*/  IMAD R47, R0.reuse, R47, R46 ;  /* 0x0000002f002f7224 */ /* 0x040fe200078e022e */
[----:B------:R-:W-:Y:S01]  /*2980*/  ISETP.GT.U32.AND P4, PT, R0, R44, PT ;  /* 0x0000002c0000720c */ /* 0x000fe20003f84070 */
[----:B------:R-:W-:-:S02]  /*2990*/  IMAD.MOV.U32 R46, RZ, RZ, R4 ;  /* 0x000000ffff2e7224 */ /* 0x000fc400078e0004 */
[----:B------:R-:W-:Y:S01]  /*29a0*/  @!P2 IMAD.MOV R38, RZ, RZ, -R38 ;  /* 0x000000ffff26a224 */ /* 0x000fe200078e0a26 */
[----:B------:R-:W-:Y:S01]  /*29b0*/  ISETP.GE.AND P2, PT, R49, RZ, PT ;  /* 0x000000ff3100720c */ /* 0x000fe20003f46270 */
[----:B------:R-:W-:Y:S01]  /*29c0*/  @!P3 IMAD.IADD R43, R43, 0x1, -R0 ;  /* 0x000000012b2bb824 */ /* 0x000fe200078e0a00 */
[----:B------:R-:W-:Y:S01]  /*29d0*/  ISETP.GE.AND P3, PT, R51, RZ, PT ;  /* 0x000000ff3300720c */ /* 0x000fe20003f66270 */
[----:B------:R-:W-:Y:S01]  /*29e0*/  @!P6 IMAD.MOV R42, RZ, RZ, -R42 ;  /* 0x000000ffff2ae224 */ /* 0x000fe200078e0a2a */
[----:B------:R-:W-:Y:S01]  /*29f0*/  ISETP.GT.U32.AND P6, PT, R0, R47, PT ;  /* 0x0000002f0000720c */ /* 0x000fe20003fc4070 */
[----:B------:R-:W-:-:S04]  /*2a00*/  IMAD.HI.U32 R4, R3, R46, RZ ;  /* 0x0000002e03047227 */ /* 0x000fc800078e00ff */
[----:B------:R-:W-:Y:S02]  /*2a10*/  IMAD.MOV.U32 R39, RZ, RZ, R41 ;  /* 0x000000ffff277224 */ /* 0x000fe400078e0029 */
[----:B------:R-:W-:Y:S02]  /*2a20*/  IMAD.MOV.U32 R41, RZ, RZ, R43 ;  /* 0x000000ffff297224 */ /* 0x000fe400078e002b */
[----:B------:R-:W-:Y:S02]  /*2a30*/  IMAD.MOV R43, RZ, RZ, -R4 ;  /* 0x000000ffff2b7224 */ /* 0x000fe400078e0a04 */
[----:B------:R-:W-:Y:S02]  /*2a40*/  @!P0 IMAD.IADD R45, R45, 0x1, -R0 ;  /* 0x000000012d2d8824 */ /* 0x000fe400078e0a00 */
[----:B------:R-:W-:Y:S01]  /*2a50*/  @!P5 IMAD.MOV R41, RZ, RZ, -R41 ;  /* 0x000000ffff29d224 */ /* 0x000fe200078e0a29 */
[----:B------:R-:W-:Y:S01]  /*2a60*/  ISETP.GE.AND P5, PT, R48, RZ, PT ;  /* 0x000000ff3000720c */ /* 0x000fe20003fa6270 */
[----:B------:R-:W-:Y:S01]  /*2a70*/  IMAD R46, R0, R43, R46 ;  /* 0x0000002b002e7224 */ /* 0x000fe200078e022e */
[----:B------:R-:W-:Y:S01]  /*2a80*/  LOP3.LUT R48, R2, 0x32, RZ, 0xfc, !PT ;  /* 0x0000003202307812 */ /* 0x000fe200078efcff */
[----:B------:R-:W-:-:S02]  /*2a90*/  IMAD.MOV.U32 R43, RZ, RZ, R45 ;  /* 0x000000ffff2b7224 */ /* 0x000fc400078e002d */
[----:B------:R-:W-:Y:S01]  /*2aa0*/  @!P1 IMAD.MOV R39, RZ, RZ, -R39 ;  /* 0x000000ffff279224 */ /* 0x000fe200078e0a27 */
[----:B------:R-:W-:Y:S01]  /*2ab0*/  ISETP.GE.AND P1, PT, R50, RZ, PT ;  /* 0x000000ff3200720c */ /* 0x000fe20003f26270 */
[--C-:B------:R-:W-:Y:S01]  /*2ac0*/  @!P4 IMAD.IADD R44, R44, 0x1, -R0.reuse ;  /* 0x000000012c2cc824 */ /* 0x100fe200078e0a00 */
[----:B------:R-:W-:Y:S01]  /*2ad0*/  IABS R49, R48 ;  /* 0x0000003000317213 */ /* 0x000fe20000000000 */
[----:B------:R-:W-:Y:S01]  /*2ae0*/  @!P6 IMAD.IADD R47, R47, 0x1, -R0 ;  /* 0x000000012f2fe824 */ /* 0x000fe200078e0a00 */
[----:B------:R-:W-:Y:S01]  /*2af0*/  LOP3.LUT R50, R2, 0x30, RZ, 0xfc, !PT ;  /* 0x0000003002327812 */ /* 0x000fe200078efcff */
[----:B------:R-:W-:Y:S01]  /*2b00*/  @!P2 IMAD.MOV R43, RZ, RZ, -R43 ;  /* 0x000000ffff2ba224 */ /* 0x000fe200078e0a2b */
[C---:B------:R-:W-:Y:S01]  /*2b10*/  ISETP.GT.U32.AND P2, PT, R0.reuse, R46, PT ;  /* 0x0000002e0000720c */ /* 0x040fe20003f44070 */
[----:B------:R-:W-:Y:S01]  /*2b20*/  IMAD.HI.U32 R4, R3, R49, RZ ;  /* 0x0000003103047227 */ /* 0x000fe200078e00ff */
[C---:B------:R-:W-:Y:S02]  /*2b30*/  ISETP.GT.U32.AND P4, PT, R0.reuse, R44, PT ;  /* 0x0000002c0000720c */ /* 0x040fe40003f84070 */
[----:B------:R-:W-:Y:S01]  /*2b40*/  IABS R51, R50 ;  /* 0x0000003200337213 */ /* 0x000fe20000000000 */
[----:B------:R-:W-:Y:S01]  /*2b50*/  IMAD.MOV R45, RZ, RZ, -R4 ;  /* 0x000000ffff2d7224 */ /* 0x000fe200078e0a04 */
[----:B------:R-:W-:Y:S01]  /*2b60*/  ISETP.GT.U32.AND P6, PT, R0, R47, PT ;  /* 0x0000002f0000720c */ /* 0x000fe20003fc4070 */
[----:B------:R-:W-:Y:S01]  /*2b70*/  IMAD R5, R5, UR4, RZ ;  /* 0x0000000405057c24 */ /* 0x000fe2000f8e02ff */
[----:B------:R-:W-:Y:S01]  /*2b80*/  ISETP.GE.AND P0, PT, R48, RZ, PT ;  /* 0x000000ff3000720c */ /* 0x000fe20003f06270 */
[----:B------:R-:W-:Y:S01]  /*2b90*/  IMAD.HI.U32 R4, R3, R51, RZ ;  /* 0x0000003303047227 */ /* 0x000fe200078e00ff */
[----:B------:R-:W-:-:S03]  /*2ba0*/  LOP3.LUT R48, R2, 0x2e, RZ, 0xfc, !PT ;  /* 0x0000002e02307812 */ /* 0x000fc600078efcff */
[----:B------:R-:W-:Y:S01]  /*2bb0*/  IMAD.MOV R4, RZ, RZ, -R4 ;  /* 0x000000ffff047224 */ /* 0x000fe200078e0a04 */
[----:B------:R-:W-:Y:S01]  /*2bc0*/  IABS R53, R48 ;  /* 0x0000003000357213 */ /* 0x000fe20000000000 */
[--C-:B------:R-:W-:Y:S02]  /*2bd0*/  @!P2 IMAD.IADD R46, R46, 0x1, -R0.reuse ;  /* 0x000000012e2ea824 */ /* 0x100fe400078e0a00 */
[--C-:B------:R-:W-:Y:S01]  /*2be0*/  @!P4 IMAD.IADD R44, R44, 0x1, -R0.reuse ;  /* 0x000000012c2cc824 */ /* 0x100fe200078e0a00 */
[----:B------:R-:W-:Y:S01]  /*2bf0*/  ISETP.GE.AND P4, PT, R50, RZ, PT ;  /* 0x000000ff3200720c */ /* 0x000fe20003f86270 */
[C---:B------:R-:W-:Y:S01]  /*2c00*/  IMAD R49, R0.reuse, R45, R49 ;  /* 0x0000002d00317224 */ /* 0x040fe200078e0231 */
[C---:B------:R-:W-:Y:S01]  /*2c10*/  ISETP.GT.U32.AND P2, PT, R0.reuse, R46, PT ;  /* 0x0000002e0000720c */ /* 0x040fe20003f44070 */
[----:B------:R-:W-:Y:S01]  /*2c20*/  @!P6 IMAD.IADD R47, R47, 0x1, -R0 ;  /* 0x000000012f2fe824 */ /* 0x000fe200078e0a00 */
[----:B------:R-:W-:Y:S01]  /*2c30*/  IABS R50, R54 ;  /* 0x0000003600327213 */ /* 0x000fe20000000000 */
[----:B------:R-:W-:Y:S01]  /*2c40*/  IMAD R51, R0, R4, R51 ;  /* 0x0000000400337224 */ /* 0x000fe200078e0233 */
[----:B------:R-:W-:Y:S01]  /*2c50*/  ISETP.GE.AND P6, PT, R48, RZ, PT ;  /* 0x000000ff3000720c */ /* 0x000fe20003fc6270 */
[----:B------:R-:W-:-:S04]  /*2c60*/  IMAD.HI.U32 R4, R3, R53, RZ ;  /* 0x0000003503047227 */ /* 0x000fc800078e00ff */
[----:B------:R-:W-:Y:S01]  /*2c70*/  @!P1 IMAD.MOV R44, RZ, RZ, -R44 ;  /* 0x000000ffff2c9224 */ /* 0x000fe200078e0a2c */
[----:B------:R-:W-:Y:S01]  /*2c80*/  ISETP.GT.U32.AND P1, PT, R0, R49, PT ;  /* 0x000000310000720c */ /* 0x000fe20003f24070 */
[----:B------:R-:W-:Y:S02]  /*2c90*/  IMAD.MOV.U32 R45, RZ, RZ, R47 ;  /* 0x000000ffff2d7224 */ /* 0x000fe400078e002f */
[----:B------:R-:W-:Y:S02]  /*2ca0*/  IMAD.MOV R47, RZ, RZ, -R4 ;  /* 0x000000ffff2f7224 */ /* 0x000fe400078e0a04 */
[----:B------:R-:W-:-:S04]  /*2cb0*/  IMAD.HI.U32 R4, R3, R55, RZ ;  /* 0x0000003703047227 */ /* 0x000fc800078e00ff */
[----:B------:R-:W-:Y:S01]  /*2cc0*/  @!P3 IMAD.MOV R45, RZ, RZ, -R45 ;  /* 0x000000ffff2db224 */ /* 0x000fe200078e0a2d */
[----:B------:R-:W-:Y:S01]  /*2cd0*/  ISETP.GT.U32.AND P3, PT, R0, R51, PT ;  /* 0x000000330000720c */ /* 0x000fe20003f64070 */
[----:B------:R-:W-:Y:S02]  /*2ce0*/  IMAD.MOV R4, RZ, RZ, -R4 ;  /* 0x000000ffff047224 */ /* 0x000fe400078e0a04 */
[--C-:B------:R-:W-:Y:S02]  /*2cf0*/  @!P2 IMAD.IADD R46, R46, 0x1, -R0.reuse ;  /* 0x000000012e2ea824 */ /* 0x100fe400078e0a00 */
[C---:B------:R-:W-:Y:S02]  /*2d00*/  IMAD R55, R0.reuse, R4, R55 ;  /* 0x0000000400377224 */ /* 0x040fe400078e0237 */
[----:B------:R-:W-:Y:S02]  /*2d10*/  @!P1 IMAD.IADD R49, R49, 0x1, -R0 ;  /* 0x0000000131319824 */ /* 0x000fe400078e0a00 */
[----:B------:R-:W-:Y:S01]  /*2d20*/  @!P5 IMAD.MOV R46, RZ, RZ, -R46 ;  /* 0x000000ffff2ed224 */ /* 0x000fe200078e0a2e */
[C---:B------:R-:W-:Y:S01]  /*2d30*/  ISETP.GT.U32.AND P5, PT, R0.reuse, R55, PT ;  /* 0x000000370000720c */ /* 0x040fe20003fa4070 */
[C---:B------:R-:W-:Y:S01]  /*2d40*/  IMAD R53, R0.reuse, R47, R53 ;  /* 0x0000002f00357224 */ /* 0x040fe200078e0235 */
[----:B------:R-:W-:Y:S01]  /*2d50*/  ISETP.GT.U32.AND P1, PT, R0, R49, PT ;  /* 0x000000310000720c */ /* 0x000fe20003f24070 */
[----:B------:R-:W-:-:S02]  /*2d60*/  @!P3 IMAD.IADD R51, R51, 0x1, -R0 ;  /* 0x000000013333b824 */ /* 0x000fc400078e0a00 */
[C---:B------:R-:W-:Y:S01]  /*2d70*/  IMAD.HI.U32 R4, R3.reuse, R50, RZ ;  /* 0x0000003203047227 */ /* 0x040fe200078e00ff */
[C---:B------:R-:W-:Y:S02]  /*2d80*/  ISETP.GT.U32.AND P2, PT, R0.reuse, R53, PT ;  /* 0x000000350000720c */ /* 0x040fe40003f44070 */
[----:B------:R-:W-:Y:S01]  /*2d90*/  ISETP.GT.U32.AND P3, PT, R0, R51, PT ;  /* 0x000000330000720c */ /* 0x000fe20003f64070 */
[----:B------:R-:W-:-:S04]  /*2da0*/  IMAD.HI.U32 R48, R3, R57, RZ ;  /* 0x0000003903307227 */ /* 0x000fc800078e00ff */
[--C-:B------:R-:W-:Y:S02]  /*2db0*/  @!P5 IMAD.IADD R55, R55, 0x1, -R0.reuse ;  /* 0x000000013737d824 */ /* 0x100fe400078e0a00 */
[----:B------:R-:W-:Y:S01]  /*2dc0*/  @!P1 IMAD.IADD R49, R49, 0x1, -R0 ;  /* 0x0000000131319824 */ /* 0x000fe200078e0a00 */
[----:B------:R-:W-:Y:S01]  /*2dd0*/  ISETP.GE.AND P1, PT, R52, RZ, PT ;  /* 0x000000ff3400720c */ /* 0x000fe20003f26270 */
[----:B------:R-:W-:Y:S01]  /*2de0*/  IMAD.MOV R48, RZ, RZ, -R48 ;  /* 0x000000ffff307224 */ /* 0x000fe200078e0a30 */
[----:B------:R-:W-:Y:S01]  /*2df0*/  ISETP.GT.U32.AND P5, PT, R0, R55, PT ;  /* 0x000000370000720c */ /* 0x000fe20003fa4070 */
[----:B------:R-:W-:Y:S02]  /*2e00*/  IMAD.MOV.U32 R47, RZ, RZ, R49 ;  /* 0x000000ffff2f7224 */ /* 0x000fe400078e0031 */
[----:B------:R-:W-:Y:S01]  /*2e10*/  IMAD.MOV R49, RZ, RZ, -R4 ;  /* 0x000000ffff317224 */ /* 0x000fe200078e0a04 */
[----:B------:R-:W-:Y:S01]  /*2e20*/  LOP3.LUT R4, R2, 0x26, RZ, 0xfc, !PT ;  /* 0x0000002602047812 */ /* 0x000fe200078efcff */
[--C-:B------:R-:W-:Y:S01]  /*2e30*/  @!P3 IMAD.IADD R51, R51, 0x1, -R0.reuse ;  /* 0x000000013333b824 */ /* 0x100fe200078e0a00 */
[----:B------:R-:W-:Y:S01]  /*2e40*/  ISETP.GE.AND P3, PT, R56, RZ, PT ;  /* 0x000000ff3800720c */ /* 0x000fe20003f66270 */
[----:B------:R-:W-:Y:S01]  /*2e50*/  @!P2 IMAD.IADD R53, R53, 0x1, -R0 ;  /* 0x000000013535a824 */ /* 0x000fe200078e0a00 */
[----:B------:R-:W-:Y:S01]  /*2e60*/  IABS R56, R60 ;  /* 0x0000003c00387213 */ /* 0x000fe20000000000 */
[----:B------:R-:W-:Y:S01]  /*2e70*/  IMAD R49, R0, R49, R50 ;  /* 0x0000003100317224 */ /* 0x000fe200078e0232 */
[----:B------:R-:W-:Y:S01]  /*2e80*/  LOP3.LUT R50, R2, 0x22, RZ, 0xfc, !PT ;  /* 0x0000002202327812 */ /* 0x000fe200078efcff */
[----:B------:R-:W-:Y:S01]  /*2e90*/  IMAD.MOV.U32 R65, RZ, RZ, R51 ;  /* 0x000000ffff417224 */ /* 0x000fe200078e0033 */
[C---:B------:R-:W-:Y:S01]  /*2ea0*/  ISETP.GT.U32.AND P2, PT, R0.reuse, R53, PT ;  /* 0x000000350000720c */ /* 0x040fe20003f44070 */
[--C-:B------:R-:W-:Y:S01]  /*2eb0*/  @!P5 IMAD.IADD R55, R55, 0x1, -R0.reuse ;  /* 0x000000013737d824 */ /* 0x100fe200078e0a00 */
[----:B------:R-:W-:Y:S01]  /*2ec0*/  IABS R51, R4 ;  /* 0x0000000400337213 */ /* 0x000fe20000000000 */
[----:B------:R-:W-:Y:S01]  /*2ed0*/  @!P4 IMAD.MOV R65, RZ, RZ, -R65 ;  /* 0x000000ffff41c224 */ /* 0x000fe200078e0a41 */
[C---:B------:R-:W-:Y:S01]  /*2ee0*/  ISETP.GT.U32.AND P4, PT, R0.reuse, R49, PT ;  /* 0x000000310000720c */ /* 0x040fe20003f84070 */
[----:B------:R-:W-:Y:S01]  /*2ef0*/  IMAD R57, R0, R48, R57 ;  /* 0x0000003000397224 */ /* 0x000fe200078e0239 */
[----:B------:R-:W-:Y:S01]  /*2f00*/  LOP3.LUT R48, R2, 0x24, RZ, 0xfc, !PT ;  /* 0x0000002402307812 */ /* 0x000fe200078efcff */
[----:B------:R-:W-:Y:S01]  /*2f10*/  IMAD.MOV.U32 R69, RZ, RZ, R55 ;  /* 0x000000ffff457224 */ /* 0x000fe200078e0037 */
[----:B------:R-:W-:Y:S01]  /*2f20*/  IABS R52, R50 ;  /* 0x0000003200347213 */ /* 0x000fe20000000000 */
[----:B------:R-:W-:Y:S01]  /*2f30*/  @!P0 IMAD.MOV R47, RZ, RZ, -R47 ;  /* 0x000000ffff2f8224 */ /* 0x000fe200078e0a2f */
[----:B------:R-:W-:Y:S01]  /*2f40*/  ISETP.GE.AND P0, PT, R54, RZ, PT ;  /* 0x000000ff3600720c */ /* 0x000fe20003f06270 */
[----:B------:R-:W-:Y:S01]  /*2f50*/  @!P1 IMAD.MOV R69, RZ, RZ, -R69 ;  /* 0x000000ffff459224 */ /* 0x000fe200078e0a45 */
[----:B------:R-:W-:Y:S01]  /*2f60*/  ISETP.GT.U32.AND P1, PT, R0, R57, PT ;  /* 0x000000390000720c */ /* 0x000fe20003f24070 */
[----:B------:R-:W-:Y:S01]  /*2f70*/  @!P2 IMAD.IADD R53, R53, 0x1, -R0 ;  /* 0x000000013535a824 */ /* 0x000fe200078e0a00 */
[----:B------:R-:W-:Y:S01]  /*2f80*/  ISETP.GE.AND P2, PT, R4, RZ, PT ;  /* 0x000000ff0400720c */ /* 0x000fe20003f46270 */
[----:B------:R-:W-:Y:S01]  /*2f90*/  IMAD.HI.U32 R4, R3, R51, RZ ;  /* 0x0000003303047227 */ /* 0x000fe200078e00ff */
[----:B------:R-:W-:-:S02]  /*2fa0*/  IABS R54, R58 ;  /* 0x0000003a00367213 */ /* 0x000fc40000000000 */
[----:B------:R-:W-:Y:S01]  /*2fb0*/  ISETP.GE.AND P5, PT, R50, RZ, PT ;  /* 0x000000ff3200720c */ /* 0x000fe20003fa6270 */
[----:B------:R-:W-:Y:S02]  /*2fc0*/  @!P4 IMAD.IADD R49, R49, 0x1, -R0 ;  /* 0x000000013131c824 */ /* 0x000fe400078e0a00 */
[----:B------:R-:W-:Y:S01]  /*2fd0*/  IMAD.MOV.U32 R67, RZ, RZ, R53 ;  /* 0x000000ffff437224 */ /* 0x000fe200078e0035 */
[----:B------:R-:W-:Y:S01]  /*2fe0*/  IABS R53, R48 ;  /* 0x0000003000357213 */ /* 0x000fe20000000000 */
[----:B------:R-:W-:Y:S01]  /*2ff0*/  IMAD.HI.U32 R50, R3, R56, RZ ;  /* 0x0000003803327227 */ /* 0x000fe200078e00ff */
[----:B------:R-:W-:-:S03]  /*3000*/  ISETP.GT.U32.AND P4, PT, R0, R49, PT ;  /* 0x000000310000720c */ /* 0x000fc60003f84070 */
[----:B------:R-:W-:Y:S01]  /*3010*/  @!P6 IMAD.MOV R67, RZ, RZ, -R67 ;  /* 0x000000ffff43e224 */ /* 0x000fe200078e0a43 */
[----:B------:R-:W-:Y:S01]  /*3020*/  ISETP.GE.AND P6, PT, R48, RZ, PT ;  /* 0x000000ff3000720c */ /* 0x000fe20003fc6270 */
[----:B------:R-:W-:Y:S02]  /*3030*/  IMAD.MOV R48, RZ, RZ, -R4 ;  /* 0x000000ffff307224 */ /* 0x000fe400078e0a04 */
[----:B------:R-:W-:Y:S02]  /*3040*/  @!P1 IMAD.IADD R57, R57, 0x1, -R0 ;  /* 0x0000000139399824 */ /* 0x000fe400078e0a00 */
[----:B------:R-:W-:-:S03]  /*3050*/  IMAD.HI.U32 R4, R3, R53, RZ ;  /* 0x0000003503047227 */ /* 0x000fc600078e00ff */
[C---:B------:R-:W-:Y:S01]  /*3060*/  ISETP.GT.U32.AND P1, PT, R0.reuse, R57, PT ;  /* 0x000000390000720c */ /* 0x040fe20003f24070 */
[----:B------:R-:W-:Y:S02]  /*3070*/  IMAD R51, R0, R48, R51 ;  /* 0x0000003000337224 */ /* 0x000fe400078e0233 */
[----:B------:R-:W-:Y:S02]  /*3080*/  IMAD.MOV R48, RZ, RZ, -R4 ;  /* 0x000000ffff307224 */ /* 0x000fe400078e0a04 */
[----:B------:R-:W-:-:S04]  /*3090*/  IMAD.HI.U32 R4, R3, R52, RZ ;  /* 0x0000003403047227 */ /* 0x000fc800078e00ff */
[----:B------:R-:W-:Y:S01]  /*30a0*/  @!P4 IMAD.IADD R49, R49, 0x1, -R0 ;  /* 0x000000013131c824 */ /* 0x000fe200078e0a00 */
[C---:B------:R-:W-:Y:S01]  /*30b0*/  ISETP.GT.U32.AND P4, PT, R0.reuse, R51, PT ;  /* 0x000000330000720c */ /* 0x040fe20003f84070 */
[----:B------:R-:W-:Y:S02]  /*30c0*/  IMAD.MOV R55, RZ, RZ, -R4 ;  /* 0x000000ffff377224 */ /* 0x000fe400078e0a04 */
[----:B------:R-:W-:Y:S02]  /*30d0*/  IMAD.MOV.U32 R71, RZ, RZ, R49 ;  /* 0x000000ffff477224 */ /* 0x000fe400078e0031 */
[----:B------:R-:W-:Y:S01]  /*30e0*/  IMAD R49, R0, R55, R52 ;  /* 0x0000003700317224 */ /* 0x000fe200078e0234 */
[----:B------:R-:W-:Y:S01]  /*30f0*/  LOP3.LUT R52, R2, 0x1c, RZ, 0xfc, !PT ;  /* 0x0000001c02347812 */ /* 0x000fe200078efcff */
[----:B------:R-:W-:Y:S02]  /*3100*/  @!P1 IMAD.IADD R57, R57, 0x1, -R0 ;  /* 0x0000000139399824 */ /* 0x000fe400078e0a00 */
[C---:B------:R-:W-:Y:S01]  /*3110*/  IMAD R53, R0.reuse, R48, R53 ;  /* 0x0000003000357224 */ /* 0x040fe200078e0235 */
[----:B------:R-:W-:Y:S01]  /*3120*/  ISETP.GT.U32.AND P1, PT, R0, R49, PT ;  /* 0x000000310000720c */ /* 0x000fe20003f24070 */
[----:B------:R-:W-:-:S02]  /*3130*/  @!P0 IMAD.MOV R71, RZ, RZ, -R71 ;  /* 0x000000ffff478224 */ /* 0x000fc400078e0a47 */
[----:B------:R-:W-:Y:S01]  /*3140*/  IMAD.HI.U32 R48, R3, R54, RZ ;  /* 0x0000003603307227 */ /* 0x000fe200078e00ff */
[----:B------:R-:W-:-:S03]  /*3150*/  ISETP.GT.U32.AND P0, PT, R0, R53, PT ;  /* 0x000000350000720c */ /* 0x000fc60003f04070 */
[----:B------:R-:W-:Y:S01]  /*3160*/  IMAD.MOV R59, RZ, RZ, -R48 ;  /* 0x000000ffff3b7224 */ /* 0x000fe200078e0a30 */
[----:B------:R-:W-:Y:S01]  /*3170*/  IABS R48, R52 ;  /* 0x0000003400307213 */ /* 0x000fe20000000000 */
[----:B------:R-:W-:Y:S02]  /*3180*/  IMAD.MOV.U32 R73, RZ, RZ, R57 ;  /* 0x000000ffff497224 */ /* 0x000fe400078e0039 */
[--C-:B------:R-:W-:Y:S02]  /*3190*/  @!P4 IMAD.IADD R51, R51, 0x1, -R0.reuse ;  /* 0x000000013333c824 */ /* 0x100fe400078e0a00 */
[--C-:B------:R-:W-:Y:S02]  /*31a0*/  @!P1 IMAD.IADD R49, R49, 0x1, -R0.reuse ;  /* 0x0000000131319824 */ /* 0x100fe400078e0a00 */
[----:B------:R-:W-:Y:S02]  /*31b0*/  @!P3 IMAD.MOV R73, RZ, RZ, -R73 ;  /* 0x000000ffff49b224 */ /* 0x000fe400078e0a49 */
[----:B------:R-:W-:Y:S01]  /*31c0*/  @!P0 IMAD.IADD R53, R53, 0x1, -R0 ;  /* 0x0000000135358824 */ /* 0x000fe200078e0a00 */
[C---:B------:R-:W-:Y:S01]  /*31d0*/  ISETP.GT.U32.AND P3, PT, R0.reuse, R49, PT ;  /* 0x000000310000720c */ /* 0x040fe20003f64070 */
[----:B------:R-:W-:Y:S01]  /*31e0*/  IMAD.HI.U32 R4, R3, R48, RZ ;  /* 0x0000003003047227 */ /* 0x000fe200078e00ff */
[----:B------:R-:W-:-:S02]  /*31f0*/  ISETP.GT.U32.AND P0, PT, R0, R51, PT ;  /* 0x000000330000720c */ /* 0x000fc40003f04070 */
[C---:B------:R-:W-:Y:S01]  /*3200*/  ISETP.GT.U32.AND P1, PT, R0.reuse, R53, PT ;  /* 0x000000350000720c */ /* 0x040fe20003f24070 */
[----:B------:R-:W-:Y:S01]  /*3210*/  IMAD R55, R0, R59, R54 ;  /* 0x0000003b00377224 */ /* 0x000fe200078e0236 */
[----:B------:R-:W-:Y:S01]  /*3220*/  LOP3.LUT R54, R2, 0x1a, RZ, 0xfc, !PT ;  /* 0x0000001a02367812 */ /* 0x000fe200078efcff */
[----:B------:R-:W-:Y:S02]  /*3230*/  IMAD.MOV R57, RZ, RZ, -R4 ;  /* 0x000000ffff397224 */ /* 0x000fe400078e0a04 */
[----:B------:R-:W-:Y:S01]  /*3240*/  IMAD.MOV R61, RZ, RZ, -R50 ;  /* 0x000000ffff3d7224 */ /* 0x000fe200078e0a32 */
[C---:B------:R-:W-:Y:S01]  /*3250*/  ISETP.GT.U32.AND P4, PT, R0.reuse, R55, PT ;  /* 0x000000370000720c */ /* 0x040fe20003f84070 */
[C---:B------:R-:W-:Y:S02]  /*3260*/  IMAD R57, R0.reuse, R57, R48 ;  /* 0x0000003900397224 */ /* 0x040fe400078e0230 */
[----:B------:R-:W-:Y:S01]  /*3270*/  IMAD R59, R0, R61, R56 ;  /* 0x0000003d003b7224 */ /* 0x000fe200078e0238 */
[----:B------:R-:W-:Y:S01]  /*3280*/  LOP3.LUT R56, R2, 0x18, RZ, 0xfc, !PT ;  /* 0x0000001802387812 */ /* 0x000fe200078efcff */
[--C-:B------:R-:W-:Y:S01]  /*3290*/  @!P3 IMAD.IADD R49, R49, 0x1, -R0.reuse ;  /* 0x000000013131b824 */ /* 0x100fe200078e0a00 */
[C---:B------:R-:W-:Y:S01]  /*32a0*/  ISETP.GT.U32.AND P3, PT, R0.reuse, R57, PT ;  /* 0x000000390000720c */ /* 0x040fe20003f64070 */
[----:B------:R-:W-:Y:S01]  /*32b0*/  @!P0 IMAD.IADD R51, R51, 0x1, -R0 ;  /* 0x0000000133338824 */ /* 0x000fe200078e0a00 */
[----:B------:R-:W-:Y:S01]  /*32c0*/  ISETP.GT.U32.AND P0, PT, R0, R59, PT ;  /* 0x0000003b0000720c */ /* 0x000fe20003f04070 */
[----:B------:R-:W-:Y:S01]  /*32d0*/  IMAD.HI.U32 R50, R3, R91, RZ ;  /* 0x0000005b03327227 */ /* 0x000fe200078e00ff */
[----:B------:R-:W-:-:S02]  /*32e0*/  IABS R61, R54 ;  /* 0x00000036003d7213 */ /* 0x000fc40000000000 */
[----:B------:R-:W-:Y:S01]  /*32f0*/  IABS R63, R56 ;  /* 0x00000038003f7213 */ /* 0x000fe20000000000 */
[----:B------:R-:W-:Y:S02]  /*3300*/  @!P4 IMAD.IADD R55, R55, 0x1, -R0 ;  /* 0x000000013737c824 */ /* 0x000fe400078e0a00 */
[----:B------:R-:W-:-:S03]  /*3310*/  IMAD.HI.U32 R4, R3, R61, RZ ;  /* 0x0000003d03047227 */ /* 0x000fc600078e00ff */
[----:B------:R-:W-:Y:S01]  /*3320*/  ISETP.GT.U32.AND P4, PT, R0, R55, PT ;  /* 0x000000370000720c */ /* 0x000fe20003f84070 */
[----:B------:R-:W-:Y:S02]  /*3330*/  IMAD.MOV R50, RZ, RZ, -R50 ;  /* 0x000000ffff327224 */ /* 0x000fe400078e0a32 */
[----:B------:R-:W-:-:S04]  /*3340*/  IMAD.HI.U32 R48, R3, R63, RZ ;  /* 0x0000003f03307227 */ /* 0x000fc800078e00ff */
[----:B------:R-:W-:Y:S02]  /*3350*/  IMAD.MOV R4, RZ, RZ, -R4 ;  /* 0x000000ffff047224 */ /* 0x000fe400078e0a04 */
[----:B------:R-:W-:Y:S01]  /*3360*/  IMAD R91, R0, R50, R91 ;  /* 0x00000032005b7224 */ /* 0x000fe200078e025b */
[----:B------:R-:W-:Y:S01]  /*3370*/  LOP3.LUT R50, R2, 0x14, RZ, 0xfc, !PT ;  /* 0x0000001402327812 */ /* 0x000fe200078efcff */
[----:B------:R-:W-:Y:S02]  /*3380*/  @!P3 IMAD.IADD R57, R57, 0x1, -R0 ;  /* 0x000000013939b824 */ /* 0x000fe400078e0a00 */
[----:B------:R-:W-:Y:S02]  /*3390*/  IMAD.MOV R48, RZ, RZ, -R48 ;  /* 0x000000ffff307224 */ /* 0x000fe400078e0a30 */
[----:B------:R-:W-:Y:S01]  /*33a0*/  @!P0 IMAD.IADD R59, R59, 0x1, -R0 ;  /* 0x000000013b3b8824 */ /* 0x000fe200078e0a00 */
[----:B------:R-:W-:Y:S01]  /*33b0*/  ISETP.GT.U32.AND P3, PT, R0, R57, PT ;  /* 0x000000390000720c */ /* 0x000fe20003f64070 */
[----:B------:R-:W-:Y:S01]  /*33c0*/  IMAD.MOV.U32 R75, RZ, RZ, R51 ;  /* 0x000000ffff4b7224 */ /* 0x000fe200078e0033 */
[----:B------:R-:W-:Y:S01]  /*33d0*/  ISETP.GE.AND P0, PT, R52, RZ, PT ;  /* 0x000000ff3400720c */ /* 0x000fe20003f06270 */
[C---:B------:R-:W-:Y:S01]  /*33e0*/  IMAD R61, R0.reuse, R4, R61 ;  /* 0x00000004003d7224 */ /* 0x040fe200078e023d */
[----:B------:R-:W-:Y:S01]  /*33f0*/  IABS R4, R50 ;  /* 0x0000003200047213 */ /* 0x000fe20000000000 */
[----:B------:R-:W-:Y:S01]  /*3400*/  IMAD R63, R0, R48, R63 ;  /* 0x00000030003f7224 */ /* 0x000fe200078e023f */
[----:B------:R-:W-:Y:S01]  /*3410*/  LOP3.LUT R52, R2, 0x12, RZ, 0xfc, !PT ;  /* 0x0000001202347812 */ /* 0x000fe200078efcff */
[----:B------:R-:W-:Y:S01]  /*3420*/  @!P2 IMAD.MOV R75, RZ, RZ, -R75 ;  /* 0x000000ffff4ba224 */ /* 0x000fe200078e0a4b */
[----:B------:R-:W-:Y:S01]  /*3430*/  ISETP.GT.U32.AND P2, PT, R0, R59, PT ;  /* 0x0000003b0000720c */ /* 0x000fe20003f44070 */
[----:B------:R-:W-:Y:S01]  /*3440*/  IMAD.MOV.U32 R79, RZ, RZ, R49 ;  /* 0x000000ffff4f7224 */ /* 0x000fe200078e0031 */
[----:B------:R-:W-:Y:S01]  /*3450*/  IABS R51, R52 ;  /* 0x0000003400337213 */ /* 0x000fe20000000000 */
[----:B------:R-:W-:-:S02]  /*3460*/  IMAD.MOV.U32 R49, RZ, RZ, R4 ;  /* 0x000000ffff317224 */ /* 0x000fc400078e0004 */
[----:B------:R-:W-:Y:S01]  /*3470*/  @!P5 IMAD.MOV R79, RZ, RZ, -R79 ;  /* 0x000000ffff4fd224 */ /* 0x000fe200078e0a4f */
[----:B------:R-:W-:Y:S01]  /*3480*/  ISETP.GT.U32.AND P5, PT, R0, R63, PT ;  /* 0x0000003f0000720c */ /* 0x000fe20003fa4070 */
[----:B------:R-:W-:Y:S01]  /*3490*/  @!P4 IMAD.IADD R55, R55, 0x1, -R0 ;  /* 0x000000013737c824 */ /* 0x000fe200078e0a00 */
[----:B------:R-:W-:Y:S01]  /*34a0*/  ISETP.GE.AND P4, PT, R60, RZ, PT ;  /* 0x000000ff3c00720c */ /* 0x000fe20003f86270 */
[----:B------:R-:W-:Y:S01]  /*34b0*/  IMAD.HI.U32 R4, R3, R49, RZ ;  /* 0x0000003103047227 */ /* 0x000fe200078e00ff */
[----:B------:R-:W-:-:S03]  /*34c0*/  LOP3.LUT R60, R2, 0xc, RZ, 0xfc, !PT ;  /* 0x0000000c023c7812 */ /* 0x000fc600078efcff */
[----:B------:R-:W-:Y:S01]  /*34d0*/  @!P3 IMAD.IADD R57, R57, 0x1, -R0 ;  /* 0x000000013939b824 */ /* 0x000fe200078e0a00 */
[----:B------:R-:W-:Y:S01]  /*34e0*/  ISETP.GE.AND P3, PT, R56, RZ, PT ;  /* 0x000000ff3800720c */ /* 0x000fe20003f66270 */
[----:B------:R-:W-:Y:S01]  /*34f0*/  IMAD.MOV R4, RZ, RZ, -R4 ;  /* 0x000000ffff047224 */ /* 0x000fe200078e0a04 */
[----:B------:R-:W-:Y:S01]  /*3500*/  LOP3.LUT R56, R2, 0x10, RZ, 0xfc, !PT ;  /* 0x0000001002387812 */ /* 0x000fe200078efcff */
[--C-:B------:R-:W-:Y:S01]  /*3510*/  @!P2 IMAD.IADD R59, R59, 0x1, -R0.reuse ;  /* 0x000000013b3ba824 */ /* 0x100fe200078e0a00 */
[C---:B------:R-:W-:Y:S01]  /*3520*/  ISETP.GT.U32.AND P2, PT, R0.reuse, R91, PT ;  /* 0x0000005b0000720c */ /* 0x040fe20003f44070 */
[----:B------:R-:W-:Y:S02]  /*3530*/  IMAD R49, R0, R4, R49 ;  /* 0x0000000400317224 */ /* 0x000fe400078e0231 */
[----:B------:R-:W-:Y:S01]  /*3540*/  IMAD.MOV.U32 R85, RZ, RZ, R57 ;  /* 0x000000ffff557224 */ /* 0x000fe200078e0039 */
[----:B------:R-:W-:Y:S01]  /*3550*/  IABS R57, R60 ;  /* 0x0000003c00397213 */ /* 0x000fe20000000000 */
[----:B------:R-:W-:-:S02]  /*3560*/  @!P5 IMAD.IADD R63, R63, 0x1, -R0 ;  /* 0x000000013f3fd824 */ /* 0x000fc400078e0a00 */
[----:B------:R-:W-:Y:S02]  /*3570*/  IMAD.MOV.U32 R83, RZ, RZ, R59 ;  /* 0x000000ffff537224 */ /* 0x000fe400078e003b */
[----:B------:R-:W-:Y:S01]  /*3580*/  @!P0 IMAD.MOV R85, RZ, RZ, -R85 ;  /* 0x000000ffff558224 */ /* 0x000fe200078e0a55 */
[C---:B------:R-:W-:Y:S01]  /*3590*/  ISETP.GT.U32.AND P0, PT, R0.reuse, R49, PT ;  /* 0x000000310000720c */ /* 0x040fe20003f04070 */
[----:B------:R-:W-:Y:S01]  /*35a0*/  @!P4 IMAD.MOV R83, RZ, RZ, -R83 ;  /* 0x000000ffff53c224 */ /* 0x000fe200078e0a53 */
[----:B------:R-:W-:Y:S01]  /*35b0*/  ISETP.GT.U32.AND P4, PT, R0, R63, PT ;  /* 0x0000003f0000720c */ /* 0x000fe20003f84070 */
[----:B------:R-:W-:-:S04]  /*35c0*/  IMAD.HI.U32 R48, R3, R51, RZ ;  /* 0x0000003303307227 */ /* 0x000fc800078e00ff */
[----:B------:R-:W-:Y:S02]  /*35d0*/  IMAD.MOV R48, RZ, RZ, -R48 ;  /* 0x000000ffff307224 */ /* 0x000fe400078e0a30 */
[--C-:B------:R-:W-:Y:S01]  /*35e0*/  @!P1 IMAD.IADD R53, R53, 0x1, -R0.reuse ;  /* 0x0000000135359824 */ /* 0x100fe200078e0a00 */
[----:B------:R-:W-:Y:S01]  /*35f0*/  ISETP.GE.AND P1, PT, R58, RZ, PT ;  /* 0x000000ff3a00720c */ /* 0x000fe20003f26270 */
[----:B------:R-:W-:Y:S01]  /*3600*/  IMAD R51, R0, R48, R51 ;  /* 0x0000003000337224 */ /* 0x000fe200078e0233 */
[----:B------:R-:W-:Y:S01]  /*3610*/  LOP3.LUT R58, R2, 0xe, RZ, 0xfc, !PT ;  /* 0x0000000e023a7812 */ /* 0x000fe200078efcff */
[----:B------:R-:W-:Y:S01]  /*3620*/  IMAD.MOV.U32 R77, RZ, RZ, R53 ;  /* 0x000000ffff4d7224 */ /* 0x000fe200078e0035 */
[----:B------:R-:W-:Y:S01]  /*3630*/  IABS R53, R56 ;  /* 0x0000003800357213 */ /* 0x000fe20000000000 */
[--C-:B------:R-:W-:Y:S02]  /*3640*/  @!P0 IMAD.IADD R49, R49, 0x1, -R0.reuse ;  /* 0x0000000131318824 */ /* 0x100fe400078e0a00 */
[----:B------:R-:W-:Y:S01]  /*3650*/  @!P4 IMAD.IADD R63, R63, 0x1, -R0 ;  /* 0x000000013f3fc824 */ /* 0x000fe200078e0a00 */
[C---:B------:R-:W-:Y:S01]  /*3660*/  ISETP.GT.U32.AND P4, PT, R0.reuse, R51, PT ;  /* 0x000000330000720c */ /* 0x040fe20003f84070 */
[----:B------:R-:W-:Y:S01]  /*3670*/  IMAD.HI.U32 R4, R3, R53, RZ ;  /* 0x0000003503047227 */ /* 0x000fe200078e00ff */
[----:B------:R-:W-:-:S03]  /*3680*/  ISETP.GT.U32.AND P0, PT, R0, R49, PT ;  /* 0x000000310000720c */ /* 0x000fc60003f04070 */
[----:B------:R-:W-:Y:S02]  /*3690*/  IMAD.MOV R4, RZ, RZ, -R4 ;  /* 0x000000ffff047224 */ /* 0x000fe400078e0a04 */
[----:B------:R-:W-:Y:S01]  /*36a0*/  @!P6 IMAD.MOV R77, RZ, RZ, -R77 ;  /* 0x000000ffff4de224 */ /* 0x000fe200078e0a4d */
[C---:B------:R-:W-:Y:S01]  /*36b0*/  ISETP.GT.U32.AND P6, PT, R0.reuse, R61, PT ;  /* 0x0000003d0000720c */ /* 0x040fe20003fc4070 */
[C---:B------:R-:W-:Y:S02]  /*36c0*/  IMAD R53, R0.reuse, R4, R53 ;  /* 0x0000000400357224 */ /* 0x040fe400078e0235 */
[----:B------:R-:W-:Y:S01]  /*36d0*/  IMAD.MOV.U32 R81, RZ, RZ, R55 ;  /* 0x000000ffff517224 */ /* 0x000fe200078e0037 */
[----:B------:R-:W-:Y:S01]  /*36e0*/  IABS R55, R58 ;  /* 0x0000003a00377213 */ /* 0x000fe20000000000 */
[--C-:B------:R-:W-:Y:S02]  /*36f0*/  @!P4 IMAD.IADD R51, R51, 0x1, -R0.reuse ;  /* 0x000000013333c824 */ /* 0x100fe400078e0a00 */
[----:B------:R-:W-:Y:S01]  /*3700*/  @!P0 IMAD.IADD R49, R49, 0x1, -R0 ;  /* 0x0000000131318824 */ /* 0x000fe200078e0a00 */
[C---:B------:R-:W-:Y:S01]  /*3710*/  ISETP.GT.U32.AND P0, PT, R0.reuse, R53, PT ;  /* 0x000000350000720c */ /* 0x040fe20003f04070 */
[----:B------:R-:W-:Y:S01]  /*3720*/  IMAD.HI.U32 R4, R3, R57, RZ ;  /* 0x0000003903047227 */ /* 0x000fe200078e00ff */
[----:B------:R-:W-:-:S03]  /*3730*/  ISETP.GT.U32.AND P4, PT, R0, R51, PT ;  /* 0x000000330000720c */ /* 0x000fc60003f84070 */
[----:B------:R-:W-:-:S04]  /*3740*/  IMAD.HI.U32 R48, R3, R55, RZ ;  /* 0x0000003703307227 */ /* 0x000fc800078e00ff */
[----:B------:R-:W-:Y:S02]  /*3750*/  IMAD.MOV R4, RZ, RZ, -R4 ;  /* 0x000000ffff047224 */ /* 0x000fe400078e0a04 */
[----:B------:R-:W-:Y:S01]  /*3760*/  @!P6 IMAD.IADD R61, R61, 0x1, -R0 ;  /* 0x000000013d3de824 */ /* 0x000fe200078e0a00 */
[----:B------:R-:W-:Y:S01]  /*3770*/  ISETP.GE.AND P6, PT, R62, RZ, PT ;  /* 0x000000ff3e00720c */ /* 0x000fe20003fc6270 */
[----:B------:R-:W-:Y:S01]  /*3780*/  IMAD.MOV R48, RZ, RZ, -R48 ;  /* 0x000000ffff307224 */ /* 0x000fe200078e0a30 */
[----:B------:R-:W-:Y:S01]  /*3790*/  LOP3.LUT R62, R2, 0xa, RZ, 0xfc, !PT ;  /* 0x0000000a023e7812 */ /* 0x000fe200078efcff */
[C---:B------:R-:W-:Y:S01]  /*37a0*/  IMAD R57, R0.reuse, R4, R57 ;  /* 0x0000000400397224 */ /* 0x040fe200078e0239 */
[C---:B------:R-:W-:Y:S01]  /*37b0*/  ISETP.GT.U32.AND P5, PT, R0.reuse, R61, PT ;  /* 0x0000003d0000720c */ /* 0x040fe20003fa4070 */
[C---:B------:R-:W-:Y:S01]  /*37c0*/  IMAD R55, R0.reuse, R48, R55 ;  /* 0x0000003000377224 */ /* 0x040fe200078e0237 */
[----:B------:R-:W-:Y:S01]  /*37d0*/  IABS R59, R62 ;  /* 0x0000003e003b7213 */ /* 0x000fe20000000000 */
[--C-:B------:R-:W-:Y:S01]  /*37e0*/  @!P0 IMAD.IADD R53, R53, 0x1, -R0.reuse ;  /* 0x0000000135358824 */ /* 0x100fe200078e0a00 */
[C---:B------:R-:W-:Y:S01]  /*37f0*/  ISETP.GT.U32.AND P0, PT, R0.reuse, R57, PT ;  /* 0x000000390000720c */ /* 0x040fe20003f04070 */
[----:B------:R-:W-:Y:S01]  /*3800*/  @!P4 IMAD.IADD R51, R51, 0x1, -R0 ;  /* 0x000000013333c824 */ /* 0x000fe200078e0a00 */
[----:B------:R-:W-:Y:S01]  /*3810*/  ISETP.GT.U32.AND P4, PT, R0, R55, PT ;  /* 0x000000370000720c */ /* 0x000fe20003f84070 */
[----:B------:R-:W-:-:S04]  /*3820*/  IMAD.HI.U32 R4, R3, R105, RZ ;  /* 0x0000006903047227 */ /* 0x000fc800078e00ff */
[----:B------:R-:W-:-:S04]  /*3830*/  IMAD.HI.U32 R48, R3, R59, RZ ;  /* 0x0000003b03307227 */ /* 0x000fc800078e00ff */
[----:B------:R-:W-:Y:S02]  /*3840*/  IMAD.MOV R4, RZ, RZ, -R4 ;  /* 0x000000ffff047224 */ /* 0x000fe400078e0a04 */
[----:B------:R-:W-:Y:S02]  /*3850*/  @!P2 IMAD.IADD R91, R91, 0x1, -R0 ;  /* 0x000000015b5ba824 */ /* 0x000fe400078e0a00 */
[----:B------:R-:W-:Y:S02]  /*3860*/  IMAD.MOV R48, RZ, RZ, -R48 ;  /* 0x000000ffff307224 */ /* 0x000fe400078e0a30 */
[C---:B------:R-:W-:Y:S01]  /*3870*/  IMAD R105, R0.reuse, R4, R105 ;  /* 0x0000000400697224 */ /* 0x040fe200078e0269 */
[C---:B------:R-:W-:Y:S01]  /*3880*/  ISETP.GT.U32.AND P2, PT, R0.reuse, R91, PT ;  /* 0x0000005b0000720c */ /* 0x040fe20003f44070 */
[C---:B------:R-:W-:Y:S02]  /*3890*/  IMAD R59, R0.reuse, R48, R59 ;  /* 0x00000030003b7224 */ /* 0x040fe400078e023b */
[--C-:B------:R-:W-:Y:S01]  /*38a0*/  @!P0 IMAD.IADD R57, R57, 0x1, -R0.reuse ;  /* 0x0000000139398824 */ /* 0x100fe200078e0a00 */
[C---:B------:R-:W-:Y:S01]  /*38b0*/  ISETP.GT.U32.AND P0, PT, R0.reuse, R105, PT ;  /* 0x000000690000720c */ /* 0x040fe20003f04070 */
[--C-:B------:R-:W-:Y:S01]  /*38c0*/  @!P4 IMAD.IADD R55, R55, 0x1, -R0.reuse ;  /* 0x000000013737c824 */ /* 0x100fe200078e0a00 */
[----:B------:R-:W-:Y:S01]  /*38d0*/  ISETP.GT.U32.AND P4, PT, R0, R59, PT ;  /* 0x0000003b0000720c */ /* 0x000fe20003f84070 */
[----:B------:R-:W-:Y:S01]  /*38e0*/  @!P1 IMAD.MOV R81, RZ, RZ, -R81 ;  /* 0x000000ffff519224 */ /* 0x000fe200078e0a51 */
[----:B------:R-:W-:Y:S01]  /*38f0*/  ISETP.GE.AND P1, PT, R54, RZ, PT ;  /* 0x000000ff3600720c */ /* 0x000fe20003f26270 */
[--C-:B------:R-:W-:Y:S01]  /*3900*/  @!P5 IMAD.IADD R61, R61, 0x1, -R0.reuse ;  /* 0x000000013d3dd824 */ /* 0x100fe200078e0a00 */
[----:B------:R-:W-:Y:S01]  /*3910*/  IABS R54, R2 ;  /* 0x0000000200367213 */ /* 0x000fe20000000000 */
[----:B------:R-:W-:Y:S01]  /*3920*/  IMAD.MOV.U32 R89, RZ, RZ, R63 ;  /* 0x000000ffff597224 */ /* 0x000fe200078e003f */
[----:B------:R-:W-:Y:S01]  /*3930*/  ISETP.GE.AND P5, PT, R50, RZ, PT ;  /* 0x000000ff3200720c */ /* 0x000fe20003fa6270 */
[----:B------:R-:W-:Y:S01]  /*3940*/  @!P2 IMAD.IADD R91, R91, 0x1, -R0 ;  /* 0x000000015b5ba824 */ /* 0x000fe200078e0a00 */
[----:B------:R-:W-:Y:S01]  /*3950*/  ISETP.GE.AND P2, PT, R52, RZ, PT ;  /* 0x000000ff3400720c */ /* 0x000fe20003f46270 */
[----:B------:R-:W-:Y:S01]  /*3960*/  IMAD.HI.U32 R4, R3, R107, RZ ;  /* 0x0000006b03047227 */ /* 0x000fe200078e00ff */
[----:B------:R-:W-:-:S03]  /*3970*/  IABS R52, R70 ;  /* 0x0000004600347213 */ /* 0x000fc60000000000 */
[----:B------:R-:W-:Y:S02]  /*3980*/  IMAD.MOV.U32 R87, RZ, RZ, R61 ;  /* 0x000000ffff577224 */ /* 0x000fe400078e003d */
[----:B------:R-:W-:Y:S01]  /*3990*/  @!P0 IMAD.IADD R105, R105, 0x1, -R0 ;  /* 0x0000000169698824 */ /* 0x000fe200078e0a00 */
[C---:B------:R-:W-:Y:S01]  /*39a0*/  ISETP.GT.U32.AND P0, PT, R0.reuse, R53, PT ;  /* 0x000000350000720c */ /* 0x040fe20003f04070 */
[----:B------:R-:W-:Y:S01]  /*39b0*/  @!P3 IMAD.MOV R89, RZ, RZ, -R89 ;  /* 0x000000ffff59b224 */ /* 0x000fe200078e0a59 */
[----:B------:R-:W-:Y:S01]  /*39c0*/  ISETP.GT.U32.AND P3, PT, R0, R57, PT ;  /* 0x000000390000720c */ /* 0x000fe20003f64070 */
[----:B------:R-:W-:Y:S02]  /*39d0*/  IMAD.MOV R50, RZ, RZ, -R4 ;  /* 0x000000ffff327224 */ /* 0x000fe400078e0a04 */
[----:B------:R-:W-:-:S04]  /*39e0*/  IMAD.HI.U32 R48, R3, R109, RZ ;  /* 0x0000006d03307227 */ /* 0x000fc800078e00ff */
[----:B------:R-:W-:Y:S01]  /*39f0*/  @!P4 IMAD.IADD R59, R59, 0x1, -R0 ;  /* 0x000000013b3bc824 */ /* 0x000fe200078e0a00 */
[----:B------:R-:W-:Y:S01]  /*3a00*/  ISETP.GE.AND P4, PT, R56, RZ, PT ;  /* 0x000000ff3800720c */ /* 0x000fe20003f86270 */
[----:B------:R-:W-:-:S04]  /*3a10*/  IMAD.HI.U32 R4, R3, R54, RZ ;  /* 0x0000003603047227 */ /* 0x000fc800078e00ff */
[----:B------:R-:W-:Y:S01]  /*3a20*/  @!P1 IMAD.MOV R87, RZ, RZ, -R87 ;  /* 0x000000ffff579224 */ /* 0x000fe200078e0a57 */
[C---:B------:R-:W-:Y:S01]  /*3a30*/  ISETP.GT.U32.AND P1, PT, R0.reuse, R55, PT ;  /* 0x000000370000720c */ /* 0x040fe20003f24070 */
[----:B------:R-:W-:Y:S02]  /*3a40*/  IMAD.MOV R48, RZ, RZ, -R48 ;  /* 0x000000ffff307224 */ /* 0x000fe400078e0a30 */
[----:B------:R-:W-:Y:S02]  /*3a50*/  IMAD.MOV R61, RZ, RZ, -R4 ;  /* 0x000000ffff3d7224 */ /* 0x000fe400078e0a04 */
[----:B------:R-:W-:Y:S01]  /*3a60*/  @!P6 IMAD.MOV R91, RZ, RZ, -R91 ;  /* 0x000000ffff5be224 */ /* 0x000fe200078e0a5b */
[C---:B------:R-:W-:Y:S01]  /*3a70*/  ISETP.GT.U32.AND P6, PT, R0.reuse, R59, PT ;  /* 0x0000003b0000720c */ /* 0x040fe20003fc4070 */
[----:B------:R-:W-:Y:S01]  /*3a80*/  IMAD R107, R0, R50, R107 ;  /* 0x00000032006b7224 */ /* 0x000fe200078e026b */
[----:B------:R-:W-:Y:S01]  /*3a90*/  LOP3.LUT R50, R88, 0x7f, RZ, 0xc0, !PT ;  /* 0x0000007f58327812 */ /* 0x000fe200078ec0ff */
[----:B------:R-:W-:-:S02]  /*3aa0*/  IMAD.MOV.U32 R95, RZ, RZ, R51 ;  /* 0x000000ffff5f7224 */ /* 0x000fc400078e0033 */
[----:B------:R-:W-:-:S04]  /*3ab0*/  IMAD.HI.U32 R3, R3, R52, RZ ;  /* 0x0000003403037227 */ /* 0x000fc800078e00ff */
[C---:B------:R-:W-:Y:S02]  /*3ac0*/  IMAD R109, R0.reuse, R48, R109 ;  /* 0x00000030006d7224 */ /* 0x040fe400078e026d */
[C---:B------:R-:W-:Y:S02]  /*3ad0*/  IMAD R51, R0.reuse, R61, R54 ;  /* 0x0000003d00337224 */ /* 0x040fe400078e0236 */
[----:B------:R-:W-:Y:S01]  /*3ae0*/  @!P2 IMAD.MOV R95, RZ, RZ, -R95 ;  /* 0x000000ffff5fa224 */ /* 0x000fe200078e0a5f */
[C---:B------:R-:W-:Y:S01]  /*3af0*/  ISETP.GT.U32.AND P2, PT, R0.reuse, R107, PT ;  /* 0x0000006b0000720c */ /* 0x040fe20003f44070 */
[----:B------:R-:W-:Y:S02]  /*3b00*/  IMAD.MOV R3, RZ, RZ, -R3 ;  /* 0x000000ffff037224 */ /* 0x000fe400078e0a03 */
[----:B------:R-:W-:Y:S02]  /*3b10*/  IMAD.MOV.U32 R93, RZ, RZ, R49 ;  /* 0x000000ffff5d7224 */ /* 0x000fe400078e0031 */
[--C-:B------:R-:W-:Y:S01]  /*3b20*/  @!P0 IMAD.IADD R53, R53, 0x1, -R0.reuse ;  /* 0x0000000135358824 */ /* 0x100fe200078e0a00 */
[C---:B------:R-:W-:Y:S01]  /*3b30*/  ISETP.GT.U32.AND P0, PT, R0.reuse, R51, PT ;  /* 0x000000330000720c */ /* 0x040fe20003f04070 */
[----:B------:R-:W-:Y:S01]  /*3b40*/  @!P3 IMAD.IADD R57, R57, 0x1, -R0 ;  /* 0x000000013939b824 */ /* 0x000fe200078e0a00 */
[C---:B------:R-:W-:Y:S01]  /*3b50*/  ISETP.GT.U32.AND P3, PT, R0.reuse, R109, PT ;  /* 0x0000006d0000720c */ /* 0x040fe20003f64070 */
[----:B------:R-:W-:-:S02]  /*3b60*/  IMAD R49, R0, R3, R52 ;  /* 0x0000000300317224 */ /* 0x000fc400078e0234 */
[----:B------:R-:W-:Y:S01]  /*3b70*/  @!P5 IMAD.MOV R93, RZ, RZ, -R93 ;  /* 0x000000ffff5dd224 */ /* 0x000fe200078e0a5d */
[----:B------:R-:W-:Y:S01]  /*3b80*/  ISETP.GT.U32.AND P5, PT, R0, R105, PT ;  /* 0x000000690000720c */ /* 0x000fe20003fa4070 */
[--C-:B------:R-:W-:Y:S01]  /*3b90*/  @!P1 IMAD.IADD R55, R55, 0x1, -R0.reuse ;  /* 0x0000000137379824 */ /* 0x100fe200078e0a00 */
[----:B------:R-:W-:Y:S01]  /*3ba0*/  ISETP.GE.AND P1, PT, R58, RZ, PT ;  /* 0x000000ff3a00720c */ /* 0x000fe20003f26270 */
[--C-:B------:R-:W-:Y:S01]  /*3bb0*/  @!P6 IMAD.IADD R59, R59, 0x1, -R0.reuse ;  /* 0x000000013b3be824 */ /* 0x100fe200078e0a00 */
[----:B------:R-:W-:Y:S01]  /*3bc0*/  ISETP.GT.U32.AND P6, PT, R0, R49, PT ;  /* 0x000000310000720c */ /* 0x000fe20003fc4070 */
[--C-:B------:R-:W-:Y:S01]  /*3bd0*/  @!P2 IMAD.IADD R107, R107, 0x1, -R0.reuse ;  /* 0x000000016b6ba824 */ /* 0x100fe200078e0a00 */
[----:B------:R-:W-:Y:S01]  /*3be0*/  ISETP.GE.AND P2, PT, R62, RZ, PT ;  /* 0x000000ff3e00720c */ /* 0x000fe20003f46270 */
[--C-:B------:R-:W-:Y:S02]  /*3bf0*/  @!P0 IMAD.IADD R51, R51, 0x1, -R0.reuse ;  /* 0x0000000133338824 */ /* 0x100fe400078e0a00 */
[----:B------:R-:W-:Y:S01]  /*3c00*/  @!P3 IMAD.IADD R109, R109, 0x1, -R0 ;  /* 0x000000016d6db824 */ /* 0x000fe200078e0a00 */
[C---:B------:R-:W-:Y:S01]  /*3c10*/  ISETP.GT.U32.AND P0, PT, R0.reuse, R107, PT ;  /* 0x0000006b0000720c */ /* 0x040fe20003f04070 */
[----:B------:R-:W-:Y:S01]  /*3c20*/  IMAD.MOV.U32 R99, RZ, RZ, R55 ;  /* 0x000000ffff637224 */ /* 0x000fe200078e0037 */
[----:B------:R-:W-:Y:S01]  /*3c30*/  ISETP.GT.U32.AND P3, PT, R0, R51, PT ;  /* 0x000000330000720c */ /* 0x000fe20003f64070 */
[----:B------:R-:W-:-:S02]  /*3c40*/  IMAD.MOV.U32 R97, RZ, RZ, R53 ;  /* 0x000000ffff617224 */ /* 0x000fc400078e0035 */
[--C-:B------:R-:W-:Y:S01]  /*3c50*/  @!P5 IMAD.IADD R105, R105, 0x1, -R0.reuse ;  /* 0x000000016969d824 */ /* 0x100fe200078e0a00 */
[----:B------:R-:W-:Y:S01]  /*3c60*/  ISETP.GE.AND P5, PT, R60, RZ, PT ;  /* 0x000000ff3c00720c */ /* 0x000fe20003fa6270 */
[----:B------:R-:W-:Y:S01]  /*3c70*/  @!P1 IMAD.MOV R99, RZ, RZ, -R99 ;  /* 0x000000ffff639224 */ /* 0x000fe200078e0a63 */
[----:B------:R-:W-:Y:S01]  /*3c80*/  ISETP.GT.U32.AND P1, PT, R0, R109, PT ;  /* 0x0000006d0000720c */ /* 0x000fe20003f24070 */
[----:B------:R-:W-:Y:S01]  /*3c90*/  @!P4 IMAD.MOV R97, RZ, RZ, -R97 ;  /* 0x000000ffff61c224 */ /* 0x000fe200078e0a61 */
[----:B------:R-:W-:Y:S01]  /*3ca0*/  ISETP.GE.AND P4, PT, R2, RZ, PT ;  /* 0x000000ff0200720c */ /* 0x000fe20003f86270 */
[----:B------:R-:W-:Y:S01]  /*3cb0*/  @!P6 IMAD.IADD R49, R49, 0x1, -R0 ;  /* 0x000000013131e824 */ /* 0x000fe200078e0a00 */
[----:B------:R-:W-:Y:S01]  /*3cc0*/  SHF.R.S32.HI R2, RZ, 0x7, R88 ;  /* 0x00000007ff027819 */ /* 0x000fe20000011458 */
[----:B------:R-:W-:Y:S02]  /*3cd0*/  IMAD.MOV.U32 R101, RZ, RZ, R57 ;  /* 0x000000ffff657224 */ /* 0x000fe400078e0039 */
[--C-:B------:R-:W-:Y:S01]  /*3ce0*/  @!P0 IMAD.IADD R107, R107, 0x1, -R0.reuse ;  /* 0x000000016b6b8824 */ /* 0x100fe200078e0a00 */
[----:B------:R-:W-:Y:S01]  /*3cf0*/  ISETP.GT.U32.AND P6, PT, R0, R49, PT ;  /* 0x000000310000720c */ /* 0x000fe20003fc4070 */
[----:B------:R-:W-:Y:S01]  /*3d00*/  IMAD.SHL.U32 R4, R88, 0x2, RZ ;  /* 0x0000000258047824 */ /* 0x000fe200078e00ff */
[----:B------:R-:W-:Y:S01]  /*3d10*/  SGXT R2, R2, 0x1 ;  /* 0x000000010202781a */ /* 0x000fe20000000200 */
[----:B------:R-:W-:Y:S01]  /*3d20*/  @!P5 IMAD.MOV R101, RZ, RZ, -R101 ;  /* 0x000000ffff65d224 */ /* 0x000fe200078e0a65 */
[----:B------:R-:W-:Y:S01]  /*3d30*/  ISETP.GE.AND P0, PT, R66, RZ, PT ;  /* 0x000000ff4200720c */ /* 0x000fe20003f06270 */
[--C-:B------:R-:W-:Y:S01]  /*3d40*/  @!P3 IMAD.IADD R51, R51, 0x1, -R0.reuse ;  /* 0x000000013333b824 */ /* 0x100fe200078e0a00 */
[----:B------:R-:W-:Y:S01]  /*3d50*/  LOP3.LUT R53, R2, 0x90, RZ, 0xc0, !PT ;  /* 0x0000009002357812 */ /* 0x000fe200078ec0ff */
[----:B------:R-:W-:Y:S01]  /*3d60*/  IMAD.SHL.U32 R3, R88, 0x100, RZ ;  /* 0x0000010058037824 */ /* 0x000fe200078e00ff */
[----:B------:R-:W-:Y:S01]  /*3d70*/  ISETP.GE.AND P5, PT, R64, RZ, PT ;  /* 0x000000ff4000720c */ /* 0x000fe20003fa6270 */
[--C-:B------:R-:W-:Y:S01]  /*3d80*/  @!P1 IMAD.IADD R109, R109, 0x1, -R0.reuse ;  /* 0x000000016d6d9824 */ /* 0x100fe200078e0a00 */
[----:B------:R-:W-:Y:S01]  /*3d90*/  ISETP.GE.AND P3, PT, R68, RZ, PT ;  /* 0x000000ff4400720c */ /* 0x000fe20003f66270 */
[----:B------:R-:W-:Y:S01]  /*3da0*/  IMAD.MOV.U32 R103, RZ, RZ, R59 ;  /* 0x000000ffff677224 */ /* 0x000fe200078e003b */
[----:B------:R-:W-:Y:S01]  /*3db0*/  ISETP.GE.AND P1, PT, R70, RZ, PT ;  /* 0x000000ff4600720c */ /* 0x000fe20003f26270 */
[----:B------:R-:W-:Y:S01]  /*3dc0*/  @!P6 IMAD.IADD R49, R49, 0x1, -R0 ;  /* 0x000000013131e824 */ /* 0x000fe200078e0a00 */
[--C-:B------:R-:W-:Y:S01]  /*3dd0*/  LOP3.LUT R48, R53, 0x7e, R4.reuse, 0x78, !PT ;  /* 0x0000007e35307812 */ /* 0x100fe200078e7804 */
[----:B------:R-:W-:Y:S01]  /*3de0*/  @!P2 IMAD.MOV R103, RZ, RZ, -R103 ;  /* 0x000000ffff67a224 */ /* 0x000fe200078e0a67 */
[----:B------:R-:W-:Y:S01]  /*3df0*/  LOP3.LUT R2, R3, 0xc07e, R4, 0xc8, !PT ;  /* 0x0000c07e03027812 */ /* 0x000fe200078ec804 */
[----:B------:R-:W-:Y:S01]  /*3e00*/  IMAD.MOV.U32 R111, RZ, RZ, R49 ;  /* 0x000000ffff6f7224 */ /* 0x000fe200078e0031 */
[----:B------:R-:W-:Y:S01]  /*3e10*/  LOP3.LUT R3, R48, 0x4000, R3, 0xf8, !PT ;  /* 0x0000400030037812 */ /* 0x000fe200078ef803 */
[----:B------:R-:W-:Y:S01]  /*3e20*/  IMAD.MOV.U32 R113, RZ, RZ, R51 ;  /* 0x000000ffff717224 */ /* 0x000fe200078e0033 */
[----:B------:R-:W-:Y:S01]  /*3e30*/  ISETP.NE.AND P2, PT, R25, RZ, PT ;  /* 0x000000ff1900720c */ /* 0x000fe20003f45270 */
[----:B------:R-:W-:Y:S01]  /*3e40*/  @!P0 IMAD.MOV R107, RZ, RZ, -R107 ;  /* 0x000000ffff6b8224 */ /* 0x000fe200078e0a6b */
[----:B------:R-:W-:Y:S01]  /*3e50*/  LOP3.LUT R48, RZ, R25, RZ, 0x33, !PT ;  /* 0x00000019ff307212 */ /* 0x000fe200078e33ff */
[----:B------:R-:W-:Y:S01]  /*3e60*/  IMAD R25, R50, UR8, RZ ;  /* 0x0000000832197c24 */ /* 0x000fe2000f8e02ff */
[----:B------:R-:W0:Y:S01]  /*3e70*/  LDC R0, c[0x0][0x238] ;  /* 0x00008e00ff007b82 */ /* 0x000e220000000800 */
[----:B------:R-:W-:Y:S01]  /*3e80*/  @!P5 IMAD.MOV R105, RZ, RZ, -R105 ;  /* 0x000000ffff69d224 */ /* 0x000fe200078e0a69 */
[----:B------:R-:W-:Y:S01]  /*3e90*/  SEL R49, R48, R7, !P2 ;  /* 0x0000000730317207 */ /* 0x000fe20005000000 */
[----:B------:R-:W-:Y:S01]  /*3ea0*/  IMAD R7, R6, UR4, RZ ;  /* 0x0000000406077c24 */ /* 0x000fe2000f8e02ff */
[C---:B------:R-:W-:Y:S01]  /*3eb0*/  SEL R50, R48.reuse, R8, !P2 ;  /* 0x0000000830327207 */ /* 0x040fe20005000000 */
[----:B------:R-:W-:Y:S01]  /*3ec0*/  @!P3 IMAD.MOV R109, RZ, RZ, -R109 ;  /* 0x000000ffff6db224 */ /* 0x000fe200078e0a6d */
[----:B------:R-:W-:Y:S01]  /*3ed0*/  LEA R8, P0, R5, UR10, 0x1 ;  /* 0x0000000a05087c11 */ /* 0x000fe2000f8008ff */
[----:B------:R-:W-:Y:S01]  /*3ee0*/  @!P1 IMAD.MOV R111, RZ, RZ, -R111 ;  /* 0x000000ffff6f9224 */ /* 0x000fe200078e0a6f */
[----:B------:R-:W-:Y:S01]  /*3ef0*/  ULDC UR4, c[0x0][0x240] ;  /* 0x0000900000047ab9 */ /* 0x000fe20000000800 */
[----:B------:R-:W-:Y:S01]  /*3f00*/  @!P4 IMAD.MOV R113, RZ, RZ, -R113 ;  /* 0x000000ffff71c224 */ /* 0x000fe200078e0a71 */
[C---:B------:R-:W-:Y:S01]  /*3f10*/  SEL R51, R48.reuse, R9, !P2 ;  /* 0x0000000930337207 */ /* 0x040fe20005000000 */
[----:B------:R-:W-:Y:S01]  /*3f20*/  IMAD R49, R49, UR4, RZ ;  /* 0x0000000431317c24 */ /* 0x000fe2000f8e02ff */
[C---:B------:R-:W-:Y:S01]  /*3f30*/  SEL R16, R48.reuse, R16, !P2 ;  /* 0x0000001030107207 */ /* 0x040fe20005000000 */
[----:B------:R-:W-:Y:S01]  /*3f40*/  USHF.R.S32.HI UR8, URZ, 0x1f, UR5 ;  /* 0x0000001f3f087899 */ /* 0x000fe20008011405 */
[----:B------:R-:W-:Y:S01]  /*3f50*/  SEL R10, R48, R10, !P2 ;  /* 0x0000000a300a7207 */ /* 0x000fe20005000000 */
[----:B------:R-:W-:Y:S01]  /*3f60*/  IMAD R51, R51, UR4, RZ ;  /* 0x0000000433337c24 */ /* 0x000fe2000f8e02ff */
[----:B------:R-:W-:Y:S01]  /*3f70*/  LEA.HI.X.SX32 R9, R5, UR11, 0x1, P0 ;  /* 0x0000000b05097c11 */ /* 0x000fe200080f0eff */
[----:B------:R-:W-:Y:S01]  /*3f80*/  IMAD R5, R50, UR4, RZ ;  /* 0x0000000432057c24 */ /* 0x000fe2000f8e02ff */
[----:B------:R-:W-:-:S02]  /*3f90*/  LEA R4, P6, R25, UR12, 0x1 ;  /* 0x0000000c19047c11 */ /* 0x000fc4000f8c08ff */
[C---:B------:R-:W-:Y:S02]  /*3fa0*/  SEL R52, R48.reuse, R11, !P2 ;  /* 0x0000000b30347207 */ /* 0x040fe40005000000 */
[C---:B------:R-:W-:Y:S02]  /*3fb0*/  SEL R53, R48.reuse, R12, !P2 ;  /* 0x0000000c30357207 */ /* 0x040fe40005000000 */
[----:B------:R-:W-:Y:S01]  /*3fc0*/  SEL R54, R48, R13, !P2 ;  /* 0x0000000d30367207 */ /* 0x000fe20005000000 */
[----:B0-----:R-:W-:Y:S01]  /*3fd0*/  IMAD R11, R0, 0x7f, RZ ;  /* 0x0000007f000b7824 */ /* 0x001fe200078e02ff */
[----:B------:R-:W-:Y:S01]  /*3fe0*/  SEL R55, R48, R15, !P2 ;  /* 0x0000000f30377207 */ /* 0x000fe20005000000 */
[----:B------:R-:W-:Y:S01]  /*3ff0*/  IMAD R15, R10, UR4, RZ ;  /* 0x000000040a0f7c24 */ /* 0x000fe2000f8e02ff */
[----:B------:R-:W-:Y:S01]  /*4000*/  SEL R56, R48, R17, !P2 ;  /* 0x0000001130387207 */ /* 0x000fe20005000000 */
[----:B------:R-:W-:Y:S01]  /*4010*/  IMAD R17, R52, UR4, RZ ;  /* 0x0000000434117c24 */ /* 0x000fe2000f8e02ff */
[C---:B------:R-:W-:Y:S01]  /*4020*/  SEL R18, R48.reuse, R18, !P2 ;  /* 0x0000001230127207 */ /* 0x040fe20005000000 */
        /* <DEDUP_REMOVED lines=11> */
[----:B------:R-:W-:Y:S01]  /*40e0*/  SEL R24, R48, R24, !P2 ;  /* 0x0000001830187207 */ /* 0x000fe20005000000 */
[----:B------:R-:W-:Y:S01]  /*40f0*/  IMAD R13, R0, 0x7e, RZ ;  /* 0x0000007e000d7824 */ /* 0x000fe200078e02ff */
[C---:B------:R-:W-:Y:S01]  /*4100*/  SEL R26, R48.reuse, R26, !P2 ;  /* 0x0000001a301a7207 */ /* 0x040fe20005000000 */
[----:B------:R-:W-:Y:S01]  /*4110*/  IMAD R59, R59, UR4, RZ ;  /* 0x000000043b3b7c24 */ /* 0x000fe2000f8e02ff */
[----:B------:R-:W-:Y:S01]  /*4120*/  SEL R60, R48, R27, !P2 ;  /* 0x0000001b303c7207 */ /* 0x000fe20005000000 */
[----:B------:R-:W-:Y:S01]  /*4130*/  IMAD R27, R20, UR4, RZ ;  /* 0x00000004141b7c24 */ /* 0x000fe2000f8e02ff */
[----:B------:R-:W-:-:S02]  /*4140*/  SEL R28, R48, R28, !P2 ;  /* 0x0000001c301c7207 */ /* 0x000fc40005000000 */
[----:B------:R-:W-:Y:S01]  /*4150*/  SEL R61, R48, R29, !P2 ;  /* 0x0000001d303d7207 */ /* 0x000fe20005000000 */
[----:B------:R-:W-:Y:S01]  /*4160*/  IMAD R29, R58, UR4, RZ ;  /* 0x000000043a1d7c24 */ /* 0x000fe2000f8e02ff */
[C---:B------:R-:W-:Y:S02]  /*4170*/  SEL R30, R48.reuse, R30, !P2 ;  /* 0x0000001e301e7207 */ /* 0x040fe40005000000 */
[----:B------:R-:W-:Y:S01]  /*4180*/  SEL R62, R48, R31, !P2 ;  /* 0x0000001f303e7207 */ /* 0x000fe20005000000 */
[----:B------:R-:W-:Y:S01]  /*4190*/  IMAD R31, R22, UR4, RZ ;  /* 0x00000004161f7c24 */ /* 0x000fe2000f8e02ff */
[C---:B------:R-:W-:Y:S01]  /*41a0*/  SEL R32, R48.reuse, R32, !P2 ;  /* 0x0000002030207207 */ /* 0x040fe20005000000 */
[----:B------:R-:W-:Y:S01]  /*41b0*/  IMAD R61, R61, UR4, RZ ;  /* 0x000000043d3d7c24 */ /* 0x000fe2000f8e02ff */
[----:B------:R-:W-:Y:S01]  /*41c0*/  SEL R63, R48, R33, !P2 ;  /* 0x00000021303f7207 */ /* 0x000fe20005000000 */
[----:B------:R-:W-:Y:S01]  /*41d0*/  IMAD R33, R24, UR4, RZ ;  /* 0x0000000418217c24 */ /* 0x000fe2000f8e02ff */
[----:B------:R-:W-:-:S02]  /*41e0*/  SEL R34, R48, R34, !P2 ;  /* 0x0000002230227207 */ /* 0x000fc40005000000 */
[----:B------:R-:W-:Y:S01]  /*41f0*/  SEL R64, R48, R35, !P2 ;  /* 0x0000002330407207 */ /* 0x000fe20005000000 */
[----:B------:R-:W-:Y:S01]  /*4200*/  IMAD R35, R26, UR4, RZ ;  /* 0x000000041a237c24 */ /* 0x000fe2000f8e02ff */
[C---:B------:R-:W-:Y:S01]  /*4210*/  SEL R36, R48.reuse, R36, !P2 ;  /* 0x0000002430247207 */ /* 0x040fe20005000000 */
[----:B------:R-:W-:Y:S01]  /*4220*/  IMAD R63, R63, UR4, RZ ;  /* 0x000000043f3f7c24 */ /* 0x000fe2000f8e02ff */
[----:B------:R-:W-:Y:S01]  /*4230*/  SEL R66, R48, R37, !P2 ;  /* 0x0000002530427207 */ /* 0x000fe20005000000 */
[----:B------:R-:W-:Y:S01]  /*4240*/  IMAD R37, R60, UR4, RZ ;  /* 0x000000043c257c24 */ /* 0x000fe2000f8e02ff */
[C---:B------:R-:W-:Y:S02]  /*4250*/  SEL R40, R48.reuse, R40, !P2 ;  /* 0x0000002830287207 */ /* 0x040fe40005000000 */
[C---:B------:R-:W-:Y:S02]  /*4260*/  SEL R38, R48.reuse, R38, !P2 ;  /* 0x0000002630267207 */ /* 0x040fe40005000000 */
[----:B------:R-:W-:Y:S01]  /*4270*/  SEL R68, R48, R39, !P2 ;  /* 0x0000002730447207 */ /* 0x000fe20005000000 */
        /* <DEDUP_REMOVED lines=9> */
[C---:B------:R-:W-:Y:S02]  /*4310*/  SEL R46, R48.reuse, R46, !P2 ;  /* 0x0000002e302e7207 */ /* 0x040fe40005000000 */
[----:B------:R-:W-:Y:S01]  /*4320*/  SEL R76, R48, R47, !P2 ;  /* 0x0000002f304c7207 */ /* 0x000fe20005000000 */
[----:B------:R-:W-:Y:S01]  /*4330*/  IMAD R47, R34, UR4, RZ ;  /* 0x00000004222f7c24 */ /* 0x000fe2000f8e02ff */
        /* <DEDUP_REMOVED lines=50> */
[----:B------:R-:W-:Y:S01]  /*4660*/  LEA R6, P1, R7, UR10, 0x1 ;  /* 0x0000000a07067c11 */ /* 0x000fe2000f8208ff */
[----:B------:R-:W-:Y:S01]  /*4670*/  IMAD R115, R102, UR4, RZ ;  /* 0x0000000466737c24 */ /* 0x000fe2000f8e02ff */
[----:B------:R-:W-:Y:S01]  /*4680*/  LEA.HI.X.SX32 R12, R25, UR13, 0x1, P6 ;  /* 0x0000000d190c7c11 */ /* 0x000fe2000b0f0eff */
[----:B------:R-:W-:Y:S01]  /*4690*/  IMAD R25, R18, UR4, RZ ;  /* 0x0000000412197c24 */ /* 0x000fe2000f8e02ff */
[-C--:B------:R-:W-:Y:S01]  /*46a0*/  LEA R16, P2, R49, R4.reuse, 0x1 ;  /* 0x0000000431107211 */ /* 0x080fe200078408ff */
[----:B------:R-:W-:Y:S01]  /*46b0*/  IMAD R117, R104, UR4, RZ ;  /* 0x0000000468757c24 */ /* 0x000fe2000f8e02ff */
[-C--:B------:R-:W-:Y:S01]  /*46c0*/  LEA R10, P6, R5, R4.reuse, 0x1 ;  /* 0x00000004050a7211 */ /* 0x080fe200078c08ff */
[----:B------:R-:W-:Y:S01]  /*46d0*/  IMAD R119, R106, UR4, RZ ;  /* 0x000000046a777c24 */ /* 0x000fe2000f8e02ff */
[----:B------:R-:W-:Y:S01]  /*46e0*/  LEA.HI.X.SX32 R7, R7, UR11, 0x1, P1 ;  /* 0x0000000b07077c11 */ /* 0x000fe200088f0eff */
[----:B------:R0:W-:Y:S01]  /*46f0*/  STL [R1+0x158], R16 ;  /* 0x0001581001007387 */ /* 0x0001e20000100800 */
[----:B------:R-:W-:Y:S01]  /*4700*/  LEA R18, P1, R51, R4, 0x1 ;  /* 0x0000000433127211 */ /* 0x000fe200078208ff */
[----:B------:R-:W-:Y:S01]  /*4710*/  IMAD R121, R108, UR4, RZ ;  /* 0x000000046c797c24 */ /* 0x000fe2000f8e02ff */
[----:B------:R-:W-:Y:S01]  /*4720*/  LEA.HI.X.SX32 R5, R5, R12, 0x1, P6 ;  /* 0x0000000c05057211 */ /* 0x000fe200030f0eff */
[----:B------:R1:W-:Y:S01]  /*4730*/  STL [R1+0x160], R10 ;  /* 0x0001600a01007387 */ /* 0x0003e20000100800 */
[----:B------:R-:W-:Y:S01]  /*4740*/  IMAD R123, R110, UR4, RZ ;  /* 0x000000046e7b7c24 */ /* 0x000fe2000f8e02ff */
[----:B------:R-:W-:Y:S01]  /*4750*/  UIADD3 UR10, UP0, UR14, 0x2, URZ ;  /* 0x000000020e0a7890 */ /* 0x000fe2000ff1e03f */
[----:B------:R-:W-:Y:S01]  /*4760*/  IMAD R125, R112, UR4, RZ ;  /* 0x00000004707d7c24 */ /* 0x000fe2000f8e02ff */
[----:B------:R2:W-:Y:S01]  /*4770*/  STL [R1+0x168], R18 ;  /* 0x0001681201007387 */ /* 0x0005e20000100800 */
[----:B------:R-:W-:Y:S01]  /*4780*/  IMAD R127, R114, UR4, RZ ;  /* 0x00000004727f7c24 */ /* 0x000fe2000f8e02ff */
[----:B0-----:R-:W-:Y:S01]  /*4790*/  LEA R16, P0, R15, R4, 0x1 ;  /* 0x000000040f107211 */ /* 0x001fe200078008ff */
[----:B------:R-:W-:-:S02]  /*47a0*/  IMAD R129, R116, UR4, RZ ;  /* 0x0000000474817c24 */ /* 0x000fc4000f8e02ff */
[----:B------:R-:W-:Y:S01]  /*47b0*/  IMAD R131, R118, UR4, RZ ;  /* 0x0000000476837c24 */ /* 0x000fe2000f8e02ff */
[----:B-1----:R-:W-:Y:S01]  /*47c0*/  LEA R10, P5, R17, R4, 0x1 ;  /* 0x00000004110a7211 */ /* 0x002fe200078a08ff */
[----:B------:R0:W-:Y:S01]  /*47d0*/  STL [R1+0x170], R16 ;  /* 0x0001701001007387 */ /* 0x0001e20000100800 */
[----:B------:R-:W-:Y:S01]  /*47e0*/  LEA.HI.X.SX32 R15, R15, R12, 0x1, P0 ;  /* 0x0000000c0f0f7211 */ /* 0x000fe200000f0eff */
[----:B------:R-:W-:Y:S01]  /*47f0*/  IMAD R133, R120, UR4, RZ ;  /* 0x0000000478857c24 */ /* 0x000fe2000f8e02ff */
[----:B--2---:R-:W-:Y:S01]  /*4800*/  LEA R18, P4, R53, R4, 0x1 ;  /* 0x0000000435127211 */ /* 0x004fe200078808ff */
[----:B------:R1:W-:Y:S01]  /*4810*/  STL [R1+0x178], R10 ;  /* 0x0001780a01007387 */ /* 0x0003e20000100800 */
[----:B------:R-:W-:Y:S02]  /*4820*/  IMAD R135, R122, UR4, RZ ;  /* 0x000000047a877c24 */ /* 0x000fe4000f8e02ff */
[----:B------:R-:W-:Y:S01]  /*4830*/  IMAD R137, R124, UR4, RZ ;  /* 0x000000047c897c24 */ /* 0x000fe2000f8e02ff */
[----:B------:R-:W-:Y:S01]  /*4840*/  STL [R1+0x180], R18 ;  /* 0x0001801201007387 */ /* 0x000fe20000100800 */
[----:B------:R-:W-:Y:S01]  /*4850*/  IMAD R139, R48, UR4, RZ ;  /* 0x00000004308b7c24 */ /* 0x000fe2000f8e02ff */
[----:B0-----:R-:W-:Y:S01]  /*4860*/  LEA.HI.X.SX32 R16, R49, R12, 0x1, P2 ;  /* 0x0000000c31107211 */ /* 0x001fe200010f0eff */
[----:B------:R-:W-:Y:S01]  /*4870*/  UMOV UR4, URZ ;  /* 0x0000003f00047c82 */ /* 0x000fe20008000000 */
[----:B------:R-:W-:Y:S01]  /*4880*/  CS2R R48, SRZ ;  /* 0x0000000000307805 */ /* 0x000fe2000001ff00 */
[----:B------:R-:W-:Y:S01]  /*4890*/  UIADD3.X UR11, UR4, 0x40000040, URZ, UP0, !UPT ;  /* 0x40000040040b7890 */ /* 0x000fe200087fe43f */
[----:B-1----:R-:W-:Y:S01]  /*48a0*/  LEA R10, P3, R19, R4, 0x1 ;  /* 0x00000004130a7211 */ /* 0x002fe200078608ff */
[----:B------:R0:W-:Y:S01]  /*48b0*/  STL [R1+0x154], R16 ;  /* 0x0001541001007387 */ /* 0x0001e20000100800 */
[----:B------:R-:W-:-:S02]  /*48c0*/  USHF.L.U32 UR4, UR5, 0x1, URZ ;  /* 0x0000000105047899 */ /* 0x000fc4000800063f */
[----:B------:R-:W-:Y:S01]  /*48d0*/  USHF.L.U64.HI UR5, UR5, 0x1, UR8 ;  /* 0x0000000105057899 */ /* 0x000fe20008010208 */
[----:B------:R1:W-:Y:S01]  /*48e0*/  STL [R1+0x188], R10 ;  /* 0x0001880a01007387 */ /* 0x0003e20000100800 */
[----:B------:R-:W-:Y:S02]  /*48f0*/  UIADD3.64 UR18, UR10, 0x2, URZ ;  /* 0x000000020a127897 */ /* 0x000fe4000fffe03f */
[----:B------:R-:W-:Y:S01]  /*4900*/  UIADD3.64 UR22, UR10, 0x4, URZ ;  /* 0x000000040a167897 */ /* 0x000fe2000fffe03f */
[----:B------:R2:W-:Y:S01]  /*4910*/  STL [R1+0x15c], R5 ;  /* 0x00015c0501007387 */ /* 0x0005e20000100800 */
[----:B------:R-:W-:Y:S01]  /*4920*/  UIADD3.64 UR26, UR10, 0x3fe, URZ ;  /* 0x000003fe0a1a7897 */ /* 0x000fe2000fffe03f */
[----:B0-----:R-:W-:Y:S01]  /*4930*/  LEA R16, P2, R55, R4, 0x1 ;  /* 0x0000000437107211 */ /* 0x001fe200078408ff */
[----:B------:R-:W-:Y:S02]  /*4940*/  UIADD3.64 UR30, UR10, 0x400, URZ ;  /* 0x000004000a1e7897 */ /* 0x000fe4000fffe03f */
[----:B------:R-:W-:Y:S01]  /*4950*/  UIADD3.64 UR34, UR10, 0x402, URZ ;  /* 0x000004020a227897 */ /* 0x000fe2000fffe03f */
[----:B-1----:R-:W-:Y:S01]  /*4960*/  LEA.HI.X.SX32 R10, R51, R12, 0x1, P1 ;  /* 0x0000000c330a7211 */ /* 0x002fe200008f0eff */
[----:B------:R-:W-:Y:S01]  /*4970*/  STL [R1+0x190], R16 ;  /* 0x0001901001007387 */ /* 0x000fe20000100800 */
[----:B------:R-:W-:Y:S01]  /*4980*/  CS2R R50, SRZ ;  /* 0x0000000000327805 */ /* 0x000fe2000001ff00 */
[----:B------:R-:W-:Y:S01]  /*4990*/  UIADD3.64 UR38, UR10, 0x404, URZ ;  /* 0x000004040a267897 */ /* 0x000fe2000fffe03f */
[-C--:B--2---:R-:W-:Y:S01]  /*49a0*/  LEA R5, P1, R21, R4.reuse, 0x1 ;  /* 0x0000000415057211 */ /* 0x084fe200078208ff */
[----:B------:R0:W-:Y:S04]  /*49b0*/  STL [R1+0x164], R10 ;  /* 0x0001640a01007387 */ /* 0x0001e80000100800 */
[----:B------:R1:W-:Y:S04]  /*49c0*/  STL [R1+0x198], R5 ;  /* 0x0001980501007387 */ /* 0x0003e80000100800 */
[----:B------:R2:W-:Y:S01]  /*49d0*/  STL [R1+0x16c], R15 ;  /* 0x00016c0f01007387 */ /* 0x0005e20000100800 */
[----:B0-----:R-:W-:-:S02]  /*49e0*/  LEA R10, P0, R23, R4, 0x1 ;  /* 0x00000004170a7211 */ /* 0x001fc400078008ff */
[----:B-1----:R-:W-:-:S03]  /*49f0*/  LEA.HI.X.SX32 R5, R17, R12, 0x1, P5 ;  /* 0x0000000c11057211 */ /* 0x002fc600028f0eff */
[----:B------:R0:W-:Y:S01]  /*4a00*/  STL [R1+0x1a0], R10 ;  /* 0x0001a00a01007387 */ /* 0x0001e20000100800 */
[----:B------:R-:W-:Y:S01]  /*4a10*/  IMAD R17, R0, 0x7c, RZ ;  /* 0x0000007c00117824 */ /* 0x000fe200078e02ff */
[----:B--2---:R-:W-:Y:S02]  /*4a20*/  LEA R15, P5, R25, R4, 0x1 ;  /* 0x00000004190f7211 */ /* 0x004fe400078a08ff */
[----:B------:R1:W-:Y:S04]  /*4a30*/  STL [R1+0x174], R5 ;  /* 0x0001740501007387 */ /* 0x0003e80000100800 */
[----:B------:R2:W-:Y:S01]  /*4a40*/  STL [R1+0x1a8], R15 ;  /* 0x0001a80f01007387 */ /* 0x0005e20000100800 */
[----:B0-----:R-:W-:Y:S02]  /*4a50*/  LEA.HI.X.SX32 R10, R53, R12, 0x1, P4 ;  /* 0x0000000c350a7211 */ /* 0x001fe400020f0eff */
[----:B------:R-:W-:-:S02]  /*4a60*/  CS2R R52, SRZ ;  /* 0x0000000000347805 */ /* 0x000fc4000001ff00 */
[----:B-1----:R-:W-:Y:S01]  /*4a70*/  LEA R5, P4, R57, R4, 0x1 ;  /* 0x0000000439057211 */ /* 0x002fe200078808ff */
[----:B------:R0:W-:Y:S01]  /*4a80*/  STL [R1+0x17c], R10 ;  /* 0x00017c0a01007387 */ /* 0x0001e20000100800 */
[----:B--2---:R-:W-:-:S03]  /*4a90*/  LEA.HI.X.SX32 R15, R19, R12, 0x1, P3 ;  /* 0x0000000c130f7211 */ /* 0x004fc600018f0eff */
[----:B------:R1:W-:Y:S04]  /*4aa0*/  STL [R1+0x1b0], R5 ;  /* 0x0001b00501007387 */ /* 0x0003e80000100800 */
[----:B------:R2:W-:Y:S01]  /*4ab0*/  STL [R1+0x184], R15 ;  /* 0x0001840f01007387 */ /* 0x0005e20000100800 */
[----:B0-----:R-:W-:Y:S02]  /*4ac0*/  LEA R10, P3, R27, R4, 0x1 ;  /* 0x000000041b0a7211 */ /* 0x001fe400078608ff */
[----:B-1----:R-:W-:-:S03]  /*4ad0*/  LEA.HI.X.SX32 R5, R55, R12, 0x1, P2 ;  /* 0x0000000c37057211 */ /* 0x002fc600010f0eff */
[----:B------:R0:W-:Y:S01]  /*4ae0*/  STL [R1+0x1b8], R10 ;  /* 0x0001b80a01007387 */ /* 0x0001e20000100800 */
[----:B------:R-:W-:Y:S02]  /*4af0*/  CS2R R54, SRZ ;  /* 0x0000000000367805 */ /* 0x000fe4000001ff00 */
[----:B--2---:R-:W-:Y:S01]  /*4b00*/  LEA R15, P2, R29, R4, 0x1 ;  /* 0x000000041d0f7211 */ /* 0x004fe200078408ff */
[----:B------:R1:W-:Y:S04]  /*4b10*/  STL [R1+0x18c], R5 ;  /* 0x00018c0501007387 */ /* 0x0003e80000100800 */
[----:B------:R2:W-:Y:S01]  /*4b20*/  STL [R1+0x1c0], R15 ;  /* 0x0001c00f01007387 */ /* 0x0005e20000100800 */
[----:B0-----:R-:W-:Y:S02]  /*4b30*/  LEA.HI.X.SX32 R10, R21, R12, 0x1, P1 ;  /* 0x0000000c150a7211 */ /* 0x001fe400008f0eff */
[----:B-1----:R-:W-:-:S03]  /*4b40*/  LEA R5, P1, R31, R4, 0x1 ;  /* 0x000000041f057211 */ /* 0x002fc600078208ff */
        /* <DEDUP_REMOVED lines=12> */
[----:B------:R-:W-:-:S02]  /*4c10*/  CS2R R56, SRZ ;  /* 0x0000000000387805 */ /* 0x000fc4000001ff00 */
[----:B-1----:R-:W-:Y:S01]  /*4c20*/  LEA R5, P4, R35, R4, 0x1 ;  /* 0x0000000423057211 */ /* 0x002fe200078808ff */
[----:B------:R0:W-:Y:S01]  /*4c30*/  STL [R1+0x1ac], R10 ;  /* 0x0001ac0a01007387 */ /* 0x0001e20000100800 */
[----:B--2---:R-:W-:-:S03]  /*4c40*/  LEA.HI.X.SX32 R15, R27, R12, 0x1, P3 ;  /* 0x0000000c1b0f7211 */ /* 0x004fc600018f0eff */
[----:B------:R1:W-:Y:S01]  /*4c50*/  STL [R1+0x1e0], R5 ;  /* 0x0001e00501007387 */ /* 0x0003e20000100800 */
[----:B------:R-:W-:-:S03]  /*4c60*/  CS2R R26, SRZ ;  /* 0x00000000001a7805 */ /* 0x000fc6000001ff00 */
        /* <DEDUP_REMOVED lines=227> */
[-C--:B------:R-:W-:Y:S02]  /*5aa0*/  LEA.HI.X.SX32 R4, R131, R12.reuse, 0x1, P4 ;  /* 0x0000000c83047211 */ /* 0x080fe400020f0eff */
[----:B------:R-:W-:Y:S02]  /*5ab0*/  CS2R R130, SRZ ;  /* 0x0000000000827805 */ /* 0x000fe4000001ff00 */
[-C--:B-1----:R-:W-:Y:S01]  /*5ac0*/  LEA.HI.X.SX32 R5, R129, R12.reuse, 0x1, P5 ;  /* 0x0000000c81057211 */ /* 0x082fe200028f0eff */
[----:B------:R0:W-:Y:S01]  /*5ad0*/  STL [R1+0x350], R10 ;  /* 0x0003500a01007387 */ /* 0x0001e20000100800 */
[----:B------:R-:W-:Y:S02]  /*5ae0*/  CS2R R128, SRZ ;  /* 0x0000000000807805 */ /* 0x000fe4000001ff00 */
[----:B--2---:R-:W-:Y:S01]  /*5af0*/  LEA.HI.X.SX32 R15, R133, R12, 0x1, P3 ;  /* 0x0000000c850f7211 */ /* 0x004fe200018f0eff */
[----:B------:R-:W-:Y:S01]  /*5b00*/  STL [R1+0x324], R5 ;  /* 0x0003240501007387 */ /* 0x000fe20000100800 */
[----:B------:R-:W-:-:S03]  /*5b10*/  CS2R R132, SRZ ;  /* 0x0000000000847805 */ /* 0x000fc6000001ff00 */
[----:B------:R1:W-:Y:S01]  /*5b20*/  STL [R1+0x32c], R4 ;  /* 0x00032c0401007387 */ /* 0x0003e20000100800 */
[-C--:B0-----:R-:W-:Y:S02]  /*5b30*/  LEA.HI.X.SX32 R10, R135, R12.reuse, 0x1, P2 ;  /* 0x0000000c870a7211 */ /* 0x081fe400010f0eff */
[----:B------:R-:W-:Y:S01]  /*5b40*/  CS2R R134, SRZ ;  /* 0x0000000000867805 */ /* 0x000fe2000001ff00 */
[----:B------:R0:W-:Y:S04]  /*5b50*/  STL [R1+0x334], R15 ;  /* 0x0003340f01007387 */ /* 0x0001e80000100800 */
[----:B------:R2:W-:Y:S01]  /*5b60*/  STL [R1+0x33c], R10 ;  /* 0x00033c0a01007387 */ /* 0x0005e20000100800 */
[----:B-1----:R-:W-:Y:S01]  /*5b70*/  IMAD.WIDE R4, R11, 0x2, R6 ;  /* 0x000000020b047825 */ /* 0x002fe200078e0206 */
[----:B0-----:R-:W-:-:S02]  /*5b80*/  LEA.HI.X.SX32 R15, R137, R12, 0x1, P1 ;  /* 0x0000000c890f7211 */ /* 0x001fc400008f0eff */
[----:B------:R-:W-:Y:S02]  /*5b90*/  CS2R R136, SRZ ;  /* 0x0000000000887805 */ /* 0x000fe4000001ff00 */
[----:B------:R-:W-:Y:S02]  /*5ba0*/  LEA.HI.X.SX32 R12, R139, R12, 0x1, P0 ;  /* 0x0000000c8b0c7211 */ /* 0x000fe400000f0eff */
[----:B------:R-:W-:Y:S01]  /*5bb0*/  CS2R R138, SRZ ;  /* 0x00000000008a7805 */ /* 0x000fe2000001ff00 */
[----:B--2---:R-:W-:Y:S01]  /*5bc0*/  IMAD.WIDE R10, R11, 0x2, R8 ;  /* 0x000000020b0a7825 */ /* 0x004fe200078e0208 */
[----:B------:R0:W-:Y:S04]  /*5bd0*/  STL [R1+0x344], R15 ;  /* 0x0003440f01007387 */ /* 0x0001e80000100800 */
[----:B------:R-:W-:Y:S04]  /*5be0*/  STL [R1+0x358], R4 ;  /* 0x0003580401007387 */ /* 0x000fe80000100800 */
[----:B------:R-:W-:Y:S01]  /*5bf0*/  STL [R1+0x34c], R12 ;  /* 0x00034c0c01007387 */ /* 0x000fe20000100800 */
[----:B0-----:R-:W-:-:S03]  /*5c00*/  IMAD R15, R0, 0x7d, RZ ;  /* 0x0000007d000f7824 */ /* 0x001fc600078e02ff */
[----:B------:R0:W-:Y:S04]  /*5c10*/  STL [R1+0x354], R5 ;  /* 0x0003540501007387 */ /* 0x0001e80000100800 */
[----:B------:R-:W-:Y:S04]  /*5c20*/  STL [R1+0x360], R10 ;  /* 0x0003600a01007387 */ /* 0x000fe80000100800 */
[----:B------:R1:W-:Y:S01]  /*5c30*/  STL [R1+0x35c], R11 ;  /* 0x00035c0b01007387 */ /* 0x0003e20000100800 */
[----:B0-----:R-:W-:-:S05]  /*5c40*/  IMAD.WIDE R4, R13, 0x2, R6 ;  /* 0x000000020d047825 */ /* 0x001fca00078e0206 */
[----:B------:R-:W-:Y:S01]  /*5c50*/  STL [R1+0x368], R4 ;  /* 0x0003680401007387 */ /* 0x000fe20000100800 */
[----:B-1----:R-:W-:-:S03]  /*5c60*/  IMAD.WIDE R10, R13, 0x2, R8 ;  /* 0x000000020d0a7825 */ /* 0x002fc600078e0208 */
[----:B------:R0:W-:Y:S01]  /*5c70*/  STL [R1+0x364], R5 ;  /* 0x0003640501007387 */ /* 0x0001e20000100800 */
[----:B------:R-:W-:-:S03]  /*5c80*/  IMAD.WIDE R12, R15, 0x2, R8 ;  /* 0x000000020f0c7825 */ /* 0x000fc600078e0208 */
[----:B------:R-:W-:Y:S04]  /*5c90*/  STL [R1+0x370], R10 ;  /* 0x0003700a01007387 */ /* 0x000fe80000100800 */
[----:B------:R1:W-:Y:S01]  /*5ca0*/  STL [R1+0x36c], R11 ;  /* 0x00036c0b01007387 */ /* 0x0003e20000100800 */
[----:B0-----:R-:W-:-:S04]  /*5cb0*/  IMAD.WIDE R4, R15, 0x2, R6 ;  /* 0x000000020f047825 */ /* 0x001fc800078e0206 */
[----:B------:R-:W-:Y:S01]  /*5cc0*/  IMAD R15, R0, 0x7a, RZ ;  /* 0x0000007a000f7824 */ /* 0x000fe200078e02ff */
[----:B------:R-:W-:Y:S01]  /*5cd0*/  STL [R1+0x378], R4 ;  /* 0x0003780401007387 */ /* 0x000fe20000100800 */
[----:B-1----:R-:W-:-:S03]  /*5ce0*/  IMAD.WIDE R10, R17, 0x2, R8 ;  /* 0x00000002110a7825 */ /* 0x002fc600078e0208 */
[----:B------:R0:W-:Y:S04]  /*5cf0*/  STL [R1+0x374], R5 ;  /* 0x0003740501007387 */ /* 0x0001e80000100800 */
[----:B------:R-:W-:Y:S04]  /*5d00*/  STL [R1+0x380], R12 ;  /* 0x0003800c01007387 */ /* 0x000fe80000100800 */
[----:B------:R1:W-:Y:S01]  /*5d10*/  STL [R1+0x37c], R13 ;  /* 0x00037c0d01007387 */ /* 0x0003e20000100800 */
[----:B0-----:R-:W-:-:S05]  /*5d20*/  IMAD.WIDE R4, R17, 0x2, R6 ;  /* 0x0000000211047825 */ /* 0x001fca00078e0206 */
[----:B------:R-:W-:Y:S01]  /*5d30*/  STL [R1+0x388], R4 ;  /* 0x0003880401007387 */ /* 0x000fe20000100800 */
[----:B-1----:R-:W-:-:S03]  /*5d40*/  IMAD R13, R0, 0x7b, RZ ;  /* 0x0000007b000d7824 */ /* 0x002fc600078e02ff */
[----:B------:R0:W-:Y:S04]  /*5d50*/  STL [R1+0x384], R5 ;  /* 0x0003840501007387 */ /* 0x0001e80000100800 */
[----:B------:R-:W-:Y:S04]  /*5d60*/  STL [R1+0x390], R10 ;  /* 0x0003900a01007387 */ /* 0x000fe80000100800 */
[----:B------:R1:W-:Y:S01]  /*5d70*/  STL [R1+0x38c], R11 ;  /* 0x00038c0b01007387 */ /* 0x0003e20000100800 */
[----:B0-----:R-:W-:-:S04]  /*5d80*/  IMAD.WIDE R4, R13, 0x2, R6 ;  /* 0x000000020d047825 */ /* 0x001fc800078e0206 */
[--C-:B------:R-:W-:Y:S01]  /*5d90*/  IMAD.WIDE R12, R13, 0x2, R8.reuse ;  /* 0x000000020d0c7825 */ /* 0x100fe200078e0208 */
[----:B------:R-:W-:Y:S03]  /*5da0*/  STL [R1+0x398], R4 ;  /* 0x0003980401007387 */ /* 0x000fe60000100800 */
[C---:B-1----:R-:W-:Y:S01]  /*5db0*/  IMAD.WIDE R10, R15.reuse, 0x2, R8 ;  /* 0x000000020f0a7825 */ /* 0x042fe200078e0208 */
[----:B------:R0:W-:Y:S04]  /*5dc0*/  STL [R1+0x394], R5 ;  /* 0x0003940501007387 */ /* 0x0001e80000100800 */
[----:B------:R-:W-:Y:S04]  /*5dd0*/  STL [R1+0x3a0], R12 ;  /* 0x0003a00c01007387 */ /* 0x000fe80000100800 */
[----:B------:R1:W-:Y:S01]  /*5de0*/  STL [R1+0x39c], R13 ;  /* 0x00039c0d01007387 */ /* 0x0003e20000100800 */
[----:B0-----:R-:W-:-:S04]  /*5df0*/  IMAD.WIDE R4, R15, 0x2, R6 ;  /* 0x000000020f047825 */ /* 0x001fc800078e0206 */
[C---:B------:R-:W-:Y:S01]  /*5e00*/  IMAD R15, R0.reuse, 0x78, RZ ;  /* 0x00000078000f7824 */ /* 0x040fe200078e02ff */
        /* <DEDUP_REMOVED lines=150> */
[----:B------:R1:W-:Y:S04]  /*6770*/  STL [R1+0x500], R12 ;  /* 0x0005000c01007387 */ /* 0x0003e80000100800 */
[----:B------:R-:W-:Y:S01]  /*6780*/  STL [R1+0x4fc], R13 ;  /* 0x0004fc0d01007387 */ /* 0x000fe20000100800 */
        /* <DEDUP_REMOVED lines=239> */
[C---:B------:R-:W-:Y:S01]  /*7680*/  IMAD.SHL.U32 R15, R0.reuse, 0x40, RZ ;  /* 0x00000040000f7824 */ /* 0x040fe200078e00ff */
        /* <DEDUP_REMOVED lines=446> */
[----:B0-----:R-:W-:-:S05]  /*9270*/  IMAD.WIDE R4, R15, 0x2, R6 ;  /* 0x000000020f047825 */ /* 0x001fca00078e0206 */
[----:B------:R-:W-:Y:S01]  /*9280*/  STL [R1+0xb28], R4 ;  /* 0x000b280401007387 */ /* 0x000fe20000100800 */
[----:B-1----:R-:W-:-:S03]  /*9290*/  IMAD.WIDE R12, R0, 0x2, R6 ;  /* 0x00000002000c7825 */ /* 0x002fc600078e0206 */
[----:B------:R0:W-:Y:S04]  /*92a0*/  STL [R1+0xb24], R5 ;  /* 0x000b240501007387 */ /* 0x0001e80000100800 */
[----:B------:R1:W-:Y:S04]  /*92b0*/  STL [R1+0xb30], R10 ;  /* 0x000b300a01007387 */ /* 0x0003e80000100800 */
[----:B------:R2:W-:Y:S01]  /*92c0*/  STL [R1+0xb2c], R11 ;  /* 0x000b2c0b01007387 */ /* 0x0005e20000100800 */
[----:B0-----:R-:W-:-:S03]  /*92d0*/  IMAD.WIDE R4, R0, 0x2, R8 ;  /* 0x0000000200047825 */ /* 0x001fc600078e0208 */
[----:B------:R-:W-:Y:S04]  /*92e0*/  STL [R1+0xb38], R12 ;  /* 0x000b380c01007387 */ /* 0x000fe80000100800 */
[----:B------:R-:W-:Y:S01]  /*92f0*/  STL [R1+0xb34], R13 ;  /* 0x000b340d01007387 */ /* 0x000fe20000100800 */
[C---:B-1----:R-:W-:Y:S02]  /*9300*/  LOP3.LUT R10, R2.reuse, 0x30, RZ, 0x3c, !PT ;  /* 0x00000030020a7812 */ /* 0x042fe400078e3cff */
[C---:B--2---:R-:W-:Y:S01]  /*9310*/  LOP3.LUT R11, R2.reuse, 0x20, RZ, 0x3c, !PT ;  /* 0x00000020020b7812 */ /* 0x044fe200078e3cff */
[----:B------:R0:W-:Y:S01]  /*9320*/  STL [R1+0xb40], R4 ;  /* 0x000b400401007387 */ /* 0x0001e20000100800 */
[----:B------:R-:W-:Y:S02]  /*9330*/  LOP3.LUT R10, R2, 0x60, RZ, 0x3c, !PT ;  /* 0x00000060020a7812 */ /* 0x000fe400078e3cff */
[----:B------:R-:W-:Y:S01]  /*9340*/  LOP3.LUT R10, R3, 0x40, RZ, 0x3c, !PT ;  /* 0x00000040030a7812 */ /* 0x000fe200078e3cff */
[----:B------:R1:W-:Y:S04]  /*9350*/  STL [R1+0xb3c], R5 ;  /* 0x000b3c0501007387 */ /* 0x0003e80000100800 */
[----:B------:R-:W-:Y:S04]  /*9360*/  STL [R1+0x100], RZ ;  /* 0x000100ff01007387 */ /* 0x000fe80000100800 */
[----:B------:R-:W-:Y:S01]  /*9370*/  STL [R1], RZ ;  /* 0x000000ff01007387 */ /* 0x000fe20000100800 */
[----:B0-----:R-:W-:Y:S01]  /*9380*/  SHF.R.S32.HI R4, RZ, 0x7, R14 ;  /* 0x00000007ff047819 */ /* 0x001fe2000001140e */
[----:B-1----:R-:W-:-:S02]  /*9390*/  IMAD.SHL.U32 R5, R0, 0x80, RZ ;  /* 0x0000008000057824 */ /* 0x002fc400078e00ff */
[----:B------:R-:W-:Y:S03]  /*93a0*/  STL [R1+0x4], RZ ;  /* 0x000004ff01007387 */ /* 0x000fe60000100800 */
[----:B------:R-:W-:Y:S01]  /*93b0*/  SHF.R.S32.HI R0, RZ, 0x1f, R5 ;  /* 0x0000001fff007819 */ /* 0x000fe20000011405 */
[----:B------:R-:W-:Y:S03]  /*93c0*/  STL [R1+0x8], RZ ;  /* 0x000008ff01007387 */ /* 0x000fe60000100800 */
[C---:B------:R-:W-:Y:S01]  /*93d0*/  SHF.L.U64.HI R0, R5.reuse, 0x1, R0 ;  /* 0x0000000105007819 */ /* 0x040fe20000010200 */
[----:B------:R-:W-:Y:S01]  /*93e0*/  STL [R1+0xc], RZ ;  /* 0x00000cff01007387 */ /* 0x000fe20000100800 */
[----:B------:R-:W-:-:S03]  /*93f0*/  IMAD.SHL.U32 R5, R5, 0x2, RZ ;  /* 0x0000000205057824 */ /* 0x000fc600078e00ff */
[----:B------:R-:W-:Y:S04]  /*9400*/  STL [R1+0x10], RZ ;  /* 0x000010ff01007387 */ /* 0x000fe80000100800 */
        /* <DEDUP_REMOVED lines=59> */
[----:B------:R0:W-:Y:S04]  /*97c0*/  STL [R1+0xb68], R4 ;  /* 0x000b680401007387 */ /* 0x0001e80000100800 */
[----:B------:R1:W-:Y:S01]  /*97d0*/  STL [R1+0xb60], R11 ;  /* 0x000b600b01007387 */ /* 0x0003e20000100800 */
[----:B0-----:R-:W-:-:S02]  /*97e0*/  LOP3.LUT R4, R2, 0x10, RZ, 0x3c, !PT ;  /* 0x0000001002047812 */ /* 0x001fc400078e3cff */
[C---:B------:R-:W-:Y:S02]  /*97f0*/  LOP3.LUT R4, R2.reuse, 0x40, RZ, 0x3c, !PT ;  /* 0x0000004002047812 */ /* 0x040fe400078e3cff */
[C---:B-1----:R-:W-:Y:S02]  /*9800*/  LOP3.LUT R11, R2.reuse, 0x50, RZ, 0x3c, !PT ;  /* 0x00000050020b7812 */ /* 0x042fe400078e3cff */
[----:B------:R-:W-:Y:S01]  /*9810*/  LOP3.LUT R11, R3, 0x20, RZ, 0x3c, !PT ;  /* 0x00000020030b7812 */ /* 0x000fe200078e3cff */
[----:B------:R0:W-:Y:S04]  /*9820*/  STL [R1+0xb58], R4 ;  /* 0x000b580401007387 */ /* 0x0001e80000100800 */
[----:B------:R1:W-:Y:S01]  /*9830*/  STL [R1+0xb70], R10 ;  /* 0x000b700a01007387 */ /* 0x0003e20000100800 */
[----:B0-----:R-:W-:-:S02]  /*9840*/  LOP3.LUT R4, R2, 0x70, RZ, 0x3c, !PT ;  /* 0x0000007002047812 */ /* 0x001fc400078e3cff */
[----:B------:R-:W-:-:S05]  /*9850*/  LOP3.LUT R4, R3, 0x60, RZ, 0x3c, !PT ;  /* 0x0000006003047812 */ /* 0x000fca00078e3cff */
[----:B------:R1:W-:Y:S02]  /*9860*/  STL [R1+0xb6c], R4 ;  /* 0x000b6c0401007387 */ /* 0x0003e40000100800 */
.L_x_1:
[----:B-1----:R-:W2:Y:S01]  /*9870*/  LDL R10, [R1+0x100] ;  /* 0x00010000010a7983 */ /* 0x002ea20000100800 */
[----:B------:R-:W2:Y:S03]  /*9880*/  LDC R4, c[0x0][0x230] ;  /* 0x00008c00ff047b82 */ /* 0x000ea60000000800 */
[----:B-----5:R0:W-:Y:S04]  /*9890*/  STL [R1+0xf84], R2 ;  /* 0x000f840201007387 */ /* 0x0201e80000100800 */
[----:B------:R-:W-:Y:S04]  /*98a0*/  STL [R1+0xf10], R3 ;  /* 0x000f100301007387 */ /* 0x000fe80000100800 */
        /* <DEDUP_REMOVED lines=72> */
[----:B------:R-:W-:Y:S01]  /*9d30*/  STL [R1+0xdec], R32 ;  /* 0x000dec2001007387 */ /* 0x000fe20000100800 */
[----:B--2---:R-:W-:-:S03]  /*9d40*/  IMAD R4, R10, -0x80, R4 ;  /* 0xffffff800a047824 */ /* 0x004fc600078e0204 */
        /* <DEDUP_REMOVED lines=36> */
[----:B------:R-:W-:Y:S04]  /*9f90*/  STL.64 [R1+0xd58], R150 ;  /* 0x000d589601007387 */ /* 0x000fe80000100a00 */
        /* <DEDUP_REMOVED lines=21> */
[----:B------:R-:W-:Y:S04]  /*a0f0*/  STL [R1+0xf18], R108 ;  /* 0x000f186c01007387 */ /* 0x000fe80000100800 */
[----:B------:R-:W-:Y:S04]  /*a100*/  STL.64 [R1+0xca8], R106 ;  /* 0x000ca86a01007387 */ /* 0x000fe80000100a00 */
[----:B------:R-:W-:Y:S04]  /*a110*/  STL [R1+0xf20], R106 ;  /* 0x000f206a01007387 */ /* 0x000fe80000100800 */
        /* <DEDUP_REMOVED lines=21> */
[----:B------:R-:W-:Y:S04]  /*a270*/  STL.64 [R1+0xc68], R90 ;  /* 0x000c685a01007387 */ /* 0x000fe80000100a00 */
[----:B------:R-:W-:Y:S04]  /*a280*/  STL.64 [R1+0xc60], R88 ;  /* 0x000c605801007387 */ /* 0x000fe80000100a00 */
        /* <DEDUP_REMOVED lines=11> */
[----:B------:R-:W-:-:S03]  /*a340*/  ISETP.GT.AND P0, PT, R4, RZ, PT ;  /* 0x000000ff0400720c */ /* 0x000fc60003f04270 */
        /* <DEDUP_REMOVED lines=9> */
[----:B------:R1:W-:Y:S01]  /*a3e0*/  STL [R1+0xc08], R0 ;  /* 0x000c080001007387 */ /* 0x0003e20000100800 */
[----:B0-----:R-:W-:-:S03]  /*a3f0*/  PRMT R2, RZ, 0x7610, R2 ;  /* 0x00007610ff027816 */ /* 0x001fc60000000002 */
[----:B------:R-:W-:Y:S04]  /*a400*/  STL [R1+0xb80], R231 ;  /* 0x000b80e701007387 */ /* 0x000fe80000100800 */
[----:B------:R-:W2:Y:S01]  /*a410*/  @P0 LDG.E.U16 R2, desc[UR40][R6.64] ;  /* 0x0000002806020981 */ /* 0x000ea2000c1e1500 */
[----:B-1----:R-:W-:-:S03]  /*a420*/  PRMT R0, RZ, 0x7610, R0 ;  /* 0x00007610ff007816 */ /* 0x002fc60000000000 */
[----:B------:R-:W-:Y:S04]  /*a430*/  STL [R1+0xb7c], R228 ;  /* 0x000b7ce401007387 */ /* 0x000fe80000100800 */
[----:B------:R-:W3:Y:S04]  /*a440*/  @P0 LDG.E.U16 R0, desc[UR40][R8.64] ;  /* 0x0000002808000981 */ /* 0x000ee8000c1e1500 */
[----:B------:R-:W-:Y:S04]  /*a450*/  STL [R1+0xb78], R219 ;  /* 0x000b78db01007387 */ /* 0x000fe80000100800 */
[----:B------:R-:W4:Y:S04]  /*a460*/  LDL R11, [R1+0xb3c] ;  /* 0x000b3c00010b7983 */ /* 0x000f280000100800 */
[----:B------:R-:W4:Y:S01]  /*a470*/  LDL R10, [R1+0xb40] ;  /* 0x000b4000010a7983 */ /* 0x000f220000100800 */
[----:B------:R-:W-:-:S02]  /*a480*/  ISETP.GT.AND P1, PT, R4, 0x1, PT ;  /* 0x000000010400780c */ /* 0x000fc40003f24270 */
[----:B------:R-:W-:Y:S01]  /*a490*/  PRMT R106, RZ, 0x7610, R106 ;  /* 0x00007610ff6a7816 */ /* 0x000fe2000000006a */
[----:B---3--:R0:W-:Y:S04]  /*a4a0*/  STL [R1+0x118], R0 ;  /* 0x0001180001007387 */ /* 0x0081e80000100800 */
[----:B0-----:R-:W3:Y:S04]  /*a4b0*/  LDL R0, [R1+0xb30] ;  /* 0x000b300001007983 */ /* 0x001ee80000100800 */
[----:B------:R-:W-:Y:S04]  /*a4c0*/  STL [R1+0xf5c], R8 ;  /* 0x000f5c0801007387 */ /* 0x000fe80000100800 */
[----:B------:R-:W-:Y:S04]  /*a4d0*/  STL [R1+0xf58], R9 ;  /* 0x000f580901007387 */ /* 0x000fe80000100800 */
[----:B--2---:R0:W-:Y:S04]  /*a4e0*/  STL [R1+0x114], R2 ;  /* 0x0001140201007387 */ /* 0x0041e80000100800 */
[----:B----4-:R-:W2:Y:S04]  /*a4f0*/  @P1 LDG.E.U16 R106, desc[UR40][R10.64] ;  /* 0x000000280a6a1981 */ /* 0x010ea8000c1e1500 */
[----:B0-----:R-:W4:Y:S04]  /*a500*/  LDL R2, [R1+0xb28] ;  /* 0x000b280001027983 */ /* 0x001f280000100800 */
[----:B------:R-:W-:Y:S04]  /*a510*/  STL [R1+0xf64], R6 ;  /* 0x000f640601007387 */ /* 0x000fe80000100800 */
[----:B------:R-:W-:Y:S04]  /*a520*/  STL [R1+0xf60], R7 ;  /* 0x000f600701007387 */ /* 0x000fe80000100800 */
[----:B------:R-:W3:Y:S04]  /*a530*/  LDL R10, [R1+0xb34] ;  /* 0x000b3400010a7983 */ /* 0x000ee80000100800 */
[----:B------:R-:W3:Y:S01]  /*a540*/  LDL R11, [R1+0xb38] ;  /* 0x000b3800010b7983 */ /* 0x000ee20000100800 */
[----:B------:R-:W-:-:S03]  /*a550*/  PRMT R107, RZ, 0x7610, R107 ;  /* 0x00007610ff6b7816 */ /* 0x000fc6000000006b */
[----:B--2---:R-:W-:Y:S01]  /*a560*/  STL [R1+0xf68], R106 ;  /* 0x000f686a01007387 */ /* 0x004fe20000100800 */
[----:B---3--:R-:W-:-:S04]  /*a570*/  @P1 LOP3.LUT R11, R11, R10, RZ, 0x3c, !PT ;  /* 0x0000000a0b0b1212 */ /* 0x008fc800078e3cff */
[----:B------:R-:W-:-:S04]  /*a580*/  @P1 LOP3.LUT R10, R11, R10, RZ, 0x3c, !PT ;  /* 0x0000000a0b0a1212 */ /* 0x000fc800078e3cff */
[----:B------:R-:W-:-:S05]  /*a590*/  @P1 LOP3.LUT R11, R11, R10, RZ, 0x3c, !PT ;  /* 0x0000000a0b0b1212 */ /* 0x000fca00078e3cff */
[----:B------:R0:W2:Y:S04]  /*a5a0*/  @P1 LDG.E.U16 R107, desc[UR40][R10.64] ;  /* 0x000000280a6b1981 */ /* 0x0000a8000c1e1500 */
[----:B------:R-:W3:Y:S01]  /*a5b0*/  LDL R11, [R1+0xb2c] ;  /* 0x000b2c00010b7983 */ /* 0x000ee20000100800 */
[----:B------:R-:W-:Y:S02]  /*a5c0*/  ISETP.GT.AND P2, PT, R4, 0x2, PT ;  /* 0x000000020400780c */ /* 0x000fe40003f44270 */
[----:B------:R-:W-:-:S11]  /*a5d0*/  PRMT R171, RZ, 0x7610, R171 ;  /* 0x00007610ffab7816 */ /* 0x000fd600000000ab */
[----:B0-----:R-:W-:Y:S01]  /*a5e0*/  @P2 IMAD.MOV.U32 R10, RZ, RZ, R0 ;  /* 0x000000ffff0a2224 */ /* 0x001fe200078e0000 */
[----:B--2---:R-:W-:Y:S01]  /*a5f0*/  STL [R1+0xf6c], R107 ;  /* 0x000f6c6b01007387 */ /* 0x004fe20000100800 */
[----:B------:R-:W-:-:S03]  /*a600*/  PRMT R172, RZ, 0x7610, R172 ;  /* 0x00007610ffac7816 */ /* 0x000fc600000000ac */
[----:B------:R-:W2:Y:S04]  /*a610*/  LDL R0, [R1+0xb10] ;  /* 0x000b100001007983 */ /* 0x000ea80000100800 */
[----:B---3--:R4:W3:Y:S04]  /*a620*/  @P2 LDG.E.U16 R171, desc[UR40][R10.64] ;  /* 0x000000280aab2981 */ /* 0x0088e8000c1e1500 */
[----:B------:R-:W2:Y:S01]  /*a630*/  LDL R11, [R1+0xb24] ;  /* 0x000b2400010b7983 */ /* 0x000ea20000100800 */
[----:B----4-:R-:W-:Y:S01]  /*a640*/  @P2 IMAD.MOV.U32 R10, RZ, RZ, R2 ;  /* 0x000000ffff0a2224 */ /* 0x010fe200078e0002 */
[----:B------:R-:W-:-:S02]  /*a650*/  ISETP.GT.AND P0, PT, R4, 0x3, PT ;  /* 0x000000030400780c */ /* 0x000fc40003f04270 */
[----:B---3--:R-:W-:Y:S01]  /*a660*/  STL [R1+0xf70], R171 ;  /* 0x000f70ab01007387 */ /* 0x008fe20000100800 */
[----:B------:R-:W-:-:S03]  /*a670*/  PRMT R195, RZ, 0x7610, R195 ;  /* 0x00007610ffc37816 */ /* 0x000fc600000000c3 */
[----:B------:R-:W3:Y:S04]  /*a680*/  LDL R2, [R1+0xb08] ;  /* 0x000b080001027983 */ /* 0x000ee80000100800 */
[----:B--2---:R-:W2:Y:S04]  /*a690*/  @P2 LDG.E.U16 R172, desc[UR40][R10.64] ;  /* 0x000000280aac2981 */ /* 0x004ea8000c1e1500 */
[----:B------:R-:W4:Y:S04]  /*a6a0*/  LDL R10, [R1+0xb1c] ;  /* 0x000b1c00010a7983 */ /* 0x000f280000100800 */
[----:B------:R-:W4:Y:S04]  /*a6b0*/  LDL R11, [R1+0xb20] ;  /* 0x000b2000010b7983 */ /* 0x000f280000100800 */
[----:B--2---:R-:W-:Y:S01]  /*a6c0*/  STL [R1+0xf74], R172 ;  /* 0x000f74ac01007387 */ /* 0x004fe20000100800 */
[----:B----4-:R-:W-:-:S04]  /*a6d0*/  @P0 LOP3.LUT R11, R11, R10, RZ, 0x3c, !PT ;  /* 0x0000000a0b0b0212 */ /* 0x010fc800078e3cff */
[----:B------:R-:W-:-:S04]  /*a6e0*/  @P0 LOP3.LUT R10, R11, R10, RZ, 0x3c, !PT ;  /* 0x0000000a0b0a0212 */ /* 0x000fc800078e3cff */
[----:B------:R-:W-:-:S05]  /*a6f0*/  @P0 LOP3.LUT R11, R11, R10, RZ, 0x3c, !PT ;  /* 0x0000000a0b0b0212 */ /* 0x000fca00078e3cff */
[----:B------:R-:W2:Y:S04]  /*a700*/  @P0 LDG.E.U16 R195, desc[UR40][R10.64] ;  /* 0x000000280ac30981 */ /* 0x000ea8000c1e1500 */
[----:B------:R-:W4:Y:S04]  /*a710*/  LDL R10, [R1+0xb14] ;  /* 0x000b1400010a7983 */ /* 0x000f280000100800 */
[----:B------:R-:W4:Y:S01]  /*a720*/  LDL R11, [R1+0xb18] ;  /* 0x000b1800010b7983 */ /* 0x000f220000100800 */
[----:B------:R-:W-:Y:S02]  /*a730*/  PRMT R196, RZ, 0x7610, R196 ;  /* 0x00007610ffc47816 */ /* 0x000fe400000000c4 */
[----:B------:R-:W-:Y:S01]  /*a740*/  ISETP.GT.AND P1, PT, R4, 0x4, PT ;  /* 0x000000040400780c */ /* 0x000fe20003f24270 */
[----:B--2---:R-:W-:Y:S01]  /*a750*/  STL [R1+0xf78], R195 ;  /* 0x000f78c301007387 */ /* 0x004fe20000100800 */
[----:B----4-:R-:W-:-:S04]  /*a760*/  @P0 LOP3.LUT R11, R11, R10, RZ, 0x3c, !PT ;  /* 0x0000000a0b0b0212 */ /* 0x010fc800078e3cff */
[----:B------:R-:W-:-:S04]  /*a770*/  @P0 LOP3.LUT R10, R11, R10, RZ, 0x3c, !PT ;  /* 0x0000000a0b0a0212 */ /* 0x000fc800078e3cff */
[----:B------:R-:W-:-:S05]  /*a780*/  @P0 LOP3.LUT R11, R11, R10, RZ, 0x3c, !PT ;  /* 0x0000000a0b0b0212 */ /* 0x000fca00078e3cff */
[----:B------:R0:W2:Y:S04]  /*a790*/  @P0 LDG.E.U16 R196, desc[UR40][R10.64] ;  /* 0x000000280ac40981 */ /* 0x0000a8000c1e1500 */
[----:B------:R-:W4:Y:S01]  /*a7a0*/  LDL R11, [R1+0xb0c] ;  /* 0x000b0c00010b7983 */ /* 0x000f220000100800 */
[----:B------:R-:W-:Y:S01]  /*a7b0*/  PRMT R27, RZ, 0x7610, R27 ;  /* 0x00007610ff1b7816 */ /* 0x000fe2000000001b */
[----:B0-----:R-:W-:Y:S02]  /*a7c0*/  @P1 IMAD.MOV.U32 R10, RZ, RZ, R0 ;  /* 0x000000ffff0a1224 */ /* 0x001fe400078e0000 */
[----:B--2---:R-:W-:Y:S01]  /*a7d0*/  STL [R1+0xf7c], R196 ;  /* 0x000f7cc401007387 */ /* 0x004fe20000100800 */
[----:B------:R-:W-:-:S03]  /*a7e0*/  PRMT R28, RZ, 0x7610, R28 ;  /* 0x00007610ff1c7816 */ /* 0x000fc6000000001c */
[----:B------:R-:W2:Y:S04]  /*a7f0*/  LDL R0, [R1+0xae8] ;  /* 0x000ae80001007983 */ /* 0x000ea80000100800 */
[----:B----4-:R3:W4:Y:S04]  /*a800*/  @P1 LDG.E.U16 R27, desc[UR40][R10.64] ;  /* 0x000000280a1b1981 */ /* 0x010728000c1e1500 */
[----:B------:R-:W2:Y:S01]  /*a810*/  LDL R11, [R1+0xb04] ;  /* 0x000b0400010b7983 */ /* 0x000ea20000100800 */
[----:B---3--:R-:W-:Y:S01]  /*a820*/  @P1 IMAD.MOV.U32 R10, RZ, RZ, R2 ;  /* 0x000000ffff0a1224 */ /* 0x008fe200078e0002 */
[----:B------:R-:W-:-:S02]  /*a830*/  ISETP.GT.AND P2, PT, R4, 0x5, PT ;  /* 0x000000050400780c */ /* 0x000fc40003f44270 */
[----:B----4-:R0:W-:Y:S01]  /*a840*/  STL [R1+0xf80], R27 ;  /* 0x000f801b01007387 */ /* 0x0101e20000100800 */
[----:B------:R-:W-:Y:S02]  /*a850*/  PRMT R231, RZ, 0x7610, R231 ;  /* 0x00007610ffe77816 */ /* 0x000fe400000000e7 */
[----:B------:R-:W-:Y:S01]  /*a860*/  PRMT R228, RZ, 0x7610, R228 ;  /* 0x00007610ffe47816 */ /* 0x000fe200000000e4 */
[----:B------:R-:W3:Y:S04]  /*a870*/  LDL R2, [R1+0xae0] ;  /* 0x000ae00001027983 */ /* 0x000ee80000100800 */
[----:B--2---:R1:W2:Y:S04]  /*a880*/  @P1 LDG.E.U16 R28, desc[UR40][R10.64] ;  /* 0x000000280a1c1981 */ /* 0x0042a8000c1e1500 */
[----:B------:R-:W1:Y:S04]  /*a890*/  LDL R10, [R1+0xafc] ;  /* 0x000afc00010a7983 */ /* 0x000e680000100800 */
[----:B------:R-:W1:Y:S02]  /*a8a0*/  LDL R11, [R1+0xb00] ;  /* 0x000b0000010b7983 */ /* 0x000e640000100800 */
[----:B-1----:R-:W-:-:S04]  /*a8b0*/  @P2 LOP3.LUT R11, R11, R10, RZ, 0x3c, !PT ;  /* 0x0000000a0b0b2212 */ /* 0x002fc800078e3cff */
[----:B------:R-:W-:-:S04]  /*a8c0*/  @P2 LOP3.LUT R10, R11, R10, RZ, 0x3c, !PT ;  /* 0x0000000a0b0a2212 */ /* 0x000fc800078e3cff */
[----:B------:R-:W-:-:S05]  /*a8d0*/  @P2 LOP3.LUT R11, R11, R10, RZ, 0x3c, !PT ;  /* 0x0000000a0b0b2212 */ /* 0x000fca00078e3cff */
[----:B------:R1:W4:Y:S04]  /*a8e0*/  @P2 LDG.E.U16 R231, desc[UR40][R10.64] ;  /* 0x000000280ae72981 */ /* 0x000328000c1e1500 */
[----:B------:R-:W1:Y:S04]  /*a8f0*/  LDL R10, [R1+0xaf4] ;  /* 0x000af400010a7983 */ /* 0x000e680000100800 */
[----:B------:R-:W1:Y:S02]  /*a900*/  LDL R11, [R1+0xaf8] ;  /* 0x000af800010b7983 */ /* 0x000e640000100800 */
[----:B-1----:R-:W-:-:S04]  /*a910*/  @P2 LOP3.LUT R11, R11, R10, RZ, 0x3c, !PT ;  /* 0x0000000a0b0b2212 */ /* 0x002fc800078e3cff */
[----:B------:R-:W-:-:S04]  /*a920*/  @P2 LOP3.LUT R10, R11, R10, RZ, 0x3c, !PT ;  /* 0x0000000a0b0a2212 */ /* 0x000fc800078e3cff */
[----:B------:R-:W-:-:S05]  /*a930*/  @P2 LOP3.LUT R11, R11, R10, RZ, 0x3c, !PT ;  /* 0x0000000a0b0b2212 */ /* 0x000fca00078e3cff */
[----:B------:R1:W4:Y:S04]  /*a940*/  @P2 LDG.E.U16 R228, desc[UR40][R10.64] ;  /* 0x000000280ae42981 */ /* 0x000328000c1e1500 */
[----:B------:R-:W1:Y:S04]  /*a950*/  LDL R10, [R1+0xaec] ;  /* 0x000aec00010a7983 */ /* 0x000e680000100800 */
[----:B------:R-:W1:Y:S01]  /*a960*/  LDL R11, [R1+0xaf0] ;  /* 0x000af000010b7983 */ /* 0x000e620000100800 */
[----:B------:R-:W-:Y:S02]  /*a970*/  ISETP.GT.AND P0, PT, R4, 0x6, PT ;  /* 0x000000060400780c */ /* 0x000fe40003f04270 */
[----:B------:R-:W-:-:S11]  /*a980*/  PRMT R73, RZ, 0x7610, R73 ;  /* 0x00007610ff497816 */ /* 0x000fd60000000049 */
[----:B-1----:R-:W-:-:S04]  /*a990*/  @P0 LOP3.LUT R11, R11, R10, RZ, 0x3c, !PT ;  /* 0x0000000a0b0b0212 */ /* 0x002fc800078e3cff */
[----:B------:R-:W-:-:S04]  /*a9a0*/  @P0 LOP3.LUT R10, R11, R10, RZ, 0x3c, !PT ;  /* 0x0000000a0b0a0212 */ /* 0x000fc800078e3cff */
[----:B------:R-:W-:-:S05]  /*a9b0*/  @P0 LOP3.LUT R11, R11, R10, RZ, 0x3c, !PT ;  /* 0x0000000a0b0b0212 */ /* 0x000fca00078e3cff */
[----:B------:R1:W4:Y:S04]  /*a9c0*/  @P0 LDG.E.U16 R73, desc[UR40][R10.64] ;  /* 0x000000280a490981 */ /* 0x000328000c1e1500 */
[----:B------:R-:W3:Y:S01]  /*a9d0*/  LDL R11, [R1+0xae4] ;  /* 0x000ae400010b7983 */ /* 0x000ee20000100800 */
[----:B------:R-:W-:Y:S01]  /*a9e0*/  PRMT R72, RZ, 0x7610, R72 ;  /* 0x00007610ff487816 */ /* 0x000fe20000000048 */
[----:B-1----:R-:W-:Y:S01]  /*a9f0*/  @P0 IMAD.MOV.U32 R10, RZ, RZ, R0 ;  /* 0x000000ffff0a0224 */ /* 0x002fe200078e0000 */
[----:B------:R-:W-:Y:S01]  /*aa00*/  ISETP.GT.AND P1, PT, R4, 0x7, PT ;  /* 0x000000070400780c */ /* 0x000fe20003f24270 */
[----:B------:R-:W2:Y:S01]  /*aa10*/  LDL R0, [R1+0xac0] ;  /* 0x000ac00001007983 */ /* 0x000ea20000100800 */
[----:B------:R-:W-:-:S03]  /*aa20*/  PRMT R140, RZ, 0x7610, R140 ;  /* 0x00007610ff8c7816 */ /* 0x000fc6000000008c */
[----:B---3--:R1:W3:Y:S04]  /*aa30*/  @P0 LDG.E.U16 R72, desc[UR40][R10.64] ;  /* 0x000000280a480981 */ /* 0x0082e8000c1e1500 */
[----:B------:R-:W4:Y:S04]  /*aa40*/  LDL R11, [R1+0xadc] ;  /* 0x000adc00010b7983 */ /* 0x000f280000100800 */
[----:B-1----:R-:W-:Y:S01]  /*aa50*/  @P1 IMAD.MOV.U32 R10, RZ, RZ, R2 ;  /* 0x000000ffff0a1224 */ /* 0x002fe200078e0002 */
[----:B------:R-:W-:Y:S02]  /*aa60*/  PRMT R139, RZ, 0x7610, R139 ;  /* 0x00007610ff8b7816 */ /* 0x000fe4000000008b */
[----:B------:R-:W-:Y:S01]  /*aa70*/  ISETP.GT.AND P2, PT, R4, 0x8, PT ;  /* 0x000000080400780c */ /* 0x000fe20003f44270 */
[----:B------:R-:W3:Y:S04]  /*aa80*/  LDL R2, [R1+0xab8] ;  /* 0x000ab80001027983 */ /* 0x000ee80000100800 */
[----:B----4-:R1:W4:Y:S04]  /*aa90*/  @P1 LDG.E.U16 R140, desc[UR40][R10.64] ;  /* 0x000000280a8c1981 */ /* 0x010328000c1e1500 */
        /* <DEDUP_REMOVED lines=8> */
[----:B0-----:R-:W-:Y:S02]  /*ab20*/  PRMT R27, RZ, 0x7610, R27 ;  /* 0x00007610ff1b7816 */ /* 0x001fe4000000001b */
[----:B-1----:R-:W-:-:S04]  /*ab30*/  @P2 LOP3.LUT R11, R11, R10, RZ, 0x3c, !PT ;  /* 0x0000000a0b0b2212 */ /* 0x002fc800078e3cff */
[----:B------:R-:W-:-:S04]  /*ab40*/  @P2 LOP3.LUT R10, R11, R10, RZ, 0x3c, !PT ;  /* 0x0000000a0b0a2212 */ /* 0x000fc800078e3cff */
[----:B------:R-:W-:-:S05]  /*ab50*/  @P2 LOP3.LUT R11, R11, R10, RZ, 0x3c, !PT ;  /* 0x0000000a0b0b2212 */ /* 0x000fca00078e3cff */
[----:B------:R0:W4:Y:S04]  /*ab60*/  @P2 LDG.E.U16 R27, desc[UR40][R10.64] ;  /* 0x000000280a1b2981 */ /* 0x000128000c1e1500 */
[----:B------:R-:W0:Y:S04]  /*ab70*/  LDL R10, [R1+0xac4] ;  /* 0x000ac400010a7983 */ /* 0x000e280000100800 */
[----:B------:R-:W0:Y:S01]  /*ab80*/  LDL R11, [R1+0xac8] ;  /* 0x000ac800010b7983 */ /* 0x000e220000100800 */
[----:B------:R-:W-:Y:S02]  /*ab90*/  PRMT R196, RZ, 0x7610, R196 ;  /* 0x00007610ffc47816 */ /* 0x000fe400000000c4 */
[----:B------:R-:W-:-:S02]  /*aba0*/  ISETP.GT.AND P0, PT, R4, 0x9, PT ;  /* 0x000000090400780c */ /* 0x000fc40003f04270 */
[----:B0-----:R-:W-:-:S04]  /*abb0*/  @P2 LOP3.LUT R11, R11, R10, RZ, 0x3c, !PT ;  /* 0x0000000a0b0b2212 */ /* 0x001fc800078e3cff */
[----:B------:R-:W-:-:S04]  /*abc0*/  @P2 LOP3.LUT R10, R11, R10, RZ, 0x3c, !PT ;  /* 0x0000000a0b0a2212 */ /* 0x000fc800078e3cff */
[----:B------:R-:W-:-:S05]  /*abd0*/  @P2 LOP3.LUT R11, R11, R10, RZ, 0x3c, !PT ;  /* 0x0000000a0b0b2212 */ /* 0x000fca00078e3cff */
[----:B------:R2:W4:Y:S04]  /*abe0*/  @P2 LDG.E.U16 R196, desc[UR40][R10.64] ;  /* 0x000000280ac42981 */ /* 0x000528000c1e1500 */
[----:B------:R-:W3:Y:S01]  /*abf0*/  LDL R11, [R1+0xabc] ;  /* 0x000abc00010b7983 */ /* 0x000ee20000100800 */
[----:B------:R-:W-:Y:S01]  /*ac00*/  PRMT R108, RZ, 0x7610, R108 ;  /* 0x00007610ff6c7816 */ /* 0x000fe2000000006c */
[----:B--2---:R-:W-:Y:S01]  /*ac10*/  @P0 IMAD.MOV.U32 R10, RZ, RZ, R0 ;  /* 0x000000ffff0a0224 */ /* 0x004fe200078e0000 */
[----:B------:R-:W-:Y:S01]  /*ac20*/  PRMT R67, RZ, 0x7610, R67 ;  /* 0x00007610ff437816 */ /* 0x000fe20000000043 */
[----:B------:R-:W2:Y:S04]  /*ac30*/  LDL R0, [R1+0xa98] ;  /* 0x000a980001007983 */ /* 0x000ea80000100800 */
[----:B---3--:R0:W3:Y:S04]  /*ac40*/  @P0 LDG.E.U16 R108, desc[UR40][R10.64] ;  /* 0x000000280a6c0981 */ /* 0x0080e8000c1e1500 */
[----:B------:R-:W4:Y:S01]  /*ac50*/  LDL R11, [R1+0xab4] ;  /* 0x000ab400010b7983 */ /* 0x000f220000100800 */
[----:B0-----:R-:W-:Y:S01]  /*ac60*/  @P0 IMAD.MOV.U32 R10, RZ, RZ, R2 ;  /* 0x000000ffff0a0224 */ /* 0x001fe200078e0002 */
[----:B------:R-:W-:-:S02]  /*ac70*/  ISETP.GT.AND P1, PT, R4, 0xa, PT ;  /* 0x0000000a0400780c */ /* 0x000fc40003f24270 */
[----:B------:R-:W-:Y:S01]  /*ac80*/  PRMT R173, RZ, 0x7610, R173 ;  /* 0x00007610ffad7816 */ /* 0x000fe200000000ad */
[----:B------:R-:W3:Y:S04]  /*ac90*/  LDL R2, [R1+0xa90] ;  /* 0x000a900001027983 */ /* 0x000ee80000100800 */
[----:B----4-:R0:W4:Y:S04]  /*aca0*/  @P0 LDG.E.U16 R67, desc[UR40][R10.64] ;  /* 0x000000280a430981 */ /* 0x010128000c1e1500 */
[----:B------:R-:W0:Y:S04]  /*acb0*/  LDL R10, [R1+0xaac] ;  /* 0x000aac00010a7983 */ /* 0x000e280000100800 */
[----:B------:R-:W0:Y:S02]  /*acc0*/  LDL R11, [R1+0xab0] ;  /* 0x000ab000010b7983 */ /* 0x000e240000100800 */
[----:B0-----:R-:W-:-:S04]  /*acd0*/  @P1 LOP3.LUT R11, R11, R10, RZ, 0x3c, !PT ;  /* 0x0000000a0b0b1212 */ /* 0x001fc800078e3cff */
[----:B------:R-:W-:-:S04]  /*ace0*/  @P1 LOP3.LUT R10, R11, R10, RZ, 0x3c, !PT ;  /* 0x0000000a0b0a1212 */ /* 0x000fc800078e3cff */
[----:B------:R-:W-:-:S05]  /*acf0*/  @P1 LOP3.LUT R11, R11, R10, RZ, 0x3c, !PT ;  /* 0x0000000a0b0b1212 */ /* 0x000fca00078e3cff */
[----:B------:R0:W4:Y:S04]  /*ad00*/  @P1 LDG.E.U16 R173, desc[UR40][R10.64] ;  /* 0x000000280aad1981 */ /* 0x000128000c1e1500 */
[----:B------:R-:W0:Y:S04]  /*ad10*/  LDL R10, [R1+0xaa4] ;  /* 0x000aa400010a7983 */ /* 0x000e280000100800 */
[----:B------:R-:W0:Y:S01]  /*ad20*/  LDL R11, [R1+0xaa8] ;  /* 0x000aa800010b7983 */ /* 0x000e220000100800 */
[----:B------:R-:W-:Y:S02]  /*ad30*/  PRMT R174, RZ, 0x7610, R174 ;  /* 0x00007610ffae7816 */ /* 0x000fe400000000ae */
[----:B0-----:R-:W-:-:S04]  /*ad40*/  @P1 LOP3.LUT R11, R11, R10, RZ, 0x3c, !PT ;  /* 0x0000000a0b0b1212 */ /* 0x001fc800078e3cff */
[----:B------:R-:W-:-:S04]  /*ad50*/  @P1 LOP3.LUT R10, R11, R10, RZ, 0x3c, !PT ;  /* 0x0000000a0b0a1212 */ /* 0x000fc800078e3cff */
[----:B------:R-:W-:-:S05]  /*ad60*/  @P1 LOP3.LUT R11, R11, R10, RZ, 0x3c, !PT ;  /* 0x0000000a0b0b1212 */ /* 0x000fca00078e3cff */
[----:B------:R0:W4:Y:S04]  /*ad70*/  @P1 LDG.E.U16 R174, desc[UR40][R10.64] ;  /* 0x000000280aae1981 */ /* 0x000128000c1e1500 */
[----:B------:R-:W0:Y:S04]  /*ad80*/  LDL R10, [R1+0xa9c] ;  /* 0x000a9c00010a7983 */ /* 0x000e280000100800 */
[----:B------:R-:W0:Y:S01]  /*ad90*/  LDL R11, [R1+0xaa0] ;  /* 0x000aa000010b7983 */ /* 0x000e220000100800 */
[----:B------:R-:W-:Y:S02]  /*ada0*/  ISETP.GT.AND P2, PT, R4, 0xb, PT ;  /* 0x0000000b0400780c */ /* 0x000fe40003f44270 */
[----:B------:R-:W-:-:S11]  /*adb0*/  PRMT R197, RZ, 0x7610, R197 ;  /* 0x00007610ffc57816 */ /* 0x000fd600000000c5 */
[----:B0-----:R-:W-:-:S04]  /*adc0*/  @P2 LOP3.LUT R11, R11, R10, RZ, 0x3c, !PT ;  /* 0x0000000a0b0b2212 */ /* 0x001fc800078e3cff */
[----:B------:R-:W-:-:S04]  /*add0*/  @P2 LOP3.LUT R10, R11, R10, RZ, 0x3c, !PT ;  /* 0x0000000a0b0a2212 */ /* 0x000fc800078e3cff */
[----:B------:R-:W-:-:S05]  /*ade0*/  @P2 LOP3.LUT R11, R11, R10, RZ, 0x3c, !PT ;  /* 0x0000000a0b0b2212 */ /* 0x000fca00078e3cff */
[----:B------:R2:W4:Y:S04]  /*adf0*/  @P2 LDG.E.U16 R197, desc[UR40][R10.64] ;  /* 0x000000280ac52981 */ /* 0x000528000c1e1500 */
[----:B------:R-:W3:Y:S01]  /*ae00*/  LDL R11, [R1+0xa94] ;  /* 0x000a9400010b7983 */ /* 0x000ee20000100800 */
[----:B------:R-:W-:Y:S01]  /*ae10*/  PRMT R198, RZ, 0x7610, R198 ;  /* 0x00007610ffc67816 */ /* 0x000fe200000000c6 */
[----:B--2---:R-:W-:Y:S01]  /*ae20*/  @P2 IMAD.MOV.U32 R10, RZ, RZ, R0 ;  /* 0x000000ffff0a2224 */ /* 0x004fe200078e0000 */
[----:B------:R-:W-:Y:S01]  /*ae30*/  ISETP.GT.AND P0, PT, R4, 0xc, PT ;  /* 0x0000000c0400780c */ /* 0x000fe20003f04270 */
[----:B------:R-:W2:Y:S01]  /*ae40*/  LDL R0, [R1+0xa70] ;  /* 0x000a700001007983 */ /* 0x000ea20000100800 */
[----:B------:R-:W-:-:S03]  /*ae50*/  PRMT R29, RZ, 0x7610, R29 ;  /* 0x00007610ff1d7816 */ /* 0x000fc6000000001d */
[----:B---3--:R0:W3:Y:S04]  /*ae60*/  @P2 LDG.E.U16 R198, desc[UR40][R10.64] ;  /* 0x000000280ac62981 */ /* 0x0080e8000c1e1500 */
[----:B------:R-:W4:Y:S04]  /*ae70*/  LDL R11, [R1+0xa8c] ;  /* 0x000a8c00010b7983 */ /* 0x000f280000100800 */
[----:B0-----:R-:W-:Y:S01]  /*ae80*/  @P0 IMAD.MOV.U32 R10, RZ, RZ, R2 ;  /* 0x000000ffff0a0224 */ /* 0x001fe200078e0002 */
[----:B------:R-:W-:Y:S02]  /*ae90*/  PRMT R30, RZ, 0x7610, R30 ;  /* 0x00007610ff1e7816 */ /* 0x000fe4000000001e */
[----:B------:R-:W-:Y:S01]  /*aea0*/  ISETP.GT.AND P1, PT, R4, 0xd, PT ;  /* 0x0000000d0400780c */ /* 0x000fe20003f24270 */
        /* <DEDUP_REMOVED lines=1204> */
[----:B------:R-:W-:Y:S02]  /*f9f0*/  ISETP.GT.AND P1, PT, R4, 0x68, PT ;  /* 0x000000680400780c */ /* 0x000fe40003f24270 */
        /* <DEDUP_REMOVED lines=26> */
[----:B--2---:R-:W-:Y:S02]  /*fba0*/  @P2 IMAD.MOV.U32 R10, RZ, RZ, R0 ;  /* 0x000000ffff0a2224 */ /* 0x004fe400078e0000 */
[----:B------:R-:W2:Y:S01]  /*fbb0*/  LDL.LU R0, [R1+0x490] ;  /* 0x0004900001007983 */ /* 0x000ea20000300800 */
[----:B------:R-:W-:-:S03]  /*fbc0*/  ISETP.GT.AND P1, PT, R4, 0x6a, PT ;  /* 0x0000006a0400780c */ /* 0x000fc60003f24270 */
[----:B---3--:R0:W3:Y:S04]  /*fbd0*/  @P2 LDG.E.U16 R239, desc[UR40][R10.64] ;  /* 0x000000280aef2981 */ /* 0x0080e8000c1e1500 */
[----:B------:R-:W4:Y:S01]  /*fbe0*/  LDL R11, [R1+0x4ac] ;  /* 0x0004ac00010b7983 */ /* 0x000f220000100800 */
[----:B------:R-:W-:-:S05]  /*fbf0*/  PRMT R238, RZ, 0x7610, R238 ;  /* 0x00007610ffee7816 */ /* 0x000fca00000000ee */
[----:B0-----:R-:W-:Y:S01]  /*fc00*/  @P1 IMAD.MOV.U32 R10, RZ, RZ, R2 ;  /* 0x000000ffff0a1224 */ /* 0x001fe200078e0002 */
        /* <DEDUP_REMOVED lines=28> */
[----:B------:R-:W-:-:S04]  /*fdd0*/  PRMT R233, RZ, 0x7610, R233 ;  /* 0x00007610ffe97816 */ /* 0x000fc800000000e9 */
[----:B---3--:R0:W2:Y:S04]  /*fde0*/  @P1 LDG.E.U16 R234, desc[UR40][R10.64] ;  /* 0x000000280aea1981 */ /* 0x0080a8000c1e1500 */
[----:B------:R-:W3:Y:S01]  /*fdf0*/  LDL R11, [R1+0x484] ;  /* 0x00048400010b7983 */ /* 0x000ee20000100800 */
[----:B0-----:R-:W-:Y:S01]  /*fe00*/  @P1 IMAD.MOV.U32 R10, RZ, RZ, R2 ;  /* 0x000000ffff0a1224 */ /* 0x001fe200078e0002 */
[----:B------:R-:W-:Y:S02]  /*fe10*/  ISETP.GT.AND P2, PT, R4, 0x70, PT ;  /* 0x000000700400780c */ /* 0x000fe40003f44270 */
[----:B------:R-:W-:Y:S01]  /*fe20*/  PRMT R232, RZ, 0x7610, R232 ;  /* 0x00007610ffe87816 */ /* 0x000fe200000000e8 */
[----:B------:R-:W4:Y:S04]  /*fe30*/  LDL R2, [R1+0x480] ;  /* 0x0004800001027983 */ /* 0x000f280000100800 */
[----:B---3--:R0:W3:Y:S04]  /*fe40*/  @P1 LDG.E.U16 R233, desc[UR40][R10.64] ;  /* 0x000000280ae91981 */ /* 0x0080e8000c1e1500 */
[----:B------:R-:W0:Y:S04]  /*fe50*/  LDL R10, [R1+0x44c] ;  /* 0x00044c00010a7983 */ /* 0x000e280000100800 */
[----:B------:R-:W0:Y:S02]  /*fe60*/  LDL R11, [R1+0x450] ;  /* 0x00045000010b7983 */ /* 0x000e240000100800 */
[----:B0-----:R-:W-:-:S04]  /*fe70*/  @P2 LOP3.LUT R11, R11, R10, RZ, 0x3c, !PT ;  /* 0x0000000a0b0b2212 */ /* 0x001fc800078e3cff */
[----:B------:R-:W-:-:S04]  /*fe80*/  @P2 LOP3.LUT R10, R11, R10, RZ, 0x3c, !PT ;  /* 0x0000000a0b0a2212 */ /* 0x000fc800078e3cff */
[----:B------:R-:W-:-:S05]  /*fe90*/  @P2 LOP3.LUT R11, R11, R10, RZ, 0x3c, !PT ;  /* 0x0000000a0b0b2212 */ /* 0x000fca00078e3cff */
[----:B------:R0:W2:Y:S04]  /*fea0*/  @P2 LDG.E.U16 R232, desc[UR40][R10.64] ;  /* 0x000000280ae82981 */ /* 0x0000a8000c1e1500 */
[----:B------:R-:W0:Y:S04]  /*feb0*/  LDL R10, [R1+0x444] ;  /* 0x00044400010a7983 */ /* 0x000e280000100800 */
[----:B------:R-:W0:Y:S01]  /*fec0*/  LDL R11, [R1+0x448] ;  /* 0x00044800010b7983 */ /* 0x000e220000100800 */
[----:B------:R-:W-:Y:S02]  /*fed0*/  PRMT R230, RZ, 0x7610, R230 ;  /* 0x00007610ffe67816 */ /* 0x000fe400000000e6 */
[----:B0-----:R-:W-:-:S04]  /*fee0*/  @P2 LOP3.LUT R11, R11, R10, RZ, 0x3c, !PT ;  /* 0x0000000a0b0b2212 */ /* 0x001fc800078e3cff */
[----:B------:R-:W-:-:S04]  /*fef0*/  @P2 LOP3.LUT R10, R11, R10, RZ, 0x3c, !PT ;  /* 0x0000000a0b0a2212 */ /* 0x000fc800078e3cff */
[----:B------:R-:W-:-:S05]  /*ff00*/  @P2 LOP3.LUT R11, R11, R10, RZ, 0x3c, !PT ;  /* 0x0000000a0b0b2212 */ /* 0x000fca00078e3cff */
[----:B------:R0:W3:Y:S04]  /*ff10*/  @P2 LDG.E.U16 R230, desc[UR40][R10.64] ;  /* 0x000000280ae62981 */ /* 0x0000e8000c1e1500 */
[----:B------:R-:W0:Y:S04]  /*ff20*/  LDL R10, [R1+0x3cc] ;  /* 0x0003cc00010a7983 */ /* 0x000e280000100800 */
[----:B------:R-:W0:Y:S01]  /*ff30*/  LDL R11, [R1+0x3d0] ;  /* 0x0003d000010b7983 */ /* 0x000e220000100800 */
[----:B------:R-:W-:Y:S02]  /*ff40*/  ISETP.GT.AND P3, PT, R4, 0x78, PT ;  /* 0x000000780400780c */ /* 0x000fe40003f64270 */
[----:B------:R-:W-:-:S11]  /*ff50*/  PRMT R229, RZ, 0x7610, R229 ;  /* 0x00007610ffe57816 */ /* 0x000fd600000000e5 */
[----:B0-----:R-:W-:-:S04]  /*ff60*/  @P3 LOP3.LUT R11, R11, R10, RZ, 0x3c, !PT ;  /* 0x0000000a0b0b3212 */ /* 0x001fc800078e3cff */
[----:B------:R-:W-:-:S04]  /*ff70*/  @P3 LOP3.LUT R10, R11, R10, RZ, 0x3c, !PT ;  /* 0x0000000a0b0a3212 */ /* 0x000fc800078e3cff */
[----:B------:R-:W-:-:S05]  /*ff80*/  @P3 LOP3.LUT R11, R11, R10, RZ, 0x3c, !PT ;  /* 0x0000000a0b0b3212 */ /* 0x000fca00078e3cff */
[----:B------:R0:W3:Y:S04]  /*ff90*/  @P3 LDG.E.U16 R229, desc[UR40][R10.64] ;  /* 0x000000280ae53981 */ /* 0x0000e8000c1e1500 */
[----:B------:R-:W0:Y:S04]  /*ffa0*/  LDL R10, [R1+0x3c4] ;  /* 0x0003c400010a7983 */ /* 0x000e280000100800 */
[----:B------:R-:W0:Y:S01]  /*ffb0*/  LDL R11, [R1+0x3c8] ;  /* 0x0003c800010b7983 */ /* 0x000e220000100800 */
[----:B------:R-:W-:Y:S02]  /*ffc0*/  PRMT R227, RZ, 0x7610, R227 ;  /* 0x00007610ffe37816 */ /* 0x000fe400000000e3 */
[----:B------:R-:W-:-:S02]  /*ffd0*/  ISETP.GT.AND P1, PT, R4, 0x6d, PT ;  /* 0x0000006d0400780c */ /* 0x000fc40003f24270 */
[----:B0-----:R-:W-:-:S04]  /*ffe0*/  @P3 LOP3.LUT R11, R11, R10, RZ, 0x3c, !PT ;  /* 0x0000000a0b0b3212 */ /* 0x001fc800078e3cff */
[----:B------:R-:W-:-:S04]  /*fff0*/  @P3 LOP3.LUT R10, R11, R10, RZ, 0x3c, !PT ;  /* 0x0000000a0b0a3212 */ /* 0x000fc800078e3cff */
[----:B------:R-:W-:-:S05]  /*10000*/  @P3 LOP3.LUT R11, R11, R10, RZ, 0x3c, !PT ;  /* 0x0000000a0b0b3212 */ /* 0x000fca00078e3cff */
[----:B------:R4:W3:Y:S04]  /*10010*/  @P3 LDG.E.U16 R227, desc[UR40][R10.64] ;  /* 0x000000280ae33981 */ /* 0x0008e8000c1e1500 */
[----:B------:R-:W2:Y:S01]  /*10020*/  LDL R11, [R1+0x47c] ;  /* 0x00047c00010b7983 */ /* 0x000ea20000100800 */
[----:B------:R-:W-:Y:S01]  /*10030*/  PRMT R226, RZ, 0x7610, R226 ;  /* 0x00007610ffe27816 */ /* 0x000fe200000000e2 */
[----:B----4-:R-:W-:Y:S01]  /*10040*/  @P1 IMAD.MOV.U32 R10, RZ, RZ, R2 ;  /* 0x000000ffff0a1224 */ /* 0x010fe200078e0002 */
[----:B------:R-:W-:Y:S01]  /*10050*/  ISETP.GT.AND P2, PT, R4, 0x71, PT ;  /* 0x000000710400780c */ /* 0x000fe20003f44270 */
[----:B------:R-:W4:Y:S04]  /*10060*/  LDL R2, [R1+0x430] ;  /* 0x0004300001027983 */ /* 0x000f280000100800 */
[----:B--2---:R0:W2:Y:S04]  /*10070*/  @P1 LDG.E.U16 R226, desc[UR40][R10.64] ;  /* 0x000000280ae21981 */ /* 0x0040a8000c1e1500 */
[----:B------:R-:W0:Y:S04]  /*10080*/  LDL R10, [R1+0x43c] ;  /* 0x00043c00010a7983 */ /* 0x000e280000100800 */
[----:B------:R-:W0:Y:S01]  /*10090*/  LDL R11, [R1+0x440] ;  /* 0x00044000010b7983 */ /* 0x000e220000100800 */
[----:B------:R-:W-:-:S02]  /*100a0*/  PRMT R225, RZ, 0x7610, R225 ;  /* 0x00007610ffe17816 */ /* 0x000fc400000000e1 */
        /* <DEDUP_REMOVED lines=10> */
[----:B------:R0:W2:Y:S04]  /*10150*/  @P2 LDG.E.U16 R224, desc[UR40][R10.64] ;  /* 0x000000280ae02981 */ /* 0x0000a8000c1e1500 */
[----:B------:R-:W0:Y:S04]  /*10160*/  LDL R10, [R1+0x3bc] ;  /* 0x0003bc00010a7983 */ /* 0x000e280000100800 */
[----:B------:R-:W0:Y:S01]  /*10170*/  LDL R11, [R1+0x3c0] ;  /* 0x0003c000010b7983 */ /* 0x000e220000100800 */
[----:B------:R-:W-:Y:S02]  /*10180*/  ISETP.GT.AND P3, PT, R4, 0x79, PT ;  /* 0x000000790400780c */ /* 0x000fe40003f64270 */
[----:B------:R-:W-:-:S11]  /*10190*/  PRMT R223, RZ, 0x7610, R223 ;  /* 0x00007610ffdf7816 */ /* 0x000fd600000000df */
[----:B0-----:R-:W-:-:S04]  /*101a0*/  @P3 LOP3.LUT R11, R11, R10, RZ, 0x3c, !PT ;  /* 0x0000000a0b0b3212 */ /* 0x001fc800078e3cff */
[----:B------:R-:W-:-:S04]  /*101b0*/  @P3 LOP3.LUT R10, R11, R10, RZ, 0x3c, !PT ;  /* 0x0000000a0b0a3212 */ /* 0x000fc800078e3cff */
[----:B------:R-:W-:-:S05]  /*101c0*/  @P3 LOP3.LUT R11, R11, R10, RZ, 0x3c, !PT ;  /* 0x0000000a0b0b3212 */ /* 0x000fca00078e3cff */
[----:B------:R0:W2:Y:S04]  /*101d0*/  @P3 LDG.E.U16 R223, desc[UR40][R10.64] ;  /* 0x000000280adf3981 */ /* 0x0000a8000c1e1500 */
[----:B------:R-:W0:Y:S04]  /*101e0*/  LDL R10, [R1+0x3b4] ;  /* 0x0003b400010a7983 */ /* 0x000e280000100800 */
[----:B------:R-:W0:Y:S01]  /*101f0*/  LDL R11, [R1+0x3b8] ;  /* 0x0003b800010b7983 */ /* 0x000e220000100800 */
[----:B------:R-:W-:Y:S02]  /*10200*/  PRMT R222, RZ, 0x7610, R222 ;  /* 0x00007610ffde7816 */ /* 0x000fe400000000de */
[----:B------:R-:W-:-:S02]  /*10210*/  ISETP.GT.AND P2, PT, R4, 0x72, PT ;  /* 0x000000720400780c */ /* 0x000fc40003f44270 */
[----:B0-----:R-:W-:-:S04]  /*10220*/  @P3 LOP3.LUT R11, R11, R10, RZ, 0x3c, !PT ;  /* 0x0000000a0b0b3212 */ /* 0x001fc800078e3cff */
[----:B------:R-:W-:-:S04]  /*10230*/  @P3 LOP3.LUT R10, R11, R10, RZ, 0x3c, !PT ;  /* 0x0000000a0b0a3212 */ /* 0x000fc800078e3cff */
[----:B------:R-:W-:-:S05]  /*10240*/  @P3 LOP3.LUT R11, R11, R10, RZ, 0x3c, !PT ;  /* 0x0000000a0b0b3212 */ /* 0x000fca00078e3cff */
[----:B------:R4:W2:Y:S04]  /*10250*/  @P3 LDG.E.U16 R222, desc[UR40][R10.64] ;  /* 0x000000280ade3981 */ /* 0x0008a8000c1e1500 */
[----:B------:R-:W3:Y:S01]  /*10260*/  LDL R11, [R1+0x42c] ;  /* 0x00042c00010b7983 */ /* 0x000ee20000100800 */
[----:B------:R-:W-:Y:S01]  /*10270*/  PRMT R221, RZ, 0x7610, R221 ;  /* 0x00007610ffdd7816 */ /* 0x000fe200000000dd */
[----:B----4-:R-:W-:Y:S01]  /*10280*/  @P2 IMAD.MOV.U32 R10, RZ, RZ, R2 ;  /* 0x000000ffff0a2224 */ /* 0x010fe200078e0002 */
        /* <DEDUP_REMOVED lines=67> */
[----:B------:R-:W3:Y:S01]  /*106c0*/  LDL R11, [R1+0x404] ;  /* 0x00040400010b7983 */ /* 0x000ee20000100800 */
[----:B------:R-:W-:Y:S01]  /*106d0*/  PRMT R18, RZ, 0x7610, R18 ;  /* 0x00007610ff127816 */ /* 0x000fe20000000012 */
[----:B----4-:R-:W-:Y:S01]  /*106e0*/  @P2 IMAD.MOV.U32 R10, RZ, RZ, R2 ;  /* 0x000000ffff0a2224 */ /* 0x010fe200078e0002 */
[----:B------:R-:W-:Y:S01]  /*106f0*/  ISETP.GT.AND P3, PT, R4, 0x7c, PT ;  /* 0x0000007c0400780c */ /* 0x000fe20003f64270 */
[----:B------:R-:W4:Y:S04]  /*10700*/  LDL R2, [R1+0x380] ;  /* 0x0003800001027983 */ /* 0x000f280000100800 */
[----:B---3--:R0:W3:Y:S04]  /*10710*/  @P2 LDG.E.U16 R18, desc[UR40][R10.64] ;  /* 0x000000280a122981 */ /* 0x0080e8000c1e1500 */
[----:B------:R-:W0:Y:S04]  /*10720*/  LDL R10, [R1+0x38c] ;  /* 0x00038c00010a7983 */ /* 0x000e280000100800 */
[----:B------:R-:W0:Y:S01]  /*10730*/  LDL R11, [R1+0x390] ;  /* 0x00039000010b7983 */ /* 0x000e220000100800 */
[----:B------:R-:W-:-:S02]  /*10740*/  PRMT R17, RZ, 0x7610, R17 ;  /* 0x00007610ff117816 */ /* 0x000fc40000000011 */
        /* <DEDUP_REMOVED lines=30> */
[----:B------:R-:W-:Y:S01]  /*10930*/  PRMT R12, RZ, 0x7610, R12 ;  /* 0x00007610ff0c7816 */ /* 0x000fe2000000000c */
[----:B------:R-:W4:Y:S04]  /*10940*/  LDL R2, [R1+0x470] ;  /* 0x0004700001027983 */ /* 0x000f280000100800 */
[----:B--2---:R0:W2:Y:S04]  /*10950*/  @P2 LDG.E.U16 R13, desc[UR40][R10.64] ;  /* 0x000000280a0d2981 */ /* 0x0040a8000c1e1500 */
        /* <DEDUP_REMOVED lines=102> */
[----:B----4-:R-:W-:Y:S02]  /*10fc0*/  @P1 IMAD.MOV.U32 R10, RZ, RZ, R2 ;  /* 0x000000ffff0a1224 */ /* 0x010fe400078e0002 */
[----:B------:R-:W0:Y:S03]  /*10fd0*/  S2R R2, SR_TID.X ;  /* 0x0000000000027919 */ /* 0x000e260000002100 */
[----:B---3--:R1:W3:Y:S04]  /*10fe0*/  @P1 LDG.E.U16 R110, desc[UR40][R10.64] ;  /* 0x000000280a6e1981 */ /* 0x0082e8000c1e1500 */
[----:B------:R-:W1:Y:S04]  /*10ff0*/  LDL R10, [R1+0x354] ;  /* 0x00035400010a7983 */ /* 0x000e680000100800 */
[----:B------:R-:W1:Y:S01]  /*11000*/  LDL R11, [R1+0x358] ;  /* 0x00035800010b7983 */ /* 0x000e620000100800 */
[----:B------:R-:W-:-:S02]  /*11010*/  PRMT R109, RZ, 0x7610, R109 ;  /* 0x00007610ff6d7816 */ /* 0x000fc4000000006d */
[----:B0-----:R-:W-:-:S04]  /*11020*/  LOP3.LUT R2, R2, 0x7f, RZ, 0xc0, !PT ;  /* 0x0000007f02027812 */ /* 0x001fc800078ec0ff */
[----:B------:R-:W-:Y:S02]  /*11030*/  ISETP.GE.AND P0, PT, R2, R4, PT ;  /* 0x000000040200720c */ /* 0x000fe40003f06270 */
[----:B-1----:R-:W-:-:S04]  /*11040*/  @P1 LOP3.LUT R11, R11, R10, RZ, 0x3c, !PT ;  /* 0x0000000a0b0b1212 */ /* 0x002fc800078e3cff */
[----:B------:R-:W-:-:S04]  /*11050*/  @P1 LOP3.LUT R10, R11, R10, RZ, 0x3c, !PT ;  /* 0x0000000a0b0a1212 */ /* 0x000fc800078e3cff */
[----:B------:R-:W-:-:S05]  /*11060*/  @P1 LOP3.LUT R11, R11, R10, RZ, 0x3c, !PT ;  /* 0x0000000a0b0b1212 */ /* 0x000fca00078e3cff */
[----:B------:R0:W4:Y:S04]  /*11070*/  @P1 LDG.E.U16 R109, desc[UR40][R10.64] ;  /* 0x000000280a6d1981 */ /* 0x000128000c1e1500 */
[----:B------:R-:W2:Y:S04]  /*11080*/  LDL.LU R10, [R1+0x118] ;  /* 0x00011800010a7983 */ /* 0x000ea80000300800 */
[----:B------:R-:W3:Y:S04]  /*11090*/  LDL.LU R11, [R1+0x114] ;  /* 0x00011400010b7983 */ /* 0x000ee80000300800 */
[----:B------:R-:W4:Y:S01]  /*110a0*/  LDL.LU R2, [R1+0xf84] ;  /* 0x000f840001027983 */ /* 0x000f220000300800 */
[----:B------:R-:W-:Y:S06]  /*110b0*/  BAR.SYNC.DEFER_BLOCKING 0x0 ;  /* 0x0000000000007b1d */ /* 0x000fec0000010000 */
[----:B----4-:R1:W-:Y:S04]  /*110c0*/  STS.U16 [R2+UR7+0x400], R27 ;  /* 0x0004001b02007988 */ /* 0x0103e80008000407 */
[----:B------:R4:W-:Y:S04]  /*110d0*/  STS.U16 [R2+UR7+0x10400], R196 ;  /* 0x010400c402007988 */ /* 0x0009e80008000407 */
[----:B------:R0:W-:Y:S04]  /*110e0*/  STS.U16 [R2+UR7+0x800], R195 ;  /* 0x000800c302007988 */ /* 0x0001e80008000407 */
[----:B-1----:R-:W2:Y:S04]  /*110f0*/  LDL.LU R27, [R1+0xf80] ;  /* 0x000f8000011b7983 */ /* 0x002ea80000300800 */
[----:B----4-:R-:W4:Y:S04]  /*11100*/  LDL.LU R196, [R1+0xf7c] ;  /* 0x000f7c0001c47983 */ /* 0x010f280000300800 */
[----:B0-----:R-:W4:Y:S04]  /*11110*/  LDL.LU R195, [R1+0xf78] ;  /* 0x000f780001c37983 */ /* 0x001f280000300800 */
[----:B------:R0:W-:Y:S04]  /*11120*/  STS.U16 [R2+UR7+0x10800], R172 ;  /* 0x010800ac02007988 */ /* 0x0001e80008000407 */
[----:B------:R1:W-:Y:S04]  /*11130*/  STS.U16 [R2+UR7+0xc00], R171 ;  /* 0x000c00ab02007988 */ /* 0x0003e80008000407 */
[----:B------:R3:W-:Y:S04]  /*11140*/  STS.U16 [R2+UR7+0x10c00], R107 ;  /* 0x010c006b02007988 */ /* 0x0007e80008000407 */
[----:B0-----:R-:W4:Y:S04]  /*11150*/  LDL.LU R172, [R1+0xf74] ;  /* 0x000f740001ac7983 */ /* 0x001f280000300800 */
[----:B-1----:R-:W4:Y:S04]  /*11160*/  LDL.LU R171, [R1+0xf70] ;  /* 0x000f700001ab7983 */ /* 0x002f280000300800 */
[----:B---3--:R-:W3:Y:S04]  /*11170*/  LDL.LU R107, [R1+0xf6c] ;  /* 0x000f6c00016b7983 */ /* 0x008ee80000300800 */
[----:B------:R0:W-:Y:S04]  /*11180*/  STS.U16 [R2+UR7+0x1000], R106 ;  /* 0x0010006a02007988 */ /* 0x0001e80008000407 */
[----:B0-----:R-:W4:Y:S04]  /*11190*/  LDL.LU R106, [R1+0xf68] ;  /* 0x000f6800016a7983 */ /* 0x001f280000300800 */
[----:B------:R0:W-:Y:S04]  /*111a0*/  STS.U16 [R2+UR7+0x11000], R6 ;  /* 0x0110000602007988 */ /* 0x0001e80008000407 */
[----:B------:R1:W-:Y:S04]  /*111b0*/  STS.U16 [R2+UR7+0x1400], R7 ;  /* 0x0014000702007988 */ /* 0x0003e80008000407 */
[----:B------:R1:W-:Y:S04]  /*111c0*/  STS.U16 [R2+UR7+0x11400], R8 ;  /* 0x0114000802007988 */ /* 0x0003e80008000407 */
[----:B0-----:R-:W3:Y:S04]  /*111d0*/  LDL.LU R6, [R1+0xf64] ;  /* 0x000f640001067983 */ /* 0x001ee80000300800 */
[----:B-1----:R-:W3:Y:S04]  /*111e0*/  LDL.LU R7, [R1+0xf60] ;  /* 0x000f600001077983 */ /* 0x002ee80000300800 */
[----:B------:R-:W3:Y:S04]  /*111f0*/  LDL.LU R8, [R1+0xf5c] ;  /* 0x000f5c0001087983 */ /* 0x000ee80000300800 */
        /* <DEDUP_REMOVED lines=17> */
[----:B------:R0:W-:Y:S04]  /*11310*/  STS.U16 [R2+UR7+0x10000], R11 ;  /* 0x0100000b02007988 */ /* 0x0001e80008000407 */
[----:B------:R-:W3:Y:S04]  /*11320*/  LDL.LU R100, [R1+0xf38] ;  /* 0x000f380001647983 */ /* 0x000ee80000300800 */
[----:B------:R1:W-:Y:S01]  /*11330*/  STS.U16 [R2+UR7+0x12800], R101 ;  /* 0x0128006502007988 */ /* 0x0003e20008000407 */
[----:B0-----:R-:W-:-:S03]  /*11340*/  LOP3.LUT R11, R2, 0x10, RZ, 0x3c, !PT ;  /* 0x00000010020b7812 */ /* 0x001fc600078e3cff */
[----:B------:R0:W-:Y:S04]  /*11350*/  STS.U16 [R2+UR7+0x2c00], R102 ;  /* 0x002c006602007988 */ /* 0x0001e80008000407 */
[----:B------:R0:W-:Y:S04]  /*11360*/  STS.U16 [R2+UR7+0x12c00], R103 ;  /* 0x012c006702007988 */ /* 0x0001e80008000407 */
[----:B-1----:R-:W3:Y:S04]  /*11370*/  LDL.LU R101, [R1+0xf34] ;  /* 0x000f340001657983 */ /* 0x002ee80000300800 */
[----:B0-----:R-:W3:Y:S04]  /*11380*/  LDL.LU R102, [R1+0xf30] ;  /* 0x000f300001667983 */ /* 0x001ee80000300800 */
[----:B------:R-:W3:Y:S04]  /*11390*/  LDL.LU R103, [R1+0xf2c] ;  /* 0x000f2c0001677983 */ /* 0x000ee80000300800 */
[----:B------:R0:W-:Y:S04]  /*113a0*/  STS.U16 [R2+UR7+0x3000], R104 ;  /* 0x0030006802007988 */ /* 0x0001e80008000407 */
[----:B------:R1:W-:Y:S04]  /*113b0*/  STS.U16 [R2+UR7+0x13000], R105 ;  /* 0x0130006902007988 */ /* 0x0003e80008000407 */
[----:B--2---:R-:W-:Y:S04]  /*113c0*/  STS.U16 [R2+UR7], R10 ;  /* 0x0000000a02007988 */ /* 0x004fe80008000407 */
[----:B0-----:R-:W2:Y:S04]  /*113d0*/  LDL.LU R104, [R1+0xf28] ;  /* 0x000f280001687983 */ /* 0x001ea80000300800 */
[----:B-1----:R-:W2:Y:S04]  /*113e0*/  LDL.LU R105, [R1+0xf24] ;  /* 0x000f240001697983 */ /* 0x002ea80000300800 */
[----:B------:R-:W-:Y:S04]  /*113f0*/  STS.U16 [R2+UR7+0x3400], R242 ;  /* 0x003400f202007988 */ /* 0x000fe80008000407 */
[----:B------:R-:W-:Y:S04]  /*11400*/  STS.U16 [R2+UR7+0x13400], R241 ;  /* 0x013400f102007988 */ /* 0x000fe80008000407 */
[----:B------:R-:W-:Y:S04]  /*11410*/  STS.U16 [R2+UR7+0x3800], R232 ;  /* 0x003800e802007988 */ /* 0x000fe80008000407 */
[----:B------:R-:W-:Y:S04]  /*11420*/  STS.U16 [R2+UR7+0x13800], R230 ;  /* 0x013800e602007988 */ /* 0x000fe80008000407 */
[----:B------:R-:W-:Y:S04]  /*11430*/  STS.U16 [R2+UR7+0x3c00], R229 ;  /* 0x003c00e502007988 */ /* 0x000fe80008000407 */
[----:B------:R-:W-:Y:S04]  /*11440*/  STS.U16 [R2+UR7+0x13c00], R227 ;  /* 0x013c00e302007988 */ /* 0x000fe80008000407 */
[----:B------:R-:W-:Y:S04]  /*11450*/  STL [R1+0xb84], R2 ;  /* 0x000b840201007387 */ /* 0x000fe80000100800 */
[----:B----4-:R0:W-:Y:S04]  /*11460*/  STS.U16 [R11+UR7+0x80], R106 ;  /* 0x0000806a0b007988 */ /* 0x0101e80008000407 */
[----:B---3--:R1:W-:Y:S04]  /*11470*/  STS.U16 [R11+UR7+0x10080], R107 ;  /* 0x0100806b0b007988 */ /* 0x0083e80008000407 */
[----:B------:R3:W-:Y:S04]  /*11480*/  STS.U16 [R11+UR7+0x480], R108 ;  /* 0x0004806c0b007988 */ /* 0x0007e80008000407 */
[----:B0-----:R-:W4:Y:S04]  /*11490*/  LDL.LU R106, [R1+0xf20] ;  /* 0x000f2000016a7983 */ /* 0x001f280000300800 */
[----:B-1----:R-:W2:Y:S04]  /*114a0*/  LDL.LU R107, [R1+0xf1c] ;  /* 0x000f1c00016b7983 */ /* 0x002ea80000300800 */
[----:B---3--:R-:W3:Y:S04]  /*114b0*/  LDL.LU R108, [R1+0xf18] ;  /* 0x000f1800016c7983 */ /* 0x008ee80000300800 */
[----:B------:R0:W-:Y:S04]  /*114c0*/  STS.U16 [R11+UR7+0x10480], R67 ;  /* 0x010480430b007988 */ /* 0x0001e80008000407 */
[----:B------:R1:W-:Y:S04]  /*114d0*/  STS.U16 [R11+UR7+0x880], R3 ;  /* 0x000880030b007988 */ /* 0x0003e80008000407 */
[----:B------:R1:W-:Y:S04]  /*114e0*/  STS.U16 [R11+UR7+0x10880], R152 ;  /* 0x010880980b007988 */ /* 0x0003e80008000407 */
[----:B0-----:R-:W4:Y:S04]  /*114f0*/  LDL.LU R67, [R1+0xf14] ;  /* 0x000f140001437983 */ /* 0x001f280000300800 */
[----:B-1----:R-:W2:Y:S04]  /*11500*/  LDL.LU R3, [R1+0xf10] ;  /* 0x000f100001037983 */ /* 0x002ea80000300800 */
[----:B------:R-:W2:Y:S04]  /*11510*/  LDL.LU R152, [R1+0xf0c] ;  /* 0x000f0c0001987983 */ /* 0x000ea80000300800 */
[----:B------:R0:W-:Y:S04]  /*11520*/  STS.U16 [R11+UR7+0xc80], R153 ;  /* 0x000c80990b007988 */ /* 0x0001e80008000407 */
[----:B------:R1:W-:Y:S04]  /*11530*/  STS.U16 [R11+UR7+0x10c80], R154 ;  /* 0x010c809a0b007988 */ /* 0x0003e80008000407 */
[----:B------:R1:W-:Y:S04]  /*11540*/  STS.U16 [R11+UR7+0x1080], R155 ;  /* 0x0010809b0b007988 */ /* 0x0003e80008000407 */
[----:B0-----:R-:W2:Y:S04]  /*11550*/  LDL.LU R153, [R1+0xf08] ;  /* 0x000f080001997983 */ /* 0x001ea80000300800 */
        /* <DEDUP_REMOVED lines=16> */
[----:B0-----:R-:W2:Y:S04]  /*11660*/  LDL.LU R162, [R1+0xee4] ;  /* 0x000ee40001a27983 */ /* 0x001ea80000300800 */
[----:B-1----:R-:W2:Y:S04]  /*11670*/  LDL.LU R163, [R1+0xee0] ;  /* 0x000ee00001a37983 */ /* 0x002ea80000300800 */
[----:B------:R-:W3:Y:S04]  /*11680*/  LDL R10, [R1+0xb60] ;  /* 0x000b6000010a7983 */ /* 0x000ee80000100800 */
[----:B------:R0:W-:Y:S01]  /*11690*/  STS.U16 [R11+UR7+0x12080], R164 ;  /* 0x012080a40b007988 */ /* 0x0001e20008000407 */
[----:B------:R-:W1:Y:S03]  /*116a0*/  S2R R2, SR_TID.X ;  /* 0x0000000000027919 */ /* 0x000e660000002100 */
[----:B------:R0:W-:Y:S04]  /*116b0*/  STS.U16 [R11+UR7+0x2480], R165 ;  /* 0x002480a50b007988 */ /* 0x0001e80008000407 */
[----:B------:R0:W-:Y:S04]  /*116c0*/  STS.U16 [R11+UR7+0x12480], R166 ;  /* 0x012480a60b007988 */ /* 0x0001e80008000407 */
[----:B------:R1:W-:Y:S04]  /*116d0*/  STS.U16 [R11+UR7+0x2880], R167 ;  /* 0x002880a70b007988 */ /* 0x0003e80008000407 */
[----:B------:R1:W-:Y:S04]  /*116e0*/  STS.U16 [R11+UR7+0x12880], R168 ;  /* 0x012880a80b007988 */ /* 0x0003e80008000407 */
[----:B------:R1:W-:Y:S04]  /*116f0*/  STS.U16 [R11+UR7+0x2c80], R169 ;  /* 0x002c80a90b007988 */ /* 0x0003e80008000407 */
[----:B------:R1:W-:Y:S04]  /*11700*/  STS.U16 [R11+UR7+0x12c80], R170 ;  /* 0x012c80aa0b007988 */ /* 0x0003e80008000407 */
[----:B------:R-:W-:Y:S04]  /*11710*/  STS.U16 [R11+UR7+0x3080], R252 ;  /* 0x003080fc0b007988 */ /* 0x000fe80008000407 */
[----:B------:R-:W-:Y:S04]  /*11720*/  STS.U16 [R11+UR7+0x13080], R251 ;  /* 0x013080fb0b007988 */ /* 0x000fe80008000407 */
[----:B------:R-:W-:Y:S04]  /*11730*/  STS.U16 [R11+UR7+0x3480], R240 ;  /* 0x003480f00b007988 */ /* 0x000fe80008000407 */
[----:B------:R-:W-:Y:S04]  /*11740*/  STS.U16 [R11+UR7+0x13480], R239 ;  /* 0x013480ef0b007988 */ /* 0x000fe80008000407 */
[----:B------:R-:W-:Y:S04]  /*11750*/  STS.U16 [R11+UR7+0x3880], R225 ;  /* 0x003880e10b007988 */ /* 0x000fe80008000407 */
[----:B------:R-:W-:Y:S04]  /*11760*/  STS.U16 [R11+UR7+0x13880], R224 ;  /* 0x013880e00b007988 */ /* 0x000fe80008000407 */
[----:B------:R-:W-:Y:S04]  /*11770*/  STS.U16 [R11+UR7+0x3c80], R223 ;  /* 0x003c80df0b007988 */ /* 0x000fe80008000407 */
[----:B------:R1:W-:Y:S04]  /*11780*/  STS.U16 [R11+UR7+0x13c80], R222 ;  /* 0x013c80de0b007988 */ /* 0x0003e80008000407 */
[----:B0-----:R-:W2:Y:S04]  /*11790*/  LDL.LU R164, [R1+0xedc] ;  /* 0x000edc0001a47983 */ /* 0x001ea80000300800 */
[----:B------:R-:W2:Y:S04]  /*117a0*/  LDL.LU R165, [R1+0xed8] ;  /* 0x000ed80001a57983 */ /* 0x000ea80000300800 */
[----:B------:R-:W2:Y:S04]  /*117b0*/  LDL.LU R166, [R1+0xed4] ;  /* 0x000ed40001a67983 */ /* 0x000ea80000300800 */
[----:B-1----:R-:W2:Y:S04]  /*117c0*/  LDL.LU R167, [R1+0xed0] ;  /* 0x000ed00001a77983 */ /* 0x002ea80000300800 */
[----:B------:R-:W2:Y:S04]  /*117d0*/  LDL.LU R168, [R1+0xecc] ;  /* 0x000ecc0001a87983 */ /* 0x000ea80000300800 */
[----:B------:R-:W2:Y:S04]  /*117e0*/  LDL.LU R169, [R1+0xec8] ;  /* 0x000ec80001a97983 */ /* 0x000ea80000300800 */
[----:B------:R-:W2:Y:S01]  /*117f0*/  LDL.LU R170, [R1+0xec4] ;  /* 0x000ec40001aa7983 */ /* 0x000ea20000300800 */
[----:B------:R-:W-:-:S02]  /*11800*/  IMAD.SHL.U32 R11, R2, 0x2, RZ ;  /* 0x00000002020b7824 */ /* 0x000fc400078e00ff */
[----:B------:R-:W-:-:S05]  /*11810*/  IMAD.SHL.U32 R2, R2, 0x100, RZ ;  /* 0x0000010002027824 */ /* 0x000fca00078e00ff */
[----:B------:R-:W-:-:S04]  /*11820*/  LOP3.LUT R2, R2, 0xc07e, R11, 0xc8, !PT ;  /* 0x0000c07e02027812 */ /* 0x000fc800078ec80b */
[----:B------:R-:W-:Y:S01]  /*11830*/  LOP3.LUT R2, R2, 0x30, RZ, 0x3c, !PT ;  /* 0x0000003002027812 */ /* 0x000fe200078e3cff */
[----:B---3--:R0:W-:Y:S04]  /*11840*/  STS.U16 [R10+UR7+0x100], R171 ;  /* 0x000100ab0a007988 */ /* 0x0081e80008000407 */
[----:B------:R1:W-:Y:S04]  /*11850*/  STS.U16 [R10+UR7+0x10100], R172 ;  /* 0x010100ac0a007988 */ /* 0x0003e80008000407 */
[----:B------:R3:W-:Y:S04]  /*11860*/  STS.U16 [R10+UR7+0x500], R173 ;  /* 0x000500ad0a007988 */ /* 0x0007e80008000407 */
[----:B------:R4:W-:Y:S04]  /*11870*/  STS.U16 [R10+UR7+0x10500], R174 ;  /* 0x010500ae0a007988 */ /* 0x0009e80008000407 */
[----:B------:R4:W-:Y:S04]  /*11880*/  STS.U16 [R10+UR7+0x900], R175 ;  /* 0x000900af0a007988 */ /* 0x0009e80008000407 */
[----:B------:R4:W-:Y:S04]  /*11890*/  STS.U16 [R10+UR7+0x10900], R176 ;  /* 0x010900b00a007988 */ /* 0x0009e80008000407 */
[----:B------:R4:W-:Y:S04]  /*118a0*/  STS.U16 [R10+UR7+0xd00], R177 ;  /* 0x000d00b10a007988 */ /* 0x0009e80008000407 */
[----:B------:R4:W-:Y:S04]  /*118b0*/  STS.U16 [R10+UR7+0x10d00], R178 ;  /* 0x010d00b20a007988 */ /* 0x0009e80008000407 */
[----:B------:R4:W-:Y:S04]  /*118c0*/  STS.U16 [R10+UR7+0x1100], R179 ;  /* 0x001100b30a007988 */ /* 0x0009e80008000407 */
[----:B0-----:R-:W2:Y:S04]  /*118d0*/  LDL.LU R171, [R1+0xec0] ;  /* 0x000ec00001ab7983 */ /* 0x001ea80000300800 */
[----:B------:R0:W-:Y:S04]  /*118e0*/  STS.U16 [R10+UR7+0x11100], R180 ;  /* 0x011100b40a007988 */ /* 0x0001e80008000407 */
[----:B-1----:R-:W2:Y:S04]  /*118f0*/  LDL.LU R172, [R1+0xebc] ;  /* 0x000ebc0001ac7983 */ /* 0x002ea80000300800 */
[----:B------:R1:W-:Y:S04]  /*11900*/  STS.U16 [R10+UR7+0x1500], R181 ;  /* 0x001500b50a007988 */ /* 0x0003e80008000407 */
[----:B---3--:R-:W3:Y:S04]  /*11910*/  LDL.LU R173, [R1+0xeb8] ;  /* 0x000eb80001ad7983 */ /* 0x008ee80000300800 */
[----:B------:R1:W-:Y:S04]  /*11920*/  STS.U16 [R10+UR7+0x11500], R182 ;  /* 0x011500b60a007988 */ /* 0x0003e80008000407 */
[----:B----4-:R-:W3:Y:S04]  /*11930*/  LDL.LU R174, [R1+0xeb4] ;  /* 0x000eb40001ae7983 */ /* 0x010ee80000300800 */
[----:B------:R4:W-:Y:S04]  /*11940*/  STS.U16 [R10+UR7+0x1900], R183 ;  /* 0x001900b70a007988 */ /* 0x0009e80008000407 */
[----:B------:R-:W3:Y:S04]  /*11950*/  LDL.LU R175, [R1+0xeb0] ;  /* 0x000eb00001af7983 */ /* 0x000ee80000300800 */
        /* <DEDUP_REMOVED lines=9> */
[----:B0-----:R-:W3:Y:S04]  /*119f0*/  LDL.LU R180, [R1+0xe9c] ;  /* 0x000e9c0001b47983 */ /* 0x001ee80000300800 */
[----:B------:R0:W-:Y:S04]  /*11a00*/  STS.U16 [R10+UR7+0x2500], R189 ;  /* 0x002500bd0a007988 */ /* 0x0001e80008000407 */
[----:B-1----:R-:W3:Y:S04]  /*11a10*/  LDL.LU R181, [R1+0xe98] ;  /* 0x000e980001b57983 */ /* 0x002ee80000300800 */
[----:B------:R1:W-:Y:S04]  /*11a20*/  STS.U16 [R10+UR7+0x12500], R190 ;  /* 0x012500be0a007988 */ /* 0x0003e80008000407 */
[----:B------:R-:W3:Y:S04]  /*11a30*/  LDL.LU R182, [R1+0xe94] ;  /* 0x000e940001b67983 */ /* 0x000ee80000300800 */
        /* <DEDUP_REMOVED lines=8> */
[----:B------:R-:W-:Y:S04]  /*11ac0*/  STS.U16 [R10+UR7+0x3100], R250 ;  /* 0x003100fa0a007988 */ /* 0x000fe80008000407 */
[----:B------:R-:W3:Y:S04]  /*11ad0*/  LDL.LU R187, [R1+0xe80] ;  /* 0x000e800001bb7983 */ /* 0x000ee80000300800 */
[----:B------:R-:W-:Y:S04]  /*11ae0*/  STS.U16 [R10+UR7+0x13100], R249 ;  /* 0x013100f90a007988 */ /* 0x000fe80008000407 */
[----:B------:R-:W3:Y:S04]  /*11af0*/  LDL.LU R188, [R1+0xe7c] ;  /* 0x000e7c0001bc7983 */ /* 0x000ee80000300800 */
[----:B------:R-:W-:Y:S04]  /*11b00*/  STS.U16 [R10+UR7+0x3500], R238 ;  /* 0x003500ee0a007988 */ /* 0x000fe80008000407 */
[----:B0-----:R-:W3:Y:S04]  /*11b10*/  LDL.LU R189, [R1+0xe78] ;  /* 0x000e780001bd7983 */ /* 0x001ee80000300800 */
[----:B------:R-:W-:Y:S04]  /*11b20*/  STS.U16 [R10+UR7+0x13500], R237 ;  /* 0x013500ed0a007988 */ /* 0x000fe80008000407 */
[----:B-1----:R-:W3:Y:S04]  /*11b30*/  LDL.LU R190, [R1+0xe74] ;  /* 0x000e740001be7983 */ /* 0x002ee80000300800 */
[----:B------:R-:W-:Y:S04]  /*11b40*/  STS.U16 [R10+UR7+0x3900], R221 ;  /* 0x003900dd0a007988 */ /* 0x000fe80008000407 */
[----:B------:R-:W3:Y:S04]  /*11b50*/  LDL.LU R191, [R1+0xe70] ;  /* 0x000e700001bf7983 */ /* 0x000ee80000300800 */
[----:B------:R-:W-:Y:S04]  /*11b60*/  STS.U16 [R10+UR7+0x13900], R220 ;  /* 0x013900dc0a007988 */ /* 0x000fe80008000407 */
[----:B----4-:R-:W3:Y:S04]  /*11b70*/  LDL.LU R192, [R1+0xe6c] ;  /* 0x000e6c0001c07983 */ /* 0x010ee80000300800 */
[----:B------:R-:W-:Y:S04]  /*11b80*/  STS.U16 [R10+UR7+0x3d00], R218 ;  /* 0x003d00da0a007988 */ /* 0x000fe80008000407 */
[----:B------:R-:W3:Y:S04]  /*11b90*/  LDL.LU R193, [R1+0xe68] ;  /* 0x000e680001c17983 */ /* 0x000ee80000300800 */
[----:B------:R-:W-:Y:S04]  /*11ba0*/  STS.U16 [R10+UR7+0x13d00], R217 ;  /* 0x013d00d90a007988 */ /* 0x000fe80008000407 */
[----:B------:R-:W3:Y:S04]  /*11bb0*/  LDL.LU R194, [R1+0xe64] ;  /* 0x000e640001c27983 */ /* 0x000ee80000300800 */
[----:B------:R0:W-:Y:S04]  /*11bc0*/  STS.U16 [R2+UR7+0x180], R195 ;  /* 0x000180c302007988 */ /* 0x0001e80008000407 */
[----:B------:R1:W-:Y:S04]  /*11bd0*/  STS.U16 [R2+UR7+0x10180], R196 ;  /* 0x010180c402007988 */ /* 0x0003e80008000407 */
[----:B------:R4:W-:Y:S04]  /*11be0*/  STS.U16 [R2+UR7+0x580], R197 ;  /* 0x000580c502007988 */ /* 0x0009e80008000407 */
[----:B0-----:R-:W3:Y:S04]  /*11bf0*/  LDL.LU R195, [R1+0xe60] ;  /* 0x000e600001c37983 */ /* 0x001ee80000300800 */
[----:B-1----:R-:W3:Y:S04]  /*11c00*/  LDL.LU R196, [R1+0xe5c] ;  /* 0x000e5c0001c47983 */ /* 0x002ee80000300800 */
[----:B----4-:R-:W3:Y:S04]  /*11c10*/  LDL.LU R197, [R1+0xe58] ;  /* 0x000e580001c57983 */ /* 0x010ee80000300800 */
        /* <DEDUP_REMOVED lines=26> */
[----:B0-----:R-:W3:Y:S04]  /*11dc0*/  LDL.LU R210, [R1+0xe24] ;  /* 0x000e240001d27983 */ /* 0x001ee80000300800 */
[----:B-1----:R-:W3:Y:S04]  /*11dd0*/  LDL.LU R211, [R1+0xe20] ;  /* 0x000e200001d37983 */ /* 0x002ee80000300800 */
[----:B------:R-:W4:Y:S04]  /*11de0*/  LDL R10, [R1+0xb58] ;  /* 0x000b5800010a7983 */ /* 0x000f280000100800 */
        /* <DEDUP_REMOVED lines=15> */
[----:B0-----:R-:W3:Y:S04]  /*11ee0*/  LDL.LU R212, [R1+0xe1c] ;  /* 0x000e1c0001d47983 */ /* 0x001ee80000300800 */
[----:B-1----:R-:W3:Y:S01]  /*11ef0*/  LDL.LU R213, [R1+0xe18] ;  /* 0x000e180001d57983 */ /* 0x002ee20000300800 */
[----:B--2---:R-:W0:Y:S03]  /*11f00*/  S2R R2, SR_TID.X ;  /* 0x0000000000027919 */ /* 0x004e260000002100 */
[----:B------:R-:W3:Y:S04]  /*11f10*/  LDL.LU R214, [R1+0xe14] ;  /* 0x000e140001d67983 */ /* 0x000ee80000300800 */
[----:B------:R-:W3:Y:S04]  /*11f20*/  LDL.LU R215, [R1+0xe10] ;  /* 0x000e100001d77983 */ /* 0x000ee80000300800 */
[----:B------:R-:W2:Y:S04]  /*11f30*/  LDL.LU R24, [R1+0xe0c] ;  /* 0x000e0c0001187983 */ /* 0x000ea80000300800 */
[----:B------:R-:W2:Y:S04]  /*11f40*/  LDL.LU R25, [R1+0xe08] ;  /* 0x000e080001197983 */ /* 0x000ea80000300800 */
[----:B------:R-:W2:Y:S01]  /*11f50*/  LDL.LU R26, [R1+0xe04] ;  /* 0x000e0400011a7983 */ /* 0x000ea20000300800 */
[----:B0-----:R-:W-:-:S02]  /*11f60*/  IMAD.SHL.U32 R11, R2, 0x2, RZ ;  /* 0x00000002020b7824 */ /* 0x001fc400078e00ff */
[----:B------:R-:W-:-:S05]  /*11f70*/  IMAD.SHL.U32 R2, R2, 0x100, RZ ;  /* 0x0000010002027824 */ /* 0x000fca00078e00ff */
[----:B------:R-:W-:-:S04]  /*11f80*/  LOP3.LUT R2, R2, 0xc07e, R11, 0xc8, !PT ;  /* 0x0000c07e02027812 */ /* 0x000fc800078ec80b */
[----:B------:R-:W-:Y:S01]  /*11f90*/  LOP3.LUT R2, R2, 0x50, RZ, 0x3c, !PT ;  /* 0x0000005002027812 */ /* 0x000fe200078e3cff */
[----:B----4-:R0:W-:Y:S04]  /*11fa0*/  STS.U16 [R10+UR7+0x200], R27 ;  /* 0x0002001b0a007988 */ /* 0x0101e80008000407 */
        /* <DEDUP_REMOVED lines=32> */
[----:B------:R-:W-:Y:S04]  /*121b0*/  STS.U16 [R2+UR7+0x280], R231 ;  /* 0x000280e702007988 */ /* 0x000fe80008000407 */
[----:B-1----:R-:W2:Y:S04]  /*121c0*/  LDL.LU R28, [R1+0xdfc] ;  /* 0x000dfc00011c7983 */ /* 0x002ea80000300800 */
[----:B------:R-:W-:Y:S04]  /*121d0*/  STS.U16 [R2+UR7+0x10280], R228 ;  /* 0x010280e402007988 */ /* 0x000fe80008000407 */
[----:B----4-:R-:W4:Y:S04]  /*121e0*/  LDL.LU R29, [R1+0xdf8] ;  /* 0x000df800011d7983 */ /* 0x010f280000300800 */
[----:B------:R-:W-:Y:S04]  /*121f0*/  STS.U16 [R2+UR7+0x680], R219 ;  /* 0x000680db02007988 */ /* 0x000fe80008000407 */
[----:B------:R-:W4:Y:S04]  /*12200*/  LDL.LU R30, [R1+0xdf4] ;  /* 0x000df400011e7983 */ /* 0x000f280000300800 */
[----:B------:R-:W-:Y:S04]  /*12210*/  STS.U16 [R2+UR7+0x10680], R151 ;  /* 0x0106809702007988 */ /* 0x000fe80008000407 */
[----:B------:R-:W4:Y:S04]  /*12220*/  LDL.LU R31, [R1+0xdf0] ;  /* 0x000df000011f7983 */ /* 0x000f280000300800 */
[----:B------:R-:W-:Y:S04]  /*12230*/  STS.U16 [R2+UR7+0xa80], R143 ;  /* 0x000a808f02007988 */ /* 0x000fe80008000407 */
[----:B------:R-:W4:Y:S04]  /*12240*/  LDL.LU R32, [R1+0xdec] ;  /* 0x000dec0001207983 */ /* 0x000f280000300800 */
[----:B------:R-:W-:Y:S04]  /*12250*/  STS.U16 [R2+UR7+0x10a80], R142 ;  /* 0x010a808e02007988 */ /* 0x000fe80008000407 */
[----:B------:R-:W4:Y:S04]  /*12260*/  LDL.LU R33, [R1+0xde8] ;  /* 0x000de80001217983 */ /* 0x000f280000300800 */
[----:B------:R-:W-:Y:S04]  /*12270*/  STS.U16 [R2+UR7+0xe80], R92 ;  /* 0x000e805c02007988 */ /* 0x000fe80008000407 */
[----:B---3--:R-:W4:Y:S04]  /*12280*/  LDL.LU R34, [R1+0xde4] ;  /* 0x000de40001227983 */ /* 0x008f280000300800 */
        /* <DEDUP_REMOVED lines=9> */
[----:B--2---:R-:W4:Y:S04]  /*12320*/  LDL.LU R39, [R1+0xdd0] ;  /* 0x000dd00001277983 */ /* 0x004f280000300800 */
        /* <DEDUP_REMOVED lines=18> */
[----:B------:R0:W-:Y:S04]  /*12450*/  STS.U16 [R2+UR7+0x12a80], R74 ;  /* 0x012a804a02007988 */ /* 0x0001e80008000407 */
[----:B------:R-:W4:Y:S04]  /*12460*/  LDL.LU R49, [R1+0xda8] ;  /* 0x000da80001317983 */ /* 0x000f280000300800 */
[----:B------:R-:W-:Y:S04]  /*12470*/  STS.U16 [R2+UR7+0x2e80], R69 ;  /* 0x002e804502007988 */ /* 0x000fe80008000407 */
[----:B------:R-:W4:Y:S04]  /*12480*/  LDL.LU R50, [R1+0xda4] ;  /* 0x000da40001327983 */ /* 0x000f280000300800 */
[----:B------:R1:W-:Y:S04]  /*12490*/  STS.U16 [R2+UR7+0x12e80], R5 ;  /* 0x012e800502007988 */ /* 0x0003e80008000407 */
[----:B------:R-:W2:Y:S04]  /*124a0*/  LDL R10, [R1+0x158] ;  /* 0x00015800010a7983 */ /* 0x000ea80000100800 */
[----:B0-----:R-:W3:Y:S04]  /*124b0*/  LDL R74, [R1+0x34c] ;  /* 0x00034c00014a7983 */ /* 0x001ee80000100800 */
[----:B-1----:R-:W4:Y:S04]  /*124c0*/  LDL R5, [R1+0x350] ;  /* 0x0003500001057983 */ /* 0x002f280000100800 */
[----:B------:R-:W2:Y:S04]  /*124d0*/  LDL.LU R219, [R1+0x154] ;  /* 0x0001540001db7983 */ /* 0x000ea80000300800 */
[----:B------:R-:W3:Y:S01]  /*124e0*/  LDL R69, [R1+0x330] ;  /* 0x0003300001457983 */ /* 0x000ee20000100800 */
[----:B------:R-:W0:Y:S03]  /*124f0*/  S2R R151, SR_TID.X ;  /* 0x0000000000977919 */ /* 0x000e260000002100 */
[----:B------:R-:W-:Y:S04]  /*12500*/  STS.U16 [R2+UR7+0x3280], R244 ;  /* 0x003280f402007988 */ /* 0x000fe80008000407 */
[----:B------:R-:W-:Y:S04]  /*12510*/  STS.U16 [R2+UR7+0x13280], R243 ;  /* 0x013280f302007988 */ /* 0x000fe80008000407 */
[----:B------:R-:W-:Y:S04]  /*12520*/  STS.U16 [R2+UR7+0x3680], R226 ;  /* 0x003680e202007988 */ /* 0x000fe80008000407 */
[----:B------:R-:W-:Y:S04]  /*12530*/  STS.U16 [R2+UR7+0x13680], R20 ;  /* 0x0136801402007988 */ /* 0x000fe80008000407 */
[----:B------:R-:W3:Y:S01]  /*12540*/  LDL R77, [R1+0x32c] ;  /* 0x00032c00014d7983 */ /* 0x000ee20000100800 */
[----:B0-----:R-:W-:-:S02]  /*12550*/  IMAD.SHL.U32 R143, R151, 0x2, RZ ;  /* 0x00000002978f7824 */ /* 0x001fc400078e00ff */
[----:B------:R-:W-:-:S05]  /*12560*/  IMAD.SHL.U32 R142, R151, 0x100, RZ ;  /* 0x00000100978e7824 */ /* 0x000fca00078e00ff */
[----:B------:R-:W-:Y:S01]  /*12570*/  LOP3.LUT R142, R142, 0xc07e, R143, 0xc8, !PT ;  /* 0x0000c07e8e8e7812 */ /* 0x000fe200078ec88f */
[----:B------:R-:W-:Y:S03]  /*12580*/  STS.U16 [R2+UR7+0x3a80], R15 ;  /* 0x003a800f02007988 */ /* 0x000fe60008000407 */
[----:B------:R-:W-:Y:S01]  /*12590*/  LOP3.LUT R142, R142, 0x60, RZ, 0x3c, !PT ;  /* 0x000000608e8e7812 */ /* 0x000fe200078e3cff */
[----:B------:R-:W-:Y:S04]  /*125a0*/  STS.U16 [R2+UR7+0x13a80], R14 ;  /* 0x013a800e02007988 */ /* 0x000fe80008000407 */
[----:B------:R-:W-:Y:S04]  /*125b0*/  STS.U16 [R2+UR7+0x3e80], R13 ;  /* 0x003e800d02007988 */ /* 0x000fe80008000407 */
[----:B------:R-:W-:Y:S04]  /*125c0*/  STS.U16 [R2+UR7+0x13e80], R12 ;  /* 0x013e800c02007988 */ /* 0x000fe80008000407 */
[----:B------:R0:W-:Y:S04]  /*125d0*/  STS.U16 [R142+UR7+0x300], R73 ;  /* 0x000300498e007988 */ /* 0x0001e80008000407 */
[----:B------:R1:W-:Y:S04]  /*125e0*/  STS.U16 [R142+UR7+0x10300], R72 ;  /* 0x010300488e007988 */ /* 0x0003e80008000407 */
[----:B0-----:R-:W3:Y:S04]  /*125f0*/  LDL R73, [R1+0x30c] ;  /* 0x00030c0001497983 */ /* 0x001ee80000100800 */
[----:B-1----:R-:W3:Y:S04]  /*12600*/  LDL R72, [R1+0x310] ;  /* 0x0003100001487983 */ /* 0x002ee80000100800 */
[----:B------:R-:W-:Y:S04]  /*12610*/  STS.U16 [R142+UR7+0x700], R78 ;  /* 0x0007004e8e007988 */ /* 0x000fe80008000407 */
[----:B------:R0:W-:Y:S04]  /*12620*/  STS.U16 [R142+UR7+0x10700], R71 ;  /* 0x010700478e007988 */ /* 0x0001e80008000407 */
[----:B------:R1:W-:Y:S04]  /*12630*/  STS.U16 [R142+UR7+0xb00], R68 ;  /* 0x000b00448e007988 */ /* 0x0003e80008000407 */
[----:B0-----:R-:W3:Y:S04]  /*12640*/  LDL R71, [R1+0x2ec] ;  /* 0x0002ec0001477983 */ /* 0x001ee80000100800 */
[----:B-1----:R-:W3:Y:S04]  /*12650*/  LDL R68, [R1+0x2f0] ;  /* 0x0002f00001447983 */ /* 0x002ee80000100800 */
[----:B------:R0:W-:Y:S04]  /*12660*/  STS.U16 [R142+UR7+0x10b00], R76 ;  /* 0x010b004c8e007988 */ /* 0x0001e80008000407 */
[----:B------:R1:W-:Y:S04]  /*12670*/  STS.U16 [R142+UR7+0xf00], R75 ;  /* 0x000f004b8e007988 */ /* 0x0003e80008000407 */
[----:B0-----:R-:W3:Y:S04]  /*12680*/  LDL R76, [R1+0x2cc] ;  /* 0x0002cc00014c7983 */ /* 0x001ee80000100800 */
[----:B-1----:R-:W3:Y:S04]  /*12690*/  LDL R75, [R1+0x2d0] ;  /* 0x0002d000014b7983 */ /* 0x002ee80000100800 */
[----:B------:R0:W-:Y:S04]  /*126a0*/  STS.U16 [R142+UR7+0x10f00], R70 ;  /* 0x010f00468e007988 */ /* 0x0001e80008000407 */
[----:B0-----:R-:W3:Y:S01]  /*126b0*/  LDL R70, [R1+0x2b0] ;  /* 0x0002b00001467983 */ /* 0x001ee20000100800 */
[----:B------:R-:W-:-:S03]  /*126c0*/  PRMT R67, RZ, 0x7610, R67 ;  /* 0x00007610ff437816 */ /* 0x000fc60000000043 */
[----:B------:R-:W3:Y:S01]  /*126d0*/  LDL.LU R2, [R1+0x16c] ;  /* 0x00016c0001027983 */ /* 0x000ee20000300800 */
[----:B------:R-:W-:-:S03]  /*126e0*/  PRMT R108, RZ, 0x7610, R108 ;  /* 0x00007610ff6c7816 */ /* 0x000fc6000000006c */
[----:B------:R-:W3:Y:S04]  /*126f0*/  LDL.LU R231, [R1+0x164] ;  /* 0x0001640001e77983 */ /* 0x000ee80000300800 */
[----:B------:R-:W3:Y:S01]  /*12700*/  LDL.LU R228, [R1+0x15c] ;  /* 0x00015c0001e47983 */ /* 0x000ee20000300800 */
[----:B--2---:R-:W-:-:S03]  /*12710*/  @!P0 IMAD.MOV.U32 R11, RZ, RZ, R219 ;  /* 0x000000ffff0b8224 */ /* 0x004fc600078e00db */
[----:B------:R0:W-:Y:S04]  /*12720*/  STL [R1+0xb88], R219 ;  /* 0x000b88db01007387 */ /* 0x0001e80000100800 */
[----:B------:R4:W2:Y:S04]  /*12730*/  @!P0 LDG.E.U16 R67, desc[UR40][R10.64] ;  /* 0x000000280a438981 */ /* 0x0008a8000c1e1500 */
[----:B0-----:R-:W2:Y:S01]  /*12740*/  LDL.LU R219, [R1+0x17c] ;  /* 0x00017c0001db7983 */ /* 0x001ea20000300800 */
[----:B----4-:R-:W-:Y:S02]  /*12750*/  @!P0 IMAD.MOV.U32 R10, RZ, RZ, R5 ;  /* 0x000000ffff0a8224 */ /* 0x010fe400078e0005 */
[----:B---3--:R-:W-:Y:S01]  /*12760*/  @!P0 IMAD.MOV.U32 R11, RZ, RZ, R74 ;  /* 0x000000ffff0b8224 */ /* 0x008fe200078e004a */
[----:B------:R-:W-:Y:S01]  /*12770*/  PRMT R107, RZ, 0x7610, R107 ;  /* 0x00007610ff6b7816 */ /* 0x000fe2000000006b */
[----:B------:R-:W3:Y:S04]  /*12780*/  LDL R74, [R1+0x2ac] ;  /* 0x0002ac00014a7983 */ /* 0x000ee80000100800 */
[----:B------:R0:W4:Y:S04]  /*12790*/  @!P0 LDG.E.U16 R108, desc[UR40][R10.64] ;  /* 0x000000280a6c8981 */ /* 0x000128000c1e1500 */
[----:B------:R-:W2:Y:S01]  /*127a0*/  LDL R5, [R1+0x290] ;  /* 0x0002900001057983 */ /* 0x000ea20000100800 */
[----:B0-----:R-:W-:-:S03]  /*127b0*/  @!P0 IMAD.MOV.U32 R10, RZ, RZ, R69 ;  /* 0x000000ffff0a8224 */ /* 0x001fc600078e0045 */
[----:B------:R-:W4:Y:S01]  /*127c0*/  LDL R69, [R1+0x28c] ;  /* 0x00028c0001457983 */ /* 0x000f220000100800 */
[----:B------:R-:W-:Y:S01]  /*127d0*/  @!P0 IMAD.MOV.U32 R11, RZ, RZ, R77 ;  /* 0x000000ffff0b8224 */ /* 0x000fe200078e004d */
[----:B------:R-:W-:-:S04]  /*127e0*/  PRMT R106, RZ, 0x7610, R106 ;  /* 0x00007610ff6a7816 */ /* 0x000fc8000000006a */
[----:B------:R0:W2:Y:S01]  /*127f0*/  @!P0 LDG.E.U16 R107, desc[UR40][R10.64] ;  /* 0x000000280a6b8981 */ /* 0x0000a2000c1e1500 */
[----:B------:R-:W-:Y:S02]  /*12800*/  PRMT R105, RZ, 0x7610, R105 ;  /* 0x00007610ff697816 */ /* 0x000fe40000000069 */
[----:B------:R-:W-:Y:S01]  /*12810*/  PRMT R104, RZ, 0x7610, R104 ;  /* 0x00007610ff687816 */ /* 0x000fe20000000068 */
[----:B0-----:R-:W-:Y:S02]  /*12820*/  @!P0 IMAD.MOV.U32 R11, RZ, RZ, R73 ;  /* 0x000000ffff0b8224 */ /* 0x001fe400078e0049 */
[----:B------:R-:W2:Y:S01]  /*12830*/  LDL R73, [R1+0x26c] ;  /* 0x00026c0001497983 */ /* 0x000ea20000100800 */
[----:B------:R-:W-:-:S03]  /*12840*/  @!P0 IMAD.MOV.U32 R10, RZ, RZ, R72 ;  /* 0x000000ffff0a8224 */ /* 0x000fc600078e0048 */
[----:B------:R-:W2:Y:S04]  /*12850*/  LDL R72, [R1+0x270] ;  /* 0x0002700001487983 */ /* 0x000ea80000100800 */
[----:B------:R0:W2:Y:S02]  /*12860*/  @!P0 LDG.E.U16 R106, desc[UR40][R10.64] ;  /* 0x000000280a6a8981 */ /* 0x0000a4000c1e1500 */
[----:B0-----:R-:W-:Y:S02]  /*12870*/  @!P0 IMAD.MOV.U32 R11, RZ, RZ, R71 ;  /* 0x000000ffff0b8224 */ /* 0x001fe400078e0047 */
[----:B------:R-:W2:Y:S01]  /*12880*/  LDL R71, [R1+0x24c] ;  /* 0x00024c0001477983 */ /* 0x000ea20000100800 */
[----:B------:R-:W-:-:S03]  /*12890*/  @!P0 IMAD.MOV.U32 R10, RZ, RZ, R68 ;  /* 0x000000ffff0a8224 */ /* 0x000fc600078e0044 */
[----:B------:R-:W2:Y:S04]  /*128a0*/  LDL R68, [R1+0x250] ;  /* 0x0002500001447983 */ /* 0x000ea80000100800 */
[----:B------:R0:W2:Y:S02]  /*128b0*/  @!P0 LDG.E.U16 R105, desc[UR40][R10.64] ;  /* 0x000000280a698981 */ /* 0x0000a4000c1e1500 */
[----:B0-----:R-:W-:Y:S02]  /*128c0*/  @!P0 IMAD.MOV.U32 R11, RZ, RZ, R76 ;  /* 0x000000ffff0b8224 */ /* 0x001fe400078e004c */
[----:B------:R-:W-:-:S05]  /*128d0*/  @!P0 IMAD.MOV.U32 R10, RZ, RZ, R75 ;  /* 0x000000ffff0a8224 */ /* 0x000fca00078e004b */
[----:B------:R0:W2:Y:S02]  /*128e0*/  @!P0 LDG.E.U16 R104, desc[UR40][R10.64] ;  /* 0x000000280a688981 */ /* 0x0000a4000c1e1500 */
[----:B0-----:R-:W-:Y:S02]  /*128f0*/  @!P0 IMAD.MOV.U32 R10, RZ, RZ, R70 ;  /* 0x000000ffff0a8224 */ /* 0x001fe400078e0046 */
[----:B------:R-:W2:Y:S01]  /*12900*/  LDL R70, [R1+0x230] ;  /* 0x0002300001467983 */ /* 0x000ea20000100800 */
[----:B------:R-:W-:Y:S01]  /*12910*/  PRMT R103, RZ, 0x7610, R103 ;  /* 0x00007610ff677816 */ /* 0x000fe20000000067 */
[----:B---3--:R-:W-:Y:S02]  /*12920*/  @!P0 IMAD.MOV.U32 R11, RZ, RZ, R74 ;  /* 0x000000ffff0b8224 */ /* 0x008fe400078e004a */
[----:B------:R-:W3:Y:S04]  /*12930*/  LDL R74, [R1+0x22c] ;  /* 0x00022c00014a7983 */ /* 0x000ee80000100800 */
[----:B------:R4:W3:Y:S02]  /*12940*/  @!P0 LDG.E.U16 R103, desc[UR40][R10.64] ;  /* 0x000000280a678981 */ /* 0x0008e4000c1e1500 */
[----:B----4-:R-:W-:-:S02]  /*12950*/  @!P0 IMAD.MOV.U32 R11, RZ, RZ, R69 ;  /* 0x000000ffff0b8224 */ /* 0x010fc400078e0045 */
[----:B------:R-:W4:Y:S01]  /*12960*/  LDL R69, [R1+0x20c] ;  /* 0x00020c0001457983 */ /* 0x000f220000100800 */
[----:B------:R-:W-:Y:S01]  /*12970*/  PRMT R102, RZ, 0x7610, R102 ;  /* 0x00007610ff667816 */ /* 0x000fe20000000066 */
[----:B--2---:R-:W-:Y:S02]  /*12980*/  @!P0 IMAD.MOV.U32 R10, RZ, RZ, R5 ;  /* 0x000000ffff0a8224 */ /* 0x004fe400078e0005 */
[----:B------:R-:W2:Y:S01]  /*12990*/  LDL R5, [R1+0x210] ;  /* 0x0002100001057983 */ /* 0x000ea20000100800 */
[----:B------:R-:W-:-:S03]  /*129a0*/  PRMT R101, RZ, 0x7610, R101 ;  /* 0x00007610ff657816 */ /* 0x000fc60000000065 */
[----:B------:R0:W2:Y:S04]  /*129b0*/  @!P0 LDG.E.U16 R102, desc[UR40][R10.64] ;  /* 0x000000280a668981 */ /* 0x0000a8000c1e1500 */
[----:B------:R-:W2:Y:S01]  /*129c0*/  LDL.LU R84, [R1+0x1ec] ;  /* 0x0001ec0001547983 */ /* 0x000ea20000300800 */
[----:B------:R-:W-:Y:S01]  /*129d0*/  PRMT R100, RZ, 0x7610, R100 ;  /* 0x00007610ff647816 */ /* 0x000fe20000000064 */
[----:B0-----:R-:W-:Y:S02]  /*129e0*/  @!P0 IMAD.MOV.U32 R11, RZ, RZ, R73 ;  /* 0x000000ffff0b8224 */ /* 0x001fe400078e0049 */
[----:B------:R-:W2:Y:S01]  /*129f0*/  LDL R73, [R1+0x1f0] ;  /* 0x0001f00001497983 */ /* 0x000ea20000100800 */
[----:B------:R-:W-:-:S03]  /*12a00*/  @!P0 IMAD.MOV.U32 R10, RZ, RZ, R72 ;  /* 0x000000ffff0a8224 */ /* 0x000fc600078e0048 */
[----:B------:R-:W2:Y:S04]  /*12a10*/  LDL.LU R76, [R1+0x1cc] ;  /* 0x0001cc00014c7983 */ /* 0x000ea80000300800 */
[----:B------:R-:W2:Y:S04]  /*12a20*/  LDL R77, [R1+0x1d0] ;  /* 0x0001d000014d7983 */ /* 0x000ea80000100800 */
[----:B------:R0:W2:Y:S04]  /*12a30*/  @!P0 LDG.E.U16 R101, desc[UR40][R10.64] ;  /* 0x000000280a658981 */ /* 0x0000a8000c1e1500 */
[----:B------:R-:W2:Y:S01]  /*12a40*/  LDL R72, [R1+0x344] ;  /* 0x0003440001487983 */ /* 0x000ea20000100800 */
[----:B0-----:R-:W-:-:S02]  /*12a50*/  @!P0 IMAD.MOV.U32 R11, RZ, RZ, R71 ;  /* 0x000000ffff0b8224 */ /* 0x001fc400078e0047 */
[----:B------:R-:W-:Y:S02]  /*12a60*/  @!P0 IMAD.MOV.U32 R10, RZ, RZ, R68 ;  /* 0x000000ffff0a8224 */ /* 0x000fe400078e0044 */
[----:B------:R-:W2:Y:S04]  /*12a70*/  LDL R68, [R1+0x348] ;  /* 0x0003480001447983 */ /* 0x000ea80000100800 */
[----:B------:R-:W2:Y:S04]  /*12a80*/  LDL.LU R88, [R1+0x1ac] ;  /* 0x0001ac0001587983 */ /* 0x000ea80000300800 */
[----:B------:R-:W2:Y:S04]  /*12a90*/  LDL.LU R71, [R1+0x190] ;  /* 0x0001900001477983 */ /* 0x000ea80000300800 */
[----:B------:R-:W2:Y:S04]  /*12aa0*/  LDL.LU R79, [R1+0x1b0] ;  /* 0x0001b000014f7983 */ /* 0x000ea80000300800 */
[----:B------:R-:W2:Y:S04]  /*12ab0*/  LDL.LU R87, [R1+0x18c] ;  /* 0x00018c0001577983 */ /* 0x000ea80000300800 */
[----:B------:R0:W2:Y:S04]  /*12ac0*/  @!P0 LDG.E.U16 R100, desc[UR40][R10.64] ;  /* 0x000000280a648981 */ /* 0x0000a8000c1e1500 */
[----:B------:R-:W2:Y:S01]  /*12ad0*/  LDL R75, [R1+0x324] ;  /* 0x00032400014b7983 */ /* 0x000ea20000100800 */
[----:B0-----:R-:W-:-:S03]  /*12ae0*/  @!P0 IMAD.MOV.U32 R10, RZ, RZ, R70 ;  /* 0x000000ffff0a8224 */ /* 0x001fc600078e0046 */
[----:B------:R-:W2:Y:S04]  /*12af0*/  LDL R70, [R1+0x328] ;  /* 0x0003280001467983 */ /* 0x000ea80000100800 */
[----:B------:R-:W2:Y:S01]  /*12b00*/  LDL.LU R92, [R1+0x170] ;  /* 0x00017000015c7983 */ /* 0x000ea20000300800 */
[----:B------:R-:W-:Y:S01]  /*12b10*/  PRMT R99, RZ, 0x7610, R99 ;  /* 0x00007610ff637816 */ /* 0x000fe20000000063 */
[----:B---3--:R-:W-:Y:S01]  /*12b20*/  @!P0 IMAD.MOV.U32 R11, RZ, RZ, R74 ;  /* 0x000000ffff0b8224 */ /* 0x008fe200078e004a */
[----:B------:R-:W-:Y:S01]  /*12b30*/  PRMT R98, RZ, 0x7610, R98 ;  /* 0x00007610ff627816 */ /* 0x000fe20000000062 */
[----:B------:R-:W3:Y:S04]  /*12b40*/  LDL R74, [R1+0x2e4] ;  /* 0x0002e400014a7983 */ /* 0x000ee80000100800 */
[----:B------:R4:W3:Y:S02]  /*12b50*/  @!P0 LDG.E.U16 R99, desc[UR40][R10.64] ;  /* 0x000000280a638981 */ /* 0x0008e4000c1e1500 */
[----:B----4-:R-:W-:-:S02]  /*12b60*/  @!P0 IMAD.MOV.U32 R11, RZ, RZ, R69 ;  /* 0x000000ffff0b8224 */ /* 0x010fc400078e0045 */
[----:B------:R-:W4:Y:S01]  /*12b70*/  LDL R69, [R1+0x304] ;  /* 0x0003040001457983 */ /* 0x000f220000100800 */
[----:B--2---:R-:W-:Y:S01]  /*12b80*/  @!P0 IMAD.MOV.U32 R10, RZ, RZ, R5 ;  /* 0x000000ffff0a8224 */ /* 0x004fe200078e0005 */
[----:B------:R-:W-:Y:S02]  /*12b90*/  PRMT R97, RZ, 0x7610, R97 ;  /* 0x00007610ff617816 */ /* 0x000fe40000000061 */
[----:B------:R-:W2:Y:S04]  /*12ba0*/  LDL R5, [R1+0x308] ;  /* 0x0003080001057983 */ /* 0x000ea80000100800 */
[----:B------:R0:W3:Y:S01]  /*12bb0*/  @!P0 LDG.E.U16 R98, desc[UR40][R10.64] ;  /* 0x000000280a628981 */ /* 0x0000e2000c1e1500 */
[----:B------:R-:W-:Y:S01]  /*12bc0*/  PRMT R96, RZ, 0x7610, R96 ;  /* 0x00007610ff607816 */ /* 0x000fe20000000060 */
[----:B0-----:R-:W-:Y:S01]  /*12bd0*/  @!P0 IMAD.MOV.U32 R11, RZ, RZ, R84 ;  /* 0x000000ffff0b8224 */ /* 0x001fe200078e0054 */
[----:B------:R-:W-:-:S02]  /*12be0*/  PRMT R95, RZ, 0x7610, R95 ;  /* 0x00007610ff5f7816 */ /* 0x000fc4000000005f */
[----:B------:R-:W-:Y:S01]  /*12bf0*/  PRMT R94, RZ, 0x7610, R94 ;  /* 0x00007610ff5e7816 */ /* 0x000fe2000000005e */
[----:B------:R-:W-:Y:S01]  /*12c00*/  @!P0 IMAD.MOV.U32 R10, RZ, RZ, R73 ;  /* 0x000000ffff0a8224 */ /* 0x000fe200078e0049 */
[----:B------:R-:W-:Y:S01]  /*12c10*/  PRMT R93, RZ, 0x7610, R93 ;  /* 0x00007610ff5d7816 */ /* 0x000fe2000000005d */
[----:B------:R-:W3:Y:S04]  /*12c20*/  LDL R73, [R1+0x2e8] ;  /* 0x0002e80001497983 */ /* 0x000ee80000100800 */
[----:B------:R0:W3:Y:S02]  /*12c30*/  @!P0 LDG.E.U16 R97, desc[UR40][R10.64] ;  /* 0x000000280a618981 */ /* 0x0000e4000c1e1500 */
[----:B0-----:R-:W-:Y:S02]  /*12c40*/  @!P0 IMAD.MOV.U32 R10, RZ, RZ, R77 ;  /* 0x000000ffff0a8224 */ /* 0x001fe400078e004d */
[----:B------:R-:W-:-:S05]  /*12c50*/  @!P0 IMAD.MOV.U32 R11, RZ, RZ, R76 ;  /* 0x000000ffff0b8224 */ /* 0x000fca00078e004c */
[----:B------:R0:W3:Y:S02]  /*12c60*/  @!P0 LDG.E.U16 R96, desc[UR40][R10.64] ;  /* 0x000000280a608981 */ /* 0x0000e4000c1e1500 */
[----:B0-----:R-:W-:Y:S02]  /*12c70*/  @!P0 IMAD.MOV.U32 R11, RZ, RZ, R88 ;  /* 0x000000ffff0b8224 */ /* 0x001fe400078e0058 */
[----:B------:R-:W-:-:S05]  /*12c80*/  @!P0 IMAD.MOV.U32 R10, RZ, RZ, R79 ;  /* 0x000000ffff0a8224 */ /* 0x000fca00078e004f */
[----:B------:R0:W3:Y:S02]  /*12c90*/  @!P0 LDG.E.U16 R95, desc[UR40][R10.64] ;  /* 0x000000280a5f8981 */ /* 0x0000e4000c1e1500 */
[----:B0-----:R-:W-:Y:S02]  /*12ca0*/  @!P0 IMAD.MOV.U32 R10, RZ, RZ, R71 ;  /* 0x000000ffff0a8224 */ /* 0x001fe400078e0047 */
[----:B------:R-:W-:-:S05]  /*12cb0*/  @!P0 IMAD.MOV.U32 R11, RZ, RZ, R87 ;  /* 0x000000ffff0b8224 */ /* 0x000fca00078e0057 */
[----:B------:R0:W3:Y:S04]  /*12cc0*/  @!P0 LDG.E.U16 R94, desc[UR40][R10.64] ;  /* 0x000000280a5e8981 */ /* 0x0000e8000c1e1500 */
[----:B------:R1:W-:Y:S01]  /*12cd0*/  STL [R1+0xb8c], R2 ;  /* 0x000b8c0201007387 */ /* 0x0003e20000100800 */
[----:B0-----:R-:W-:Y:S02]  /*12ce0*/  @!P0 IMAD.MOV.U32 R10, RZ, RZ, R92 ;  /* 0x000000ffff0a8224 */ /* 0x001fe400078e005c */
[----:B------:R-:W-:Y:S01]  /*12cf0*/  @!P0 IMAD.MOV.U32 R11, RZ, RZ, R2 ;  /* 0x000000ffff0b8224 */ /* 0x000fe200078e0002 */
[----:B------:R-:W-:Y:S01]  /*12d00*/  PRMT R252, RZ, 0x7610, R252 ;  /* 0x00007610fffc7816 */ /* 0x000fe200000000fc */
[----:B-1----:R-:W3:Y:S04]  /*12d10*/  LDL R2, [R1+0x2a8] ;  /* 0x0002a80001027983 */ /* 0x002ee80000100800 */
[----:B------:R0:W3:Y:S02]  /*12d20*/  @!P0 LDG.E.U16 R93, desc[UR40][R10.64] ;  /* 0x000000280a5d8981 */ /* 0x0000e4000c1e1500 */
[----:B0-----:R-:W-:-:S02]  /*12d30*/  @!P0 IMAD.MOV.U32 R11, RZ, RZ, R72 ;  /* 0x000000ffff0b8224 */ /* 0x001fc400078e0048 */
[----:B------:R-:W3:Y:S01]  /*12d40*/  LDL R72, [R1+0x2c4] ;  /* 0x0002c40001487983 */ /* 0x000ee20000100800 */
[----:B------:R-:W-:-:S03]  /*12d50*/  @!P0 IMAD.MOV.U32 R10, RZ, RZ, R68 ;  /* 0x000000ffff0a8224 */ /* 0x000fc600078e0044 */
[----:B------:R-:W3:Y:S01]  /*12d60*/  LDL R68, [R1+0x2c8] ;  /* 0x0002c80001447983 */ /* 0x000ee20000100800 */
[----:B------:R-:W-:-:S03]  /*12d70*/  PRMT R251, RZ, 0x7610, R251 ;  /* 0x00007610fffb7816 */ /* 0x000fc600000000fb */
[----:B------:R0:W3:Y:S02]  /*12d80*/  @!P0 LDG.E.U16 R252, desc[UR40][R10.64] ;  /* 0x000000280afc8981 */ /* 0x0000e4000c1e1500 */
[----:B0-----:R-:W-:Y:S02]  /*12d90*/  @!P0 IMAD.MOV.U32 R10, RZ, RZ, R70 ;  /* 0x000000ffff0a8224 */ /* 0x001fe400078e0046 */
[----:B------:R-:W-:Y:S01]  /*12da0*/  @!P0 IMAD.MOV.U32 R11, RZ, RZ, R75 ;  /* 0x000000ffff0b8224 */ /* 0x000fe200078e004b */
        /* <DEDUP_REMOVED lines=8> */
[----:B------:R3:W2:Y:S02]  /*12e30*/  @!P0 LDG.E.U16 R250, desc[UR40][R10.64] ;  /* 0x000000280afa8981 */ /* 0x0006a4000c1e1500 */
[----:B---3--:R-:W-:Y:S02]  /*12e40*/  @!P0 IMAD.MOV.U32 R11, RZ, RZ, R74 ;  /* 0x000000ffff0b8224 */ /* 0x008fe400078e004a */
[----:B------:R-:W3:Y:S01]  /*12e50*/  LDL R74, [R1+0x264] ;  /* 0x00026400014a7983 */ /* 0x000ee20000100800 */
[----:B------:R-:W-:Y:S01]  /*12e60*/  PRMT R248, RZ, 0x7610, R248 ;  /* 0x00007610fff87816 */ /* 0x000fe200000000f8 */
[----:B------:R-:W-:Y:S02]  /*12e70*/  @!P0 IMAD.MOV.U32 R10, RZ, RZ, R73 ;  /* 0x000000ffff0a8224 */ /* 0x000fe400078e0049 */
[----:B------:R-:W3:Y:S04]  /*12e80*/  LDL R73, [R1+0x268] ;  /* 0x0002680001497983 */ /* 0x000ee80000100800 */
[----:B------:R0:W3:Y:S01]  /*12e90*/  @!P0 LDG.E.U16 R249, desc[UR40][R10.64] ;  /* 0x000000280af98981 */ /* 0x0000e2000c1e1500 */
[----:B------:R-:W-:Y:S01]  /*12ea0*/  PRMT R247, RZ, 0x7610, R247 ;  /* 0x00007610fff77816 */ /* 0x000fe200000000f7 */
[----:B0-----:R-:W-:-:S02]  /*12eb0*/  @!P0 IMAD.MOV.U32 R11, RZ, RZ, R72 ;  /* 0x000000ffff0b8224 */ /* 0x001fc400078e0048 */
[----:B------:R-:W3:Y:S01]  /*12ec0*/  LDL R72, [R1+0x244] ;  /* 0x0002440001487983 */ /* 0x000ee20000100800 */
[----:B------:R-:W-:-:S03]  /*12ed0*/  @!P0 IMAD.MOV.U32 R10, RZ, RZ, R68 ;  /* 0x000000ffff0a8224 */ /* 0x000fc600078e0044 */
[----:B------:R-:W3:Y:S04]  /*12ee0*/  LDL R68, [R1+0x248] ;  /* 0x0002480001447983 */ /* 0x000ee80000100800 */
[----:B------:R0:W3:Y:S02]  /*12ef0*/  @!P0 LDG.E.U16 R248, desc[UR40][R10.64] ;  /* 0x000000280af88981 */ /* 0x0000e4000c1e1500 */
[----:B0-----:R-:W-:Y:S02]  /*12f00*/  @!P0 IMAD.MOV.U32 R10, RZ, RZ, R2 ;  /* 0x000000ffff0a8224 */ /* 0x001fe400078e0002 */
[----:B------:R-:W-:Y:S01]  /*12f10*/  @!P0 IMAD.MOV.U32 R11, RZ, RZ, R70 ;  /* 0x000000ffff0b8224 */ /* 0x000fe200078e0046 */
[----:B------:R-:W3:Y:S04]  /*12f20*/  LDL R2, [R1+0x228] ;  /* 0x0002280001027983 */ /* 0x000ee80000100800 */
[----:B------:R4:W3:Y:S01]  /*12f30*/  @!P0 LDG.E.U16 R247, desc[UR40][R10.64] ;  /* 0x000000280af78981 */ /* 0x0008e2000c1e1500 */
[----:B------:R-:W-:-:S02]  /*12f40*/  PRMT R246, RZ, 0x7610, R246 ;  /* 0x00007610fff67816 */ /* 0x000fc400000000f6 */
[----:B------:R-:W-:Y:S01]  /*12f50*/  PRMT R245, RZ, 0x7610, R245 ;  /* 0x00007610fff57816 */ /* 0x000fe200000000f5 */
[----:B------:R-:W3:Y:S01]  /*12f60*/  LDL R70, [R1+0x204] ;  /* 0x0002040001467983 */ /* 0x000ee20000100800 */
[----:B----4-:R-:W-:-:S03]  /*12f70*/  @!P0 IMAD.MOV.U32 R11, RZ, RZ, R69 ;  /* 0x000000ffff0b8224 */ /* 0x010fc600078e0045 */
[----:B------:R-:W4:Y:S01]  /*12f80*/  LDL R69, [R1+0x224] ;  /* 0x0002240001457983 */ /* 0x000f220000100800 */
[----:B--2---:R-:W-:-:S03]  /*12f90*/  @!P0 IMAD.MOV.U32 R10, RZ, RZ, R5 ;  /* 0x000000ffff0a8224 */ /* 0x004fc600078e0005 */
[----:B------:R-:W2:Y:S04]  /*12fa0*/  LDL R5, [R1+0x208] ;  /* 0x0002080001057983 */ /* 0x000ea80000100800 */
[----:B------:R3:W2:Y:S04]  /*12fb0*/  @!P0 LDG.E.U16 R246, desc[UR40][R10.64] ;  /* 0x000000280af68981 */ /* 0x0006a8000c1e1500 */
[----:B------:R-:W2:Y:S01]  /*12fc0*/  LDL.LU R82, [R1+0x1e4] ;  /* 0x0001e40001527983 */ /* 0x000ea20000300800 */
[----:B---3--:R-:W-:-:S03]  /*12fd0*/  @!P0 IMAD.MOV.U32 R11, RZ, RZ, R74 ;  /* 0x000000ffff0b8224 */ /* 0x008fc600078e004a */
[----:B------:R-:W3:Y:S04]  /*12fe0*/  LDL.LU R74, [R1+0x1c4] ;  /* 0x0001c400014a7983 */ /* 0x000ee80000300800 */
[----:B------:R-:W3:Y:S01]  /*12ff0*/  LDL.LU R85, [R1+0x1c8] ;  /* 0x0001c80001557983 */ /* 0x000ee20000300800 */
[----:B------:R-:W-:-:S05]  /*13000*/  @!P0 IMAD.MOV.U32 R10, RZ, RZ, R73 ;  /* 0x000000ffff0a8224 */ /* 0x000fca00078e0049 */
[----:B------:R0:W3:Y:S01]  /*13010*/  @!P0 LDG.E.U16 R245, desc[UR40][R10.64] ;  /* 0x000000280af58981 */ /* 0x0000e2000c1e1500 */
[----:B------:R-:W-:Y:S01]  /*13020*/  PRMT R244, RZ, 0x7610, R244 ;  /* 0x00007610fff47816 */ /* 0x000fe200000000f4 */
[----:B0-----:R-:W-:Y:S02]  /*13030*/  @!P0 IMAD.MOV.U32 R11, RZ, RZ, R72 ;  /* 0x000000ffff0b8224 */ /* 0x001fe400078e0048 */
[----:B------:R-:W3:Y:S01]  /*13040*/  LDL R72, [R1+0x1e8] ;  /* 0x0001e80001487983 */ /* 0x000ee20000100800 */
[----:B------:R-:W-:-:S03]  /*13050*/  @!P0 IMAD.MOV.U32 R10, RZ, RZ, R68 ;  /* 0x000000ffff0a8224 */ /* 0x000fc600078e0044 */
[----:B------:R-:W3:Y:S04]  /*13060*/  LDL.LU R68, [R1+0x1a4] ;  /* 0x0001a40001447983 */ /* 0x000ee80000300800 */
[----:B------:R-:W3:Y:S04]  /*13070*/  LDL.LU R77, [R1+0x1a8] ;  /* 0x0001a800014d7983 */ /* 0x000ee80000300800 */
[----:B------:R0:W3:Y:S02]  /*13080*/  @!P0 LDG.E.U16 R244, desc[UR40][R10.64] ;  /* 0x000000280af48981 */ /* 0x0000e4000c1e1500 */
[----:B0-----:R-:W-:-:S02]  /*13090*/  @!P0 IMAD.MOV.U32 R10, RZ, RZ, R2 ;  /* 0x000000ffff0a8224 */ /* 0x001fc400078e0002 */
[----:B------:R-:W3:Y:S01]  /*130a0*/  LDL R2, [R1+0x184] ;  /* 0x0001840001027983 */ /* 0x000ee20000100800 */
[----:B----4-:R-:W-:-:S03]  /*130b0*/  @!P0 IMAD.MOV.U32 R11, RZ, RZ, R69 ;  /* 0x000000ffff0b8224 */ /* 0x010fc600078e0045 */
[----:B------:R-:W4:Y:S01]  /*130c0*/  LDL.LU R69, [R1+0x188] ;  /* 0x0001880001457983 */ /* 0x000f220000300800 */
[----:B------:R-:W-:Y:S02]  /*130d0*/  PRMT R243, RZ, 0x7610, R243 ;  /* 0x00007610fff37816 */ /* 0x000fe400000000f3 */
[----:B------:R-:W-:Y:S01]  /*130e0*/  PRMT R242, RZ, 0x7610, R242 ;  /* 0x00007610fff27816 */ /* 0x000fe200000000f2 */
[----:B------:R-:W4:Y:S04]  /*130f0*/  LDL R80, [R1+0x33c] ;  /* 0x00033c0001507983 */ /* 0x000f280000100800 */
[----:B------:R2:W4:Y:S01]  /*13100*/  @!P0 LDG.E.U16 R243, desc[UR40][R10.64] ;  /* 0x000000280af38981 */ /* 0x000522000c1e1500 */
[----:B------:R-:W-:-:S03]  /*13110*/  PRMT R241, RZ, 0x7610, R241 ;  /* 0x00007610fff17816 */ /* 0x000fc600000000f1 */
[----:B------:R-:W4:Y:S04]  /*13120*/  LDL R78, [R1+0x340] ;  /* 0x00034000014e7983 */ /* 0x000f280000100800 */
[----:B------:R-:W4:Y:S01]  /*13130*/  LDL R86, [R1+0x31c] ;  /* 0x00031c0001567983 */ /* 0x000f220000100800 */
[----:B--2---:R-:W-:Y:S02]  /*13140*/  @!P0 IMAD.MOV.U32 R10, RZ, RZ, R5 ;  /* 0x000000ffff0a8224 */ /* 0x004fe400078e0005 */
[----:B------:R-:W-:Y:S01]  /*13150*/  @!P0 IMAD.MOV.U32 R11, RZ, RZ, R70 ;  /* 0x000000ffff0b8224 */ /* 0x000fe200078e0046 */
[----:B------:R-:W2:Y:S04]  /*13160*/  LDL R83, [R1+0x320] ;  /* 0x0003200001537983 */ /* 0x000ea80000100800 */
[----:B------:R0:W2:Y:S04]  /*13170*/  @!P0 LDG.E.U16 R242, desc[UR40][R10.64] ;  /* 0x000000280af28981 */ /* 0x0000a8000c1e1500 */
[----:B------:R-:W2:Y:S04]  /*13180*/  LDL R73, [R1+0x2fc] ;  /* 0x0002fc0001497983 */ /* 0x000ea80000100800 */
[----:B------:R-:W2:Y:S01]  /*13190*/  LDL R70, [R1+0x300] ;  /* 0x0003000001467983 */ /* 0x000ea20000100800 */
[----:B0-----:R-:W-:-:S03]  /*131a0*/  @!P0 IMAD.MOV.U32 R11, RZ, RZ, R82 ;  /* 0x000000ffff0b8224 */ /* 0x001fc600078e0052 */
[----:B------:R-:W2:Y:S01]  /*131b0*/  LDL.LU R5, [R1+0x168] ;  /* 0x0001680001057983 */ /* 0x000ea20000300800 */
[----:B------:R-:W-:Y:S02]  /*131c0*/  PRMT R240, RZ, 0x7610, R240 ;  /* 0x00007610fff07816 */ /* 0x000fe400000000f0 */
[----:B------:R-:W-:Y:S01]  /*131d0*/  PRMT R239, RZ, 0x7610, R239 ;  /* 0x00007610ffef7816 */ /* 0x000fe200000000ef */
[----:B------:R-:W2:Y:S01]  /*131e0*/  LDL R81, [R1+0x2dc] ;  /* 0x0002dc0001517983 */ /* 0x000ea20000100800 */
[----:B------:R-:W-:-:S03]  /*131f0*/  PRMT R238, RZ, 0x7610, R238 ;  /* 0x00007610ffee7816 */ /* 0x000fc600000000ee */
[----:B------:R-:W2:Y:S01]  /*13200*/  LDL R75, [R1+0x2bc] ;  /* 0x0002bc00014b7983 */ /* 0x000ea20000100800 */
[----:B---3--:R-:W-:-:S03]  /*13210*/  @!P0 IMAD.MOV.U32 R10, RZ, RZ, R72 ;  /* 0x000000ffff0a8224 */ /* 0x008fc600078e0048 */
        /* <DEDUP_REMOVED lines=9> */
[----:B------:R-:W3:Y:S04]  /*132b0*/  LDL.LU R2, [R1+0x160] ;  /* 0x0001600001027983 */ /* 0x000ee80000300800 */
[----:B------:R0:W-:Y:S01]  /*132c0*/  STL [R1+0xb90], R231 ;  /* 0x000b90e701007387 */ /* 0x0001e20000100800 */
[----:B----4-:R-:W-:-:S05]  /*132d0*/  @!P0 IMAD.MOV.U32 R10, RZ, RZ, R69 ;  /* 0x000000ffff0a8224 */ /* 0x010fca00078e0045 */
[----:B------:R1:W4:Y:S02]  /*132e0*/  @!P0 LDG.E.U16 R238, desc[UR40][R10.64] ;  /* 0x000000280aee8981 */ /* 0x000324000c1e1500 */
[----:B-1----:R-:W-:Y:S02]  /*132f0*/  @!P0 IMAD.MOV.U32 R11, RZ, RZ, R231 ;  /* 0x000000ffff0b8224 */ /* 0x002fe400078e00e7 */
[----:B0-----:R-:W3:Y:S01]  /*13300*/  LDL.LU R231, [R1+0x2e0] ;  /* 0x0002e00001e77983 */ /* 0x001ee20000300800 */
[----:B------:R-:W-:Y:S02]  /*13310*/  PRMT R237, RZ, 0x7610, R237 ;  /* 0x00007610ffed7816 */ /* 0x000fe400000000ed */
[----:B------:R-:W-:Y:S01]  /*13320*/  PRMT R236, RZ, 0x7610, R236 ;  /* 0x00007610ffec7816 */ /* 0x000fe200000000ec */
[----:B------:R-:W4:Y:S01]  /*13330*/  LDL R89, [R1+0x240] ;  /* 0x0002400001597983 */ /* 0x000f220000100800 */
[----:B------:R-:W-:Y:S02]  /*13340*/  PRMT R235, RZ, 0x7610, R235 ;  /* 0x00007610ffeb7816 */ /* 0x000fe400000000eb */
[----:B------:R-:W-:Y:S01]  /*13350*/  PRMT R234, RZ, 0x7610, R234 ;  /* 0x00007610ffea7816 */ /* 0x000fe200000000ea */
[----:B------:R-:W4:Y:S01]  /*13360*/  LDL R90, [R1+0x23c] ;  /* 0x00023c00015a7983 */ /* 0x000f220000100800 */
[----:B--2---:R-:W-:-:S05]  /*13370*/  @!P0 IMAD.MOV.U32 R10, RZ, RZ, R5 ;  /* 0x000000ffff0a8224 */ /* 0x004fca00078e0005 */
[----:B------:R0:W2:Y:S02]  /*13380*/  @!P0 LDG.E.U16 R237, desc[UR40][R10.64] ;  /* 0x000000280aed8981 */ /* 0x0000a4000c1e1500 */
[----:B0-----:R-:W-:Y:S02]  /*13390*/  @!P0 IMAD.MOV.U32 R10, RZ, RZ, R78 ;  /* 0x000000ffff0a8224 */ /* 0x001fe400078e004e */
[----:B------:R-:W-:Y:S01]  /*133a0*/  @!P0 IMAD.MOV.U32 R11, RZ, RZ, R80 ;  /* 0x000000ffff0b8224 */ /* 0x000fe200078e0050 */
[----:B------:R-:W4:Y:S04]  /*133b0*/  LDL R78, [R1+0x2a0] ;  /* 0x0002a000014e7983 */ /* 0x000f280000100800 */
[----:B------:R0:W2:Y:S04]  /*133c0*/  @!P0 LDG.E.U16 R236, desc[UR40][R10.64] ;  /* 0x000000280aec8981 */ /* 0x0000a8000c1e1500 */
[----:B------:R-:W2:Y:S01]  /*133d0*/  LDL R80, [R1+0x29c] ;  /* 0x00029c0001507983 */ /* 0x000ea20000100800 */
[----:B0-----:R-:W-:-:S02]  /*133e0*/  @!P0 IMAD.MOV.U32 R10, RZ, RZ, R83 ;  /* 0x000000ffff0a8224 */ /* 0x001fc400078e0053 */
[----:B------:R-:W-:-:S05]  /*133f0*/  @!P0 IMAD.MOV.U32 R11, RZ, RZ, R86 ;  /* 0x000000ffff0b8224 */ /* 0x000fca00078e0056 */
[----:B------:R0:W2:Y:S01]  /*13400*/  @!P0 LDG.E.U16 R235, desc[UR40][R10.64] ;  /* 0x000000280aeb8981 */ /* 0x0000a2000c1e1500 */
[----:B------:R-:W-:Y:S01]  /*13410*/  PRMT R233, RZ, 0x7610, R233 ;  /* 0x00007610ffe97816 */ /* 0x000fe200000000e9 */
[----:B0-----:R-:W-:Y:S02]  /*13420*/  @!P0 IMAD.MOV.U32 R10, RZ, RZ, R70 ;  /* 0x000000ffff0a8224 */ /* 0x001fe400078e0046 */
[----:B------:R-:W-:Y:S01]  /*13430*/  @!P0 IMAD.MOV.U32 R11, RZ, RZ, R73 ;  /* 0x000000ffff0b8224 */ /* 0x000fe200078e0049 */
[----:B------:R-:W2:Y:S04]  /*13440*/  LDL R70, [R1+0x280] ;  /* 0x0002800001467983 */ /* 0x000ea80000100800 */
[----:B------:R-:W2:Y:S04]  /*13450*/  LDL R73, [R1+0x27c] ;  /* 0x00027c0001497983 */ /* 0x000ea80000100800 */
[----:B------:R0:W2:Y:S02]  /*13460*/  @!P0 LDG.E.U16 R234, desc[UR40][R10.64] ;  /* 0x000000280aea8981 */ /* 0x0000a4000c1e1500 */
[----:B0-----:R-:W-:-:S02]  /*13470*/  @!P0 IMAD.MOV.U32 R11, RZ, RZ, R81 ;  /* 0x000000ffff0b8224 */ /* 0x001fc400078e0051 */
[----:B---3--:R-:W-:-:S05]  /*13480*/  @!P0 IMAD.MOV.U32 R10, RZ, RZ, R231 ;  /* 0x000000ffff0a8224 */ /* 0x008fca00078e00e7 */
[----:B------:R0:W3:Y:S02]  /*13490*/  @!P0 LDG.E.U16 R233, desc[UR40][R10.64] ;  /* 0x000000280ae98981 */ /* 0x0000e4000c1e1500 */
[----:B0-----:R-:W-:Y:S02]  /*134a0*/  @!P0 IMAD.MOV.U32 R10, RZ, RZ, R72 ;  /* 0x000000ffff0a8224 */ /* 0x001fe400078e0048 */
[----:B------:R-:W3:Y:S01]  /*134b0*/  LDL R72, [R1+0x260] ;  /* 0x0002600001487983 */ /* 0x000ee20000100800 */
[----:B------:R-:W-:-:S03]  /*134c0*/  @!P0 IMAD.MOV.U32 R11, RZ, RZ, R75 ;  /* 0x000000ffff0b8224 */ /* 0x000fc600078e004b */
[----:B------:R-:W3:Y:S01]  /*134d0*/  LDL R75, [R1+0x25c] ;  /* 0x00025c00014b7983 */ /* 0x000ee20000100800 */
[----:B------:R-:W-:Y:S02]  /*134e0*/  PRMT R232, RZ, 0x7610, R232 ;  /* 0x00007610ffe87816 */ /* 0x000fe400000000e8 */
[----:B------:R-:W-:Y:S01]  /*134f0*/  PRMT R230, RZ, 0x7610, R230 ;  /* 0x00007610ffe67816 */ /* 0x000fe200000000e6 */
[----:B------:R-:W3:Y:S04]  /*13500*/  LDL.LU R86, [R1+0x1e0] ;  /* 0x0001e00001567983 */ /* 0x000ee80000300800 */
[----:B------:R4:W3:Y:S04]  /*13510*/  @!P0 LDG.E.U16 R232, desc[UR40][R10.64] ;  /* 0x000000280ae88981 */ /* 0x0008e8000c1e1500 */
[----:B------:R-:W3:Y:S01]  /*13520*/  LDL R81, [R1+0x21c] ;  /* 0x00021c0001517983 */ /* 0x000ee20000100800 */
[----:B----4-:R-:W-:-:S03]  /*13530*/  @!P0 IMAD.MOV.U32 R10, RZ, RZ, R78 ;  /* 0x000000ffff0a8224 */ /* 0x010fc600078e004e */
[----:B------:R-:W4:Y:S01]  /*13540*/  LDL R78, [R1+0x220] ;  /* 0x00022000014e7983 */ /* 0x000f220000100800 */
[----:B--2---:R-:W-:-:S05]  /*13550*/  @!P0 IMAD.MOV.U32 R11, RZ, RZ, R80 ;  /* 0x000000ffff0b8224 */ /* 0x004fca00078e0050 */
[----:B------:R0:W2:Y:S01]  /*13560*/  @!P0 LDG.E.U16 R230, desc[UR40][R10.64] ;  /* 0x000000280ae68981 */ /* 0x0000a2000c1e1500 */
[----:B------:R-:W-:Y:S02]  /*13570*/  PRMT R229, RZ, 0x7610, R229 ;  /* 0x00007610ffe57816 */ /* 0x000fe400000000e5 */
[----:B------:R-:W-:Y:S01]  /*13580*/  PRMT R227, RZ, 0x7610, R227 ;  /* 0x00007610ffe37816 */ /* 0x000fe200000000e3 */
[----:B0-----:R-:W-:Y:S02]  /*13590*/  @!P0 IMAD.MOV.U32 R10, RZ, RZ, R70 ;  /* 0x000000ffff0a8224 */ /* 0x001fe400078e0046 */
[----:B------:R-:W2:Y:S01]  /*135a0*/  LDL R70, [R1+0x200] ;  /* 0x0002000001467983 */ /* 0x000ea20000100800 */
[----:B------:R-:W-:-:S03]  /*135b0*/  @!P0 IMAD.MOV.U32 R11, RZ, RZ, R73 ;  /* 0x000000ffff0b8224 */ /* 0x000fc600078e0049 */
[----:B------:R-:W2:Y:S04]  /*135c0*/  LDL R73, [R1+0x1fc] ;  /* 0x0001fc0001497983 */ /* 0x000ea80000100800 */
[----:B------:R-:W2:Y:S04]  /*135d0*/  LDL.LU R80, [R1+0x1dc] ;  /* 0x0001dc0001507983 */ /* 0x000ea80000300800 */
[----:B------:R3:W2:Y:S04]  /*135e0*/  @!P0 LDG.E.U16 R229, desc[UR40][R10.64] ;  /* 0x000000280ae58981 */ /* 0x0006a8000c1e1500 */
[----:B------:R-:W2:Y:S01]  /*135f0*/  LDL.LU R83, [R1+0x1c0] ;  /* 0x0001c00001537983 */ /* 0x000ea20000300800 */
[----:B---3--:R-:W-:-:S03]  /*13600*/  @!P0 IMAD.MOV.U32 R10, RZ, RZ, R72 ;  /* 0x000000ffff0a8224 */ /* 0x008fc600078e0048 */
[----:B------:R-:W3:Y:S01]  /*13610*/  LDL.LU R72, [R1+0x1bc] ;  /* 0x0001bc0001487983 */ /* 0x000ee20000300800 */
[----:B------:R-:W-:-:S03]  /*13620*/  @!P0 IMAD.MOV.U32 R11, RZ, RZ, R75 ;  /* 0x000000ffff0b8224 */ /* 0x000fc600078e004b */
[----:B------:R-:W3:Y:S04]  /*13630*/  LDL.LU R75, [R1+0x1a0] ;  /* 0x0001a000014b7983 */ /* 0x000ee80000300800 */
[----:B------:R-:W3:Y:S04]  /*13640*/  LDL.LU R91, [R1+0x19c] ;  /* 0x00019c00015b7983 */ /* 0x000ee80000300800 */
[----:B------:R0:W3:Y:S02]  /*13650*/  @!P0 LDG.E.U16 R227, desc[UR40][R10.64] ;  /* 0x000000280ae38981 */ /* 0x0000e4000c1e1500 */
[----:B0-----:R-:W-:-:S02]  /*13660*/  @!P0 IMAD.MOV.U32 R10, RZ, RZ, R89 ;  /* 0x000000ffff0a8224 */ /* 0x001fc400078e0059 */
[----:B------:R-:W3:Y:S01]  /*13670*/  LDL.LU R89, [R1+0x180] ;  /* 0x0001800001597983 */ /* 0x000ee20000300800 */
[----:B------:R-:W-:Y:S01]  /*13680*/  PRMT R226, RZ, 0x7610, R226 ;  /* 0x00007610ffe27816 */ /* 0x000fe200000000e2 */
[----:B------:R-:W-:Y:S01]  /*13690*/  @!P0 IMAD.MOV.U32 R11, RZ, RZ, R90 ;  /* 0x000000ffff0b8224 */ /* 0x000fe200078e005a */
[----:B------:R-:W-:Y:S01]  /*136a0*/  PRMT R225, RZ, 0x7610, R225 ;  /* 0x00007610ffe17816 */ /* 0x000fe200000000e1 */
[----:B------:R-:W3:Y:S04]  /*136b0*/  LDL R90, [R1+0x338] ;  /* 0x00033800015a7983 */ /* 0x000ee80000100800 */
[----:B------:R4:W3:Y:S01]  /*136c0*/  @!P0 LDG.E.U16 R226, desc[UR40][R10.64] ;  /* 0x000000280ae28981 */ /* 0x0008e2000c1e1500 */
[----:B------:R-:W-:Y:S02]  /*136d0*/  PRMT R224, RZ, 0x7610, R224 ;  /* 0x00007610ffe07816 */ /* 0x000fe400000000e0 */
[----:B------:R-:W-:Y:S01]  /*136e0*/  PRMT R223, RZ, 0x7610, R223 ;  /* 0x00007610ffdf7816 */ /* 0x000fe200000000df */
[----:B------:R-:W3:Y:S01]  /*136f0*/  LDL R143, [R1+0x318] ;  /* 0x00031800018f7983 */ /* 0x000ee20000100800 */
[----:B----4-:R-:W-:-:S02]  /*13700*/  @!P0 IMAD.MOV.U32 R10, RZ, RZ, R78 ;  /* 0x000000ffff0a8224 */ /* 0x010fc400078e004e */
[----:B------:R-:W-:Y:S01]  /*13710*/  @!P0 IMAD.MOV.U32 R11, RZ, RZ, R81 ;  /* 0x000000ffff0b8224 */ /* 0x000fe200078e0051 */
[----:B------:R-:W-:Y:S01]  /*13720*/  PRMT R222, RZ, 0x7610, R222 ;  /* 0x00007610ffde7816 */ /* 0x000fe200000000de */
[----:B------:R-:W4:Y:S04]  /*13730*/  LDL R81, [R1+0x2f4] ;  /* 0x0002f40001517983 */ /* 0x000f280000100800 */
[----:B------:R2:W4:Y:S01]  /*13740*/  @!P0 LDG.E.U16 R225, desc[UR40][R10.64] ;  /* 0x000000280ae18981 */ /* 0x000522000c1e1500 */
[----:B------:R-:W-:Y:S02]  /*13750*/  PRMT R221, RZ, 0x7610, R221 ;  /* 0x00007610ffdd7816 */ /* 0x000fe400000000dd */
[----:B------:R-:W-:Y:S01]  /*13760*/  PRMT R220, RZ, 0x7610, R220 ;  /* 0x00007610ffdc7816 */ /* 0x000fe200000000dc */
[----:B------:R-:W4:Y:S01]  /*13770*/  LDL R78, [R1+0x2f8] ;  /* 0x0002f800014e7983 */ /* 0x000f220000100800 */
[----:B--2---:R-:W-:-:S02]  /*13780*/  @!P0 IMAD.MOV.U32 R10, RZ, RZ, R70 ;  /* 0x000000ffff0a8224 */ /* 0x004fc400078e0046 */
[----:B------:R-:W-:Y:S01]  /*13790*/  @!P0 IMAD.MOV.U32 R11, RZ, RZ, R73 ;  /* 0x000000ffff0b8224 */ /* 0x000fe200078e0049 */
[----:B------:R-:W2:Y:S04]  /*137a0*/  LDL R70, [R1+0x2d8] ;  /* 0x0002d80001467983 */ /* 0x000ea80000100800 */
[----:B------:R0:W2:Y:S04]  /*137b0*/  @!P0 LDG.E.U16 R224, desc[UR40][R10.64] ;  /* 0x000000280ae08981 */ /* 0x0000a8000c1e1500 */
[----:B------:R-:W2:Y:S01]  /*137c0*/  LDL R73, [R1+0x2d4] ;  /* 0x0002d40001497983 */ /* 0x000ea20000100800 */
[----:B0-----:R-:W-:-:S02]  /*137d0*/  @!P0 IMAD.MOV.U32 R10, RZ, RZ, R86 ;  /* 0x000000ffff0a8224 */ /* 0x001fc400078e0056 */
[----:B------:R-:W-:-:S05]  /*137e0*/  @!P0 IMAD.MOV.U32 R11, RZ, RZ, R80 ;  /* 0x000000ffff0b8224 */ /* 0x000fca00078e0050 */
[----:B------:R0:W2:Y:S02]  /*137f0*/  @!P0 LDG.E.U16 R223, desc[UR40][R10.64] ;  /* 0x000000280adf8981 */ /* 0x0000a4000c1e1500 */
[----:B0-----:R-:W-:Y:S02]  /*13800*/  @!P0 IMAD.MOV.U32 R10, RZ, RZ, R83 ;  /* 0x000000ffff0a8224 */ /* 0x001fe400078e0053 */
[----:B------:R0:W-:Y:S01]  /*13810*/  STL [R1+0xb94], R219 ;  /* 0x000b94db01007387 */ /* 0x0001e20000100800 */
[----:B---3--:R-:W-:-:S05]  /*13820*/  @!P0 IMAD.MOV.U32 R11, RZ, RZ, R72 ;  /* 0x000000ffff0b8224 */ /* 0x008fca00078e0048 */
[----:B------:R1:W3:Y:S02]  /*13830*/  @!P0 LDG.E.U16 R222, desc[UR40][R10.64] ;  /* 0x000000280ade8981 */ /* 0x0002e4000c1e1500 */
[----:B-1----:R-:W-:Y:S02]  /*13840*/  @!P0 IMAD.MOV.U32 R10, RZ, RZ, R75 ;  /* 0x000000ffff0a8224 */ /* 0x002fe400078e004b */
[----:B------:R-:W-:-:S05]  /*13850*/  @!P0 IMAD.MOV.U32 R11, RZ, RZ, R91 ;  /* 0x000000ffff0b8224 */ /* 0x000fca00078e005b */
[----:B------:R1:W3:Y:S02]  /*13860*/  @!P0 LDG.E.U16 R221, desc[UR40][R10.64] ;  /* 0x000000280add8981 */ /* 0x0002e4000c1e1500 */
[----:B-1----:R-:W-:Y:S02]  /*13870*/  @!P0 IMAD.MOV.U32 R10, RZ, RZ, R89 ;  /* 0x000000ffff0a8224 */ /* 0x002fe400078e0059 */
[----:B------:R-:W-:Y:S02]  /*13880*/  @!P0 IMAD.MOV.U32 R11, RZ, RZ, R219 ;  /* 0x000000ffff0b8224 */ /* 0x000fe400078e00db */
[----:B0-----:R-:W4:Y:S04]  /*13890*/  LDL R219, [R1+0x314] ;  /* 0x0003140001db7983 */ /* 0x001f280000100800 */
[----:B------:R0:W3:Y:S04]  /*138a0*/  @!P0 LDG.E.U16 R220, desc[UR40][R10.64] ;  /* 0x000000280adc8981 */ /* 0x0000e8000c1e1500 */
[----:B------:R1:W-:Y:S01]  /*138b0*/  STL [R1+0xb9c], R2 ;  /* 0x000b9c0201007387 */ /* 0x0003e20000100800 */
[----:B0-----:R-:W-:-:S03]  /*138c0*/  @!P0 IMAD.MOV.U32 R10, RZ, RZ, R2 ;  /* 0x000000ffff0a8224 */ /* 0x001fc600078e0002 */
[----:B-1----:R-:W2:Y:S01]  /*138d0*/  LDL R2, [R1+0x334] ;  /* 0x0003340001027983 */ /* 0x002ea20000100800 */
[----:B------:R-:W-:Y:S01]  /*138e0*/  PRMT R218, RZ, 0x7610, R218 ;  /* 0x00007610ffda7816 */ /* 0x000fe200000000da */
[----:B------:R-:W-:Y:S02]  /*138f0*/  @!P0 IMAD.MOV.U32 R11, RZ, RZ, R228 ;  /* 0x000000ffff0b8224 */ /* 0x000fe400078e00e4 */
[----:B------:R0:W-:Y:S04]  /*13900*/  STL [R1+0xb98], R228 ;  /* 0x000b98e401007387 */ /* 0x0001e80000100800 */
[----:B------:R1:W3:Y:S04]  /*13910*/  @!P0 LDG.E.U16 R218, desc[UR40][R10.64] ;  /* 0x000000280ada8981 */ /* 0x0002e8000c1e1500 */
[----:B0-----:R-:W3:Y:S01]  /*13920*/  LDL.LU R228, [R1+0x194] ;  /* 0x0001940001e47983 */ /* 0x001ee20000300800 */
[----:B-1----:R-:W-:-:S03]  /*13930*/  @!P0 IMAD.MOV.U32 R10, RZ, RZ, R90 ;  /* 0x000000ffff0a8224 */ /* 0x002fc600078e005a */
[----:B------:R-:W3:Y:S01]  /*13940*/  LDL R90, [R1+0x2b4] ;  /* 0x0002b400015a7983 */ /* 0x000ee20000100800 */
[----:B------:R-:W-:Y:S01]  /*13950*/  PRMT R217, RZ, 0x7610, R217 ;  /* 0x00007610ffd97816 */ /* 0x000fe200000000d9 */
[----:B--2---:R-:W-:Y:S02]  /*13960*/  @!P0 IMAD.MOV.U32 R11, RZ, RZ, R2 ;  /* 0x000000ffff0b8224 */ /* 0x004fe400078e0002 */
[----:B------:R-:W2:Y:S01]  /*13970*/  LDL R2, [R1+0x2b8] ;  /* 0x0002b80001027983 */ /* 0x000ea20000100800 */
[----:B------:R-:W-:-:S03]  /*13980*/  PRMT R216, RZ, 0x7610, R216 ;  /* 0x00007610ffd87816 */ /* 0x000fc600000000d8 */
[----:B------:R0:W2:Y:S01]  /*13990*/  @!P0 LDG.E.U16 R217, desc[UR40][R10.64] ;  /* 0x000000280ad98981 */ /* 0x0000a2000c1e1500 */
[----:B------:R-:W-:Y:S01]  /*139a0*/  PRMT R23, RZ, 0x7610, R23 ;  /* 0x00007610ff177816 */ /* 0x000fe20000000017 */
[----:B0-----:R-:W-:Y:S02]  /*139b0*/  @!P0 IMAD.MOV.U32 R10, RZ, RZ, R143 ;  /* 0x000000ffff0a8224 */ /* 0x001fe400078e008f */
[----:B----4-:R-:W-:Y:S01]  /*139c0*/  @!P0 IMAD.MOV.U32 R11, RZ, RZ, R219 ;  /* 0x000000ffff0b8224 */ /* 0x010fe200078e00db */
[----:B------:R-:W4:Y:S04]  /*139d0*/  LDL R143, [R1+0x298] ;  /* 0x00029800018f7983 */ /* 0x000f280000100800 */
[----:B------:R-:W4:Y:S04]  /*139e0*/  LDL R219, [R1+0x294] ;  /* 0x0002940001db7983 */ /* 0x000f280000100800 */
[----:B------:R0:W4:Y:S01]  /*139f0*/  @!P0 LDG.E.U16 R216, desc[UR40][R10.64] ;  /* 0x000000280ad88981 */ /* 0x000122000c1e1500 */
[----:B------:R-:W-:Y:S01]  /*13a00*/  PRMT R22, RZ, 0x7610, R22 ;  /* 0x00007610ff167816 */ /* 0x000fe20000000016 */
[----:B0-----:R-:W-:-:S02]  /*13a10*/  @!P0 IMAD.MOV.U32 R10, RZ, RZ, R78 ;  /* 0x000000ffff0a8224 */ /* 0x001fc400078e004e */
[----:B------:R-:W-:Y:S01]  /*13a20*/  @!P0 IMAD.MOV.U32 R11, RZ, RZ, R81 ;  /* 0x000000ffff0b8224 */ /* 0x000fe200078e0051 */
[----:B------:R-:W4:Y:S04]  /*13a30*/  LDL R78, [R1+0x278] ;  /* 0x00027800014e7983 */ /* 0x000f280000100800 */
[----:B------:R-:W4:Y:S04]  /*13a40*/  LDL R81, [R1+0x274] ;  /* 0x0002740001517983 */ /* 0x000f280000100800 */
[----:B------:R0:W4:Y:S02]  /*13a50*/  @!P0 LDG.E.U16 R23, desc[UR40][R10.64] ;  /* 0x000000280a178981 */ /* 0x000124000c1e1500 */
[----:B0-----:R-:W-:-:S02]  /*13a60*/  @!P0 IMAD.MOV.U32 R10, RZ, RZ, R70 ;  /* 0x000000ffff0a8224 */ /* 0x001fc400078e0046 */
[----:B------:R-:W-:Y:S01]  /*13a70*/  @!P0 IMAD.MOV.U32 R11, RZ, RZ, R73 ;  /* 0x000000ffff0b8224 */ /* 0x000fe200078e0049 */
[----:B------:R-:W4:Y:S04]  /*13a80*/  LDL R70, [R1+0x258] ;  /* 0x0002580001467983 */ /* 0x000f280000100800 */
[----:B------:R-:W4:Y:S04]  /*13a90*/  LDL R73, [R1+0x254] ;  /* 0x0002540001497983 */ /* 0x000f280000100800 */
[----:B------:R3:W4:Y:S02]  /*13aa0*/  @!P0 LDG.E.U16 R22, desc[UR40][R10.64] ;  /* 0x000000280a168981 */ /* 0x000724000c1e1500 */
[----:B---3--:R-:W-:-:S02]  /*13ab0*/  @!P0 IMAD.MOV.U32 R11, RZ, RZ, R90 ;  /* 0x000000ffff0b8224 */ /* 0x008fc400078e005a */
[----:B------:R-:W3:Y:S01]  /*13ac0*/  LDL R90, [R1+0x234] ;  /* 0x00023400015a7983 */ /* 0x000ee20000100800 */
[----:B--2---:R-:W-:-:S03]  /*13ad0*/  @!P0 IMAD.MOV.U32 R10, RZ, RZ, R2 ;  /* 0x000000ffff0a8224 */ /* 0x004fc600078e0002 */
[----:B------:R-:W2:Y:S01]  /*13ae0*/  LDL R2, [R1+0x238] ;  /* 0x0002380001027983 */ /* 0x000ea20000100800 */
[----:B------:R-:W-:Y:S02]  /*13af0*/  PRMT R21, RZ, 0x7610, R21 ;  /* 0x00007610ff157816 */ /* 0x000fe40000000015 */
[----:B------:R-:W-:-:S04]  /*13b00*/  PRMT R20, RZ, 0x7610, R20 ;  /* 0x00007610ff147816 */ /* 0x000fc80000000014 */
[----:B------:R4:W2:Y:S01]  /*13b10*/  @!P0 LDG.E.U16 R21, desc[UR40][R10.64] ;  /* 0x000000280a158981 */ /* 0x0008a2000c1e1500 */
[----:B------:R-:W-:Y:S01]  /*13b20*/  PRMT R19, RZ, 0x7610, R19 ;  /* 0x00007610ff137816 */ /* 0x000fe20000000013 */
[----:B----4-:R-:W-:Y:S02]  /*13b30*/  @!P0 IMAD.MOV.U32 R10, RZ, RZ, R143 ;  /* 0x000000ffff0a8224 */ /* 0x010fe400078e008f */
[----:B------:R-:W-:Y:S01]  /*13b40*/  @!P0 IMAD.MOV.U32 R11, RZ, RZ, R219 ;  /* 0x000000ffff0b8224 */ /* 0x000fe200078e00db */
[----:B------:R-:W-:Y:S01]  /*13b50*/  PRMT R18, RZ, 0x7610, R18 ;  /* 0x00007610ff127816 */ /* 0x000fe20000000012 */
[----:B------:R-:W4:Y:S04]  /*13b60*/  LDL.LU R219, [R1+0x1d8] ;  /* 0x0001d80001db7983 */ /* 0x000f280000300800 */
[----:B------:R0:W4:Y:S01]  /*13b70*/  @!P0 LDG.E.U16 R20, desc[UR40][R10.64] ;  /* 0x000000280a148981 */ /* 0x000122000c1e1500 */
[----:B------:R-:W-:-:S03]  /*13b80*/  PRMT R17, RZ, 0x7610, R17 ;  /* 0x00007610ff117816 */ /* 0x000fc60000000011 */
[----:B------:R-:W4:Y:S01]  /*13b90*/  LDL R143, [R1+0x1f8] ;  /* 0x0001f800018f7983 */ /* 0x000f220000100800 */
[----:B0-----:R-:W-:-:S03]  /*13ba0*/  @!P0 IMAD.MOV.U32 R10, RZ, RZ, R78 ;  /* 0x000000ffff0a8224 */ /* 0x001fc600078e004e */
[----:B------:R-:W4:Y:S01]  /*13bb0*/  LDL.LU R78, [R1+0x1d4] ;  /* 0x0001d400014e7983 */ /* 0x000f220000300800 */
[----:B------:R-:W-:-:S05]  /*13bc0*/  @!P0 IMAD.MOV.U32 R11, RZ, RZ, R81 ;  /* 0x000000ffff0b8224 */ /* 0x000fca00078e0051 */
[----:B------:R0:W4:Y:S02]  /*13bd0*/  @!P0 LDG.E.U16 R19, desc[UR40][R10.64] ;  /* 0x000000280a138981 */ /* 0x000124000c1e1500 */
[----:B0-----:R-:W-:Y:S02]  /*13be0*/  @!P0 IMAD.MOV.U32 R10, RZ, RZ, R70 ;  /* 0x000000ffff0a8224 */ /* 0x001fe400078e0046 */
[----:B------:R-:W4:Y:S01]  /*13bf0*/  LDL.LU R70, [R1+0x1b4] ;  /* 0x0001b40001467983 */ /* 0x000f220000300800 */
[----:B------:R-:W-:-:S03]  /*13c00*/  @!P0 IMAD.MOV.U32 R11, RZ, RZ, R73 ;  /* 0x000000ffff0b8224 */ /* 0x000fc600078e0049 */
[----:B------:R-:W4:Y:S04]  /*13c10*/  LDL.LU R73, [R1+0x198] ;  /* 0x0001980001497983 */ /* 0x000f280000300800 */
[----:B------:R3:W4:Y:S04]  /*13c20*/  @!P0 LDG.E.U16 R18, desc[UR40][R10.64] ;  /* 0x000000280a128981 */ /* 0x000728000c1e1500 */
[----:B------:R-:W4:Y:S01]  /*13c30*/  LDL.LU R81, [R1+0x1b8] ;  /* 0x0001b80001517983 */ /* 0x000f220000300800 */
[----:B---3--:R-:W-:Y:S02]  /*13c40*/  @!P0 IMAD.MOV.U32 R11, RZ, RZ, R90 ;  /* 0x000000ffff0b8224 */ /* 0x008fe400078e005a */
[----:B--2---:R-:W-:-:S02]  /*13c50*/  @!P0 IMAD.MOV.U32 R10, RZ, RZ, R2 ;  /* 0x000000ffff0a8224 */ /* 0x004fc400078e0002 */
[----:B------:R-:W2:Y:S04]  /*13c60*/  LDL R2, [R1+0x174] ;  /* 0x0001740001027983 */ /* 0x000ea80000100800 */
[----:B------:R-:W3:Y:S04]  /*13c70*/  LDL.LU R90, [R1+0x178] ;  /* 0x00017800015a7983 */ /* 0x000ee80000300800 */
[----:B------:R0:W2:Y:S04]  /*13c80*/  @!P0 LDG.E.U16 R17, desc[UR40][R10.64] ;  /* 0x000000280a118981 */ /* 0x0000a8000c1e1500 */
[----:B------:R-:W0:Y:S04]  /*13c90*/  LDL R10, [R1+0x214] ;  /* 0x00021400010a7983 */ /* 0x000e280000100800 */
[----:B------:R-:W0:Y:S01]  /*13ca0*/  LDL R11, [R1+0x218] ;  /* 0x00021800010b7983 */ /* 0x000e220000100800 */
[----:B------:R-:W-:-:S02]  /*13cb0*/  PRMT R16, RZ, 0x7610, R16 ;  /* 0x00007610ff107816 */ /* 0x000fc40000000010 */
[----:B0-----:R-:W-:-:S04]  /*13cc0*/  @!P0 LOP3.LUT R11, R11, R10, RZ, 0x3c, !PT ;  /* 0x0000000a0b0b8212 */ /* 0x001fc800078e3cff */
[----:B------:R-:W-:-:S04]  /*13cd0*/  @!P0 LOP3.LUT R10, R11, R10, RZ, 0x3c, !PT ;  /* 0x0000000a0b0a8212 */ /* 0x000fc800078e3cff */
[----:B------:R-:W-:-:S05]  /*13ce0*/  @!P0 LOP3.LUT R11, R11, R10, RZ, 0x3c, !PT ;  /* 0x0000000a0b0b8212 */ /* 0x000fca00078e3cff */
[----:B------:R4:W2:Y:S04]  /*13cf0*/  @!P0 LDG.E.U16 R16, desc[UR40][R10.64] ;  /* 0x000000280a108981 */ /* 0x0008a8000c1e1500 */
[----:B------:R-:W3:Y:S01]  /*13d00*/  LDL R11, [R1+0x1f4] ;  /* 0x0001f400010b7983 */ /* 0x000ee20000100800 */
[----:B------:R-:W-:Y:S01]  /*13d10*/  PRMT R15, RZ, 0x7610, R15 ;  /* 0x00007610ff0f7816 */ /* 0x000fe2000000000f */
[----:B----4-:R-:W-:Y:S01]  /*13d20*/  @!P0 IMAD.MOV.U32 R10, RZ, RZ, R143 ;  /* 0x000000ffff0a8224 */ /* 0x010fe200078e008f */
[----:B------:R-:W-:Y:S02]  /*13d30*/  PRMT R14, RZ, 0x7610, R14 ;  /* 0x00007610ff0e7816 */ /* 0x000fe4000000000e */
[----:B------:R-:W-:Y:S02]  /*13d40*/  PRMT R13, RZ, 0x7610, R13 ;  /* 0x00007610ff0d7816 */ /* 0x000fe4000000000d */
[----:B------:R-:W-:Y:S01]  /*13d50*/  PRMT R12, RZ, 0x7610, R12 ;  /* 0x00007610ff0c7816 */ /* 0x000fe2000000000c */
[----:B------:R0:W-:Y:S01]  /*13d60*/  STS.U16 [R142+UR7+0x1300], R51 ;  /* 0x001300338e007988 */ /* 0x0001e20008000407 */
[----:B------:R-:W-:-:S03]  /*13d70*/  PRMT R4, RZ, 0x7610, R4 ;  /* 0x00007610ff047816 */ /* 0x000fc60000000004 */
        /* <DEDUP_REMOVED lines=23> */
[----:B------:R-:W-:Y:S04]  /*13ef0*/  STL [R1+0xba0], R228 ;  /* 0x000ba0e401007387 */ /* 0x000fe80000100800 */
[----:B0-----:R-:W2:Y:S04]  /*13f00*/  LDL.LU R51, [R1+0xda0] ;  /* 0x000da00001337983 */ /* 0x001ea80000300800 */
[----:B-1----:R-:W2:Y:S04]  /*13f10*/  LDL.LU R52, [R1+0xd9c] ;  /* 0x000d9c0001347983 */ /* 0x002ea80000300800 */
[----:B----4-:R-:W4:Y:S04]  /*13f20*/  LDL.LU R53, [R1+0xd98] ;  /* 0x000d980001357983 */ /* 0x010f280000300800 */
[----:B------:R-:W4:Y:S04]  /*13f30*/  LDL.LU R54, [R1+0xd94] ;  /* 0x000d940001367983 */ /* 0x000f280000300800 */
        /* <DEDUP_REMOVED lines=12> */
[----:B------:R-:W-:Y:S04]  /*14000*/  STL [R1+0xba4], R3 ;  /* 0x000ba40301007387 */ /* 0x000fe80000100800 */
[----:B---3--:R0:W3:Y:S02]  /*14010*/  @!P0 LDG.E.U16 R15, desc[UR40][R10.64] ;  /* 0x000000280a0f8981 */ /* 0x0080e4000c1e1500 */
[----:B0-----:R-:W-:-:S02]  /*14020*/  @!P0 IMAD.MOV.U32 R10, RZ, RZ, R219 ;  /* 0x000000ffff0a8224 */ /* 0x001fc400078e00db */
[----:B------:R-:W-:-:S05]  /*14030*/  @!P0 IMAD.MOV.U32 R11, RZ, RZ, R78 ;  /* 0x000000ffff0b8224 */ /* 0x000fca00078e004e */
[----:B------:R0:W4:Y:S02]  /*14040*/  @!P0 LDG.E.U16 R14, desc[UR40][R10.64] ;  /* 0x000000280a0e8981 */ /* 0x000124000c1e1500 */
[----:B0-----:R-:W-:Y:S02]  /*14050*/  @!P0 IMAD.MOV.U32 R10, RZ, RZ, R81 ;  /* 0x000000ffff0a8224 */ /* 0x001fe400078e0051 */
[----:B------:R-:W-:-:S05]  /*14060*/  @!P0 IMAD.MOV.U32 R11, RZ, RZ, R70 ;  /* 0x000000ffff0b8224 */ /* 0x000fca00078e0046 */
[----:B------:R0:W4:Y:S02]  /*14070*/  @!P0 LDG.E.U16 R13, desc[UR40][R10.64] ;  /* 0x000000280a0d8981 */ /* 0x000124000c1e1500 */
[----:B0-----:R-:W-:Y:S02]  /*14080*/  @!P0 IMAD.MOV.U32 R10, RZ, RZ, R73 ;  /* 0x000000ffff0a8224 */ /* 0x001fe400078e0049 */
[----:B------:R-:W-:-:S05]  /*14090*/  @!P0 IMAD.MOV.U32 R11, RZ, RZ, R228 ;  /* 0x000000ffff0b8224 */ /* 0x000fca00078e00e4 */
[----:B------:R0:W4:Y:S02]  /*140a0*/  @!P0 LDG.E.U16 R12, desc[UR40][R10.64] ;  /* 0x000000280a0c8981 */ /* 0x000124000c1e1500 */
[----:B0-----:R-:W-:Y:S02]  /*140b0*/  @!P0 IMAD.MOV.U32 R10, RZ, RZ, R90 ;  /* 0x000000ffff0a8224 */ /* 0x001fe400078e005a */
[----:B--2---:R-:W-:Y:S02]  /*140c0*/  @!P0 IMAD.MOV.U32 R11, RZ, RZ, R2 ;  /* 0x000000ffff0b8224 */ /* 0x004fe400078e0002 */
[----:B------:R-:W-:-:S03]  /*140d0*/  IMAD.SHL.U32 R2, R151, 0x100, RZ ;  /* 0x0000010097027824 */ /* 0x000fc600078e00ff */
[----:B------:R0:W2:Y:S02]  /*140e0*/  @!P0 LDG.E.U16 R4, desc[UR40][R10.64] ;  /* 0x000000280a048981 */ /* 0x0000a4000c1e1500 */
[----:B0-----:R-:W-:-:S05]  /*140f0*/  IMAD.SHL.U32 R10, R151, 0x2, RZ ;  /* 0x00000002970a7824 */ /* 0x001fca00078e00ff */
[----:B------:R-:W-:-:S04]  /*14100*/  LOP3.LUT R2, R2, 0xc07e, R10, 0xc8, !PT ;  /* 0x0000c07e02027812 */ /* 0x000fc800078ec80a */
[----:B------:R-:W-:-:S05]  /*14110*/  LOP3.LUT R2, R2, 0x70, RZ, 0x3c, !PT ;  /* 0x0000007002027812 */ /* 0x000fca00078e3cff */
        /* <DEDUP_REMOVED lines=32> */
[----:B------:R-:W-:Y:S01]  /*14320*/  STS.U16 [R3+UR7+0x20000], R108 ;  /* 0x0200006c03007988 */ /* 0x000fe20008000407 */
[----:B0-----:R-:W-:-:S03]  /*14330*/  LOP3.LUT R2, R3, 0x20, RZ, 0x3c, !PT ;  /* 0x0000002003027812 */ /* 0x001fc600078e3cff */
        /* <DEDUP_REMOVED lines=30> */
[----:B0-----:R-:W3:Y:S04]  /*14520*/  LDL R238, [R1+0xb70] ;  /* 0x000b700001ee7983 */ /* 0x001ee80000100800 */
[----:B------:R0:W-:Y:S04]  /*14530*/  STS.U16 [R2+UR7+0x23d00], R237 ;  /* 0x023d00ed02007988 */ /* 0x0001e80008000407 */
[----:B0-----:R-:W4:Y:S01]  /*14540*/  LDL R237, [R1+0xb6c] ;  /* 0x000b6c0001ed7983 */ /* 0x001f220000100800 */
[----:B------:R-:W-:-:S02]  /*14550*/  IMAD.MOV.U32 R3, RZ, RZ, R89 ;  /* 0x000000ffff037224 */ /* 0x000fc400078e0059 */
[----:B------:R-:W-:Y:S02]  /*14560*/  IMAD.MOV.U32 R10, RZ, RZ, R88 ;  /* 0x000000ffff0a7224 */ /* 0x000fe400078e0058 */
[----:B------:R-:W-:Y:S01]  /*14570*/  IMAD.MOV.U32 R228, RZ, RZ, R91 ;  /* 0x000000ffffe47224 */ /* 0x000fe200078e005b */
[----:B------:R-:W2:Y:S01]  /*14580*/  LDL.LU.64 R88, [R1] ;  /* 0x0000000001587983 */ /* 0x000ea20000300a00 */
[----:B------:R-:W-:Y:S02]  /*14590*/  IMAD.MOV.U32 R11, RZ, RZ, R90 ;  /* 0x000000ffff0b7224 */ /* 0x000fe400078e005a */
[----:B------:R-:W-:Y:S01]  /*145a0*/  IMAD.MOV.U32 R2, RZ, RZ, R92 ;  /* 0x000000ffff027224 */ /* 0x000fe200078e005c */
[----:B------:R-:W2:Y:S04]  /*145b0*/  LDL.LU.64 R90, [R1+0x8] ;  /* 0x00000800015a7983 */ /* 0x000ea80000300a00 */
        /* <DEDUP_REMOVED lines=29> */
[----:B------:R-:W2:Y:S01]  /*14790*/  LDL.LU.64 R150, [R1+0xf8] ;  /* 0x0000f80001967983 */ /* 0x000ea20000300a00 */
[----:B------:R-:W-:-:S04]  /*147a0*/  USHF.L.U32 UR8, UR6, 0x8, URZ ;  /* 0x0000000806087899 */ /* 0x000fc8000800063f */
[----:B------:R-:W-:-:S04]  /*147b0*/  ULOP3.LUT UR8, UR8, 0x400, URZ, 0xc0, !UPT ;  /* 0x0000040008087892 */ /* 0x000fc8000f8ec03f */
[----:B------:R-:W-:-:S04]  /*147c0*/  ULEA.HI UR8, UR7, UR8, URZ, 0x1c ;  /* 0x0000000807087291 */ /* 0x000fc8000f8fe03f */
[----:B------:R-:W-:Y:S01]  /*147d0*/  ULOP3.LUT UR12, UR8, 0x3fff, URZ, 0xc0, !UPT ;  /* 0x00003fff080c7892 */ /* 0x000fe2000f8ec03f */
[----:B------:R-:W-:Y:S01]  /*147e0*/  UMOV UR13, 0x40000040 ;  /* 0x40000040000d7882 */ /* 0x000fe20000000000 */
[----:B---3--:R-:W-:Y:S04]  /*147f0*/  STS.U16 [R238+UR7+0x20200], R236 ;  /* 0x020200ecee007988 */ /* 0x008fe80008000407 */
        /* <DEDUP_REMOVED lines=15> */
[----:B----4-:R0:W-:Y:S04]  /*148f0*/  STS.U16 [R237+UR7+0x23f00], R67 ;  /* 0x023f0043ed007988 */ /* 0x0101e80008000407 */
        /* <DEDUP_REMOVED lines=14> */
[----:B--2---:R1:W-:Y:S01]  /*149e0*/  STS.U16 [R237+UR7+0x23b00], R4 ;  /* 0x023b0004ed007988 */ /* 0x0043e20008000407 */
[----:B------:R2:W-:Y:S06]  /*149f0*/  MEMBAR.ALL.CTA ;  /* 0x0000000000007992 */ /* 0x0005ec0000008000 */
[----:B--2---:R-:W2:Y:S01]  /*14a00*/  FENCE.VIEW.ASYNC.S ;  /* 0x00000000000073c6 */ /* 0x004ea20000000000 */
[----:B------:R-:W-:-:S03]  /*14a10*/  UMOV UR8, URZ ;  /* 0x0000003f00087c82 */ /* 0x000fc60008000000 */
[----:B0-----:R-:W3:Y:S01]  /*14a20*/  LDL.LU R67, [R1+0xd60] ;  /* 0x000d600001437983 */ /* 0x001ee20000300800 */
[----:B--2---:R-:W-:Y:S06]  /*14a30*/  BAR.SYNC.DEFER_BLOCKING 0x0 ;  /* 0x0000000000007b1d */ /* 0x004fec0000010000 */
[----:B------:R-:W-:-:S06]  /*14a40*/  WARPGROUP.ARRIVE ;  /* 0x00000000000079c5 */ /* 0x000fcc0000000000 */
[----:B------:R-:W-:Y:S01]  /*14a50*/  HGMMA.64x128x16.F32.BF16 R88, gdesc[UR12].tnspA, R88, gsb0 ;  /* 0x21e000000c5879f0 */ /* 0x000fe20008001858 */
[----:B------:R-:W-:-:S04]  /*14a60*/  UIADD3 UR12, UP0, UR12, 0x80, URZ ;  /* 0x000000800c0c7890 */ /* 0x000fc8000ff1e03f */
[----:B------:R-:W-:-:S03]  /*14a70*/  UIADD3.X UR9, UR8, 0x40000040, URZ, UP0, !UPT ;  /* 0x4000004008097890 */ /* 0x000fc600087fe43f */
[----:B------:R-:W-:Y:S02]  /*14a80*/  UMOV UR8, UR12 ;  /* 0x0000000c00087c82 */ /* 0x000fe40008000000 */
[----:B------:R-:W-:Y:S01]  /*14a90*/  UIADD3.64 UR16, UR8, 0x80, URZ ;  /* 0x0000008008107897 */ /* 0x000fe2000fffe03f */
[----:B------:R-:W-:Y:S02]  /*14aa0*/  WARPGROUP.DEPBAR.LE gsb0, 0x0 ;  /* 0x00008000000079c5 */ /* 0x000fe40000010000 */
[----:B------:R-:W-:-:S06]  /*14ab0*/  WARPGROUP.ARRIVE ;  /* 0x00000000000079c5 */ /* 0x000fcc0000000000 */
[----:B------:R-:W-:Y:S01]  /*14ac0*/  HGMMA.64x128x16.F32.BF16 R88, gdesc[UR8].tnspA, R88, gsb0 ;  /* 0x21e00000085879f0 */ /* 0x000fe20008001858 */
[----:B------:R-:W-:Y:S02]  /*14ad0*/  UIADD3.64 UR20, UR8, 0x100, URZ ;  /* 0x0000010008147897 */ /* 0x000fe4000fffe03f */
[----:B------:R-:W-:Y:S02]  /*14ae0*/  WARPGROUP.DEPBAR.LE gsb0, 0x0 ;  /* 0x00008000000079c5 */ /* 0x000fe40000010000 */
[----:B------:R-:W-:-:S07]  /*14af0*/  WARPGROUP.ARRIVE ;  /* 0x00000000000079c5 */ /* 0x000fce0000000000 */
        /* <DEDUP_REMOVED lines=16> */
[----:B------:R-:W-:Y:S03]  /*14c00*/  HGMMA.64x128x16.F32.BF16 R88, gdesc[UR32].tnspA, R88, gsb0 ;  /* 0x21e00000205879f0 */ /* 0x000fe60008001858 */
[----:B------:R-:W-:Y:S02]  /*14c10*/  WARPGROUP.DEPBAR.LE gsb0, 0x0 ;  /* 0x00008000000079c5 */ /* 0x000fe40000010000 */
[----:B------:R-:W-:-:S07]  /*14c20*/  WARPGROUP.ARRIVE ;  /* 0x00000000000079c5 */ /* 0x000fce0000000000 */
[----:B------:R-:W-:Y:S01]  /*14c30*/  HGMMA.64x128x16.F32.BF16 R88, gdesc[UR36].tnspA, R88, gsb0 ;  /* 0x21e00000245879f0 */ /* 0x000fe20008001858 */
[----:B-1----:R-:W-:Y:S02]  /*14c40*/  IMAD.MOV.U32 R4, RZ, RZ, R3 ;  /* 0x000000ffff047224 */ /* 0x002fe400078e0003 */
[----:B------:R-:W-:Y:S01]  /*14c50*/  IMAD.MOV.U32 R3, RZ, RZ, R11 ;  /* 0x000000ffff037224 */ /* 0x000fe200078e000b */
[----:B------:R-:W-:Y:S02]  /*14c60*/  WARPGROUP.DEPBAR.LE gsb0, 0x0 ;  /* 0x00008000000079c5 */ /* 0x000fe40000010000 */
[----:B------:R-:W-:Y:S04]  /*14c70*/  STL.64 [R1], R88 ;  /* 0x0000005801007387 */ /* 0x000fe80000100a00 */
        /* <DEDUP_REMOVED lines=26> */
[----:B------:R-:W-:Y:S01]  /*14e20*/  STL.64 [R1+0xd8], R142 ;  /* 0x0000d88e01007387 */ /* 0x000fe20000100a00 */
[----:B------:R-:W-:-:S03]  /*14e30*/  IMAD.MOV.U32 R19, RZ, RZ, R151 ;  /* 0x000000ffff137224 */ /* 0x000fc600078e0097 */
[----:B------:R-:W-:Y:S01]  /*14e40*/  STL.64 [R1+0xe0], R144 ;  /* 0x0000e09001007387 */ /* 0x000fe20000100a00 */
[----:B------:R-:W-:-:S03]  /*14e50*/  IMAD.MOV.U32 R16, RZ, RZ, R150 ;  /* 0x000000ffff107224 */ /* 0x000fc600078e0096 */
[----:B------:R-:W-:Y:S01]  /*14e60*/  STL.64 [R1+0xe8], R146 ;  /* 0x0000e89201007387 */ /* 0x000fe20000100a00 */
[----:B------:R-:W-:-:S03]  /*14e70*/  IMAD.MOV.U32 R18, RZ, RZ, R149 ;  /* 0x000000ffff127224 */ /* 0x000fc600078e0095 */
[----:B------:R-:W-:Y:S01]  /*14e80*/  STL.64 [R1+0xf0], R148 ;  /* 0x0000f09401007387 */ /* 0x000fe20000100a00 */
[----:B------:R-:W-:-:S03]  /*14e90*/  IMAD.MOV.U32 R11, RZ, RZ, R148 ;  /* 0x000000ffff0b7224 */ /* 0x000fc600078e0094 */
[----:B------:R0:W-:Y:S01]  /*14ea0*/  STL.64 [R1+0xf8], R150 ;  /* 0x0000f89601007387 */ /* 0x0001e20000100a00 */
[----:B------:R-:W-:Y:S02]  /*14eb0*/  IMAD.MOV.U32 R222, RZ, RZ, R147 ;  /* 0x000000ffffde7224 */ /* 0x000fe400078e0093 */
[----:B------:R-:W-:Y:S02]  /*14ec0*/  IMAD.MOV.U32 R15, RZ, RZ, R146 ;  /* 0x000000ffff0f7224 */ /* 0x000fe400078e0092 */
[----:B------:R-:W-:Y:S02]  /*14ed0*/  IMAD.MOV.U32 R220, RZ, RZ, R145 ;  /* 0x000000ffffdc7224 */ /* 0x000fe400078e0091 */
[----:B------:R-:W-:Y:S02]  /*14ee0*/  IMAD.MOV.U32 R14, RZ, RZ, R144 ;  /* 0x000000ffff0e7224 */ /* 0x000fe400078e0090 */
[----:B------:R-:W-:Y:S01]  /*14ef0*/  IMAD.MOV.U32 R13, RZ, RZ, R143 ;  /* 0x000000ffff0d7224 */ /* 0x000fe200078e008f */
[----:B0-----:R-:W2:Y:S01]  /*14f00*/  LDL.LU.64 R150, [R1+0xd58] ;  /* 0x000d580001967983 */ /* 0x001ea20000300a00 */
[----:B------:R-:W-:-:S03]  /*14f10*/  IMAD.MOV.U32 R21, RZ, RZ, R142 ;  /* 0x000000ffff157224 */ /* 0x000fc600078e008e */
[----:B------:R-:W2:Y:S01]  /*14f20*/  LDL.LU.64 R148, [R1+0xd50] ;  /* 0x000d500001947983 */ /* 0x000ea20000300a00 */
[----:B------:R-:W-:-:S03]  /*14f30*/  IMAD.MOV.U32 R12, RZ, RZ, R141 ;  /* 0x000000ffff0c7224 */ /* 0x000fc600078e008d */
[----:B------:R-:W2:Y:S01]  /*14f40*/  LDL.LU.64 R146, [R1+0xd48] ;  /* 0x000d480001927983 */ /* 0x000ea20000300a00 */
[----:B------:R-:W-:-:S03]  /*14f50*/  IMAD.MOV.U32 R20, RZ, RZ, R140 ;  /* 0x000000ffff147224 */ /* 0x000fc600078e008c */
[----:B------:R-:W2:Y:S01]  /*14f60*/  LDL.LU.64 R144, [R1+0xd40] ;  /* 0x000d400001907983 */ /* 0x000ea20000300a00 */
[----:B------:R-:W-:Y:S02]  /*14f70*/  IMAD.MOV.U32 R221, RZ, RZ, R138 ;  /* 0x000000ffffdd7224 */ /* 0x000fe400078e008a */
[----:B------:R-:W-:Y:S01]  /*14f80*/  IMAD.MOV.U32 R22, RZ, RZ, R139 ;  /* 0x000000ffff167224 */ /* 0x000fe200078e008b */
[----:B------:R-:W2:Y:S01]  /*14f90*/  LDL.LU.64 R142, [R1+0xd38] ;  /* 0x000d3800018e7983 */ /* 0x000ea20000300a00 */
[----:B------:R-:W-:-:S03]  /*14fa0*/  IMAD.MOV.U32 R23, RZ, RZ, R137 ;  /* 0x000000ffff177224 */ /* 0x000fc600078e0089 */
[----:B------:R-:W2:Y:S01]  /*14fb0*/  LDL.LU.64 R140, [R1+0xd30] ;  /* 0x000d3000018c7983 */ /* 0x000ea20000300a00 */
[----:B------:R-:W-:-:S03]  /*14fc0*/  IMAD.MOV.U32 R17, RZ, RZ, R134 ;  /* 0x000000ffff117224 */ /* 0x000fc600078e0086 */
[----:B------:R-:W2:Y:S01]  /*14fd0*/  LDL.LU.64 R138, [R1+0xd28] ;  /* 0x000d2800018a7983 */ /* 0x000ea20000300a00 */
[----:B------:R-:W-:-:S03]  /*14fe0*/  IMAD.MOV.U32 R223, RZ, RZ, R133 ;  /* 0x000000ffffdf7224 */ /* 0x000fc600078e0085 */
[----:B------:R-:W2:Y:S04]  /*14ff0*/  LDL.LU.64 R136, [R1+0xd20] ;  /* 0x000d200001887983 */ /* 0x000ea80000300a00 */
[----:B------:R-:W2:Y:S04]  /*15000*/  LDL.LU.64 R134, [R1+0xd18] ;  /* 0x000d180001867983 */ /* 0x000ea80000300a00 */
[----:B------:R-:W2:Y:S04]  /*15010*/  LDL.LU.64 R132, [R1+0xd10] ;  /* 0x000d100001847983 */ /* 0x000ea80000300a00 */
[----:B------:R-:W2:Y:S04]  /*15020*/  LDL.LU.64 R130, [R1+0xd08] ;  /* 0x000d080001827983 */ /* 0x000ea80000300a00 */
[----:B------:R-:W2:Y:S01]  /*15030*/  LDL.LU.64 R128, [R1+0xd00] ;  /* 0x000d000001807983 */ /* 0x000ea20000300a00 */
[----:B------:R-:W-:-:S03]  /*15040*/  IMAD.MOV.U32 R252, RZ, RZ, R118 ;  /* 0x000000fffffc7224 */ /* 0x000fc600078e0076 */
        /* <DEDUP_REMOVED lines=14> */
[----:B------:R-:W-:Y:S02]  /*15130*/  IMAD.MOV.U32 R245, RZ, RZ, R109 ;  /* 0x000000fffff57224 */ /* 0x000fe400078e006d */
[----:B------:R-:W-:Y:S01]  /*15140*/  IMAD.MOV.U32 R243, RZ, RZ, R108 ;  /* 0x000000fffff37224 */ /* 0x000fe200078e006c */
[----:B------:R-:W2:Y:S01]  /*15150*/  LDL.LU.64 R112, [R1+0xcc0] ;  /* 0x000cc00001707983 */ /* 0x000ea20000300a00 */
[----:B------:R-:W-:Y:S02]  /*15160*/  IMAD.MOV.U32 R242, RZ, RZ, R107 ;  /* 0x000000fffff27224 */ /* 0x000fe400078e006b */
[----:B------:R-:W-:Y:S01]  /*15170*/  IMAD.MOV.U32 R240, RZ, RZ, R106 ;  /* 0x000000fffff07224 */ /* 0x000fe200078e006a */
[----:B------:R-:W2:Y:S01]  /*15180*/  LDL.LU.64 R110, [R1+0xcb8] ;  /* 0x000cb800016e7983 */ /* 0x000ea20000300a00 */
[----:B------:R-:W-:-:S02]  /*15190*/  IMAD.MOV.U32 R241, RZ, RZ, R105 ;  /* 0x000000fffff17224 */ /* 0x000fc400078e0069 */
        /* <DEDUP_REMOVED lines=25> */
[----:B------:R-:W2:Y:S04]  /*15330*/  LDL.LU.64 R92, [R1+0xc70] ;  /* 0x000c7000015c7983 */ /* 0x000ea80000300a00 */
[----:B------:R-:W2:Y:S04]  /*15340*/  LDL.LU.64 R90, [R1+0xc68] ;  /* 0x000c6800015a7983 */ /* 0x000ea80000300a00 */
[----:B------:R-:W2:Y:S04]  /*15350*/  LDL.LU.64 R88, [R1+0xc60] ;  /* 0x000c600001587983 */ /* 0x000ea80000300a00 */
        /* <DEDUP_REMOVED lines=19> */
[----:B------:R0:W-:Y:S04]  /*15490*/  STL [R1+0xbb8], R19 ;  /* 0x000bb81301007387 */ /* 0x0001e80000100800 */
[----:B------:R1:W-:Y:S04]  /*154a0*/  STL [R1+0xbb4], R220 ;  /* 0x000bb4dc01007387 */ /* 0x0003e80000100800 */
[----:B------:R-:W-:Y:S04]  /*154b0*/  STL [R1+0xbb0], R221 ;  /* 0x000bb0dd01007387 */ /* 0x000fe80000100800 */
[----:B------:R-:W-:Y:S01]  /*154c0*/  STL [R1+0xbac], R222 ;  /* 0x000bacde01007387 */ /* 0x000fe20000100800 */
[----:B0-----:R-:W-:-:S03]  /*154d0*/  IMAD.MOV.U32 R19, RZ, RZ, R70 ;  /* 0x000000ffff137224 */ /* 0x001fc600078e0046 */
[----:B------:R0:W-:Y:S01]  /*154e0*/  STL [R1+0xba8], R223 ;  /* 0x000ba8df01007387 */ /* 0x0001e20000100800 */
[----:B-1----:R-:W-:Y:S02]  /*154f0*/  IMAD.MOV.U32 R220, RZ, RZ, R69 ;  /* 0x000000ffffdc7224 */ /* 0x002fe400078e0045 */
[----:B------:R-:W-:Y:S02]  /*15500*/  IMAD.MOV.U32 R18, RZ, RZ, R71 ;  /* 0x000000ffff127224 */ /* 0x000fe400078e0047 */
[----:B------:R-:W-:Y:S02]  /*15510*/  IMAD.MOV.U32 R17, RZ, RZ, R72 ;  /* 0x000000ffff117224 */ /* 0x000fe400078e0048 */
[----:B0-----:R-:W-:Y:S02]  /*15520*/  IMAD.MOV.U32 R223, RZ, RZ, R68 ;  /* 0x000000ffffdf7224 */ /* 0x001fe400078e0044 */
[----:B------:R-:W3:Y:S01]  /*15530*/  LDL.LU R68, [R1+0xc58] ;  /* 0x000c580001447983 */ /* 0x000ee20000300800 */
[----:B------:R-:W-:-:S03]  /*15540*/  IMAD.MOV.U32 R16, RZ, RZ, R73 ;  /* 0x000000ffff107224 */ /* 0x000fc600078e0049 */
        /* <DEDUP_REMOVED lines=32> */
[----:B------:R-:W3:Y:S04]  /*15750*/  LDL.LU R85, [R1+0xc14] ;  /* 0x000c140001557983 */ /* 0x000ee80000300800 */
[----:B------:R-:W3:Y:S04]  /*15760*/  LDL.LU R86, [R1+0xc10] ;  /* 0x000c100001567983 */ /* 0x000ee80000300800 */
[----:B------:R-:W3:Y:S04]  /*15770*/  LDL.LU R87, [R1+0xc0c] ;  /* 0x000c0c0001577983 */ /* 0x000ee80000300800 */
[----:B------:R-:W4:Y:S01]  /*15780*/  LDL.LU R0, [R1+0xc08] ;  /* 0x000c080001007983 */ /* 0x000f220000300800 */
[----:B------:R-:W-:-:S02]  /*15790*/  IMAD.MOV.U32 R249, RZ, RZ, R219 ;  /* 0x000000fffff97224 */ /* 0x000fc400078e00db */
[----:B------:R-:W-:Y:S02]  /*157a0*/  IMAD.MOV.U32 R219, RZ, RZ, R5 ;  /* 0x000000ffffdb7224 */ /* 0x000fe400078e0005 */
[----:B------:R-:W0:Y:S01]  /*157b0*/  LDC R5, c[0x0][0x238] ;  /* 0x00008e00ff057b82 */ /* 0x000e220000000800 */
[----:B------:R-:W-:Y:S02]  /*157c0*/  IMAD.MOV.U32 R222, RZ, RZ, R4 ;  /* 0x000000ffffde7224 */ /* 0x000fe400078e0004 */
[----:B------:R-:W-:Y:S02]  /*157d0*/  IMAD.MOV.U32 R221, RZ, RZ, R10 ;  /* 0x000000ffffdd7224 */ /* 0x000fe400078e000a */
[----:B0-----:R-:W-:-:S04]  /*157e0*/  IMAD.SHL.U32 R5, R5, 0x80, RZ ;  /* 0x0000008005057824 */ /* 0x001fc800078e00ff */
[----:B------:R-:W-:-:S05]  /*157f0*/  IMAD.SHL.U32 R5, R5, 0x2, RZ ;  /* 0x0000000205057824 */ /* 0x000fca00078e00ff */
[-C--:B------:R-:W-:Y:S02]  /*15800*/  IADD3 R4, P0, R8, R5.reuse, RZ ;  /* 0x0000000508047210 */ /* 0x080fe40007f1e0ff */
[----:B------:R-:W-:Y:S02]  /*15810*/  IADD3 R10, P1, R6, R5, RZ ;  /* 0x00000005060a7210 */ /* 0x000fe40007f3e0ff */
[----:B------:R-:W2:Y:S01]  /*15820*/  LDL R5, [R1+0xb68] ;  /* 0x000b680001057983 */ /* 0x000ea20000100800 */
[----:B----4-:R-:W-:-:S03]  /*15830*/  IMAD.X R8, R9, 0x1, R0, P0 ;  /* 0x0000000109087824 */ /* 0x010fc600000e0600 */
[----:B------:R-:W4:Y:S01]  /*15840*/  LDL.LU R9, [R1+0xb40] ;  /* 0x000b400001097983 */ /* 0x000f220000300800 */
[----:B------:R-:W-:-:S03]  /*15850*/  IMAD.X R6, R7, 0x1, R0, P1 ;  /* 0x0000000107067824 */ /* 0x000fc600008e0600 */
[----:B------:R-:W3:Y:S02]  /*15860*/  LDL.LU R7, [R1+0x100] ;  /* 0x0001000001077983 */ /* 0x000ee40000300800 */
[----:B---3--:R-:W-:-:S05]  /*15870*/  VIADD R7, R7, 0x1 ;  /* 0x0000000107077836 */ /* 0x008fca0000000000 */
[----:B--2---:R-:W-:Y:S02]  /*15880*/  ISETP.NE.U32.AND P0, PT, R7, R5, PT ;  /* 0x000000050700720c */ /* 0x004fe40003f05070 */
[----:B------:R-:W0:Y:S01]  /*15890*/  LDC R5, c[0x0][0x238] ;  /* 0x00008e00ff057b82 */ /* 0x000e220000000800 */
[----:B------:R1:W-:Y:S01]  /*158a0*/  STL [R1+0x100], R7 ;  /* 0x0001000701007387 */ /* 0x0003e20000100800 */
[----:B0-----:R-:W-:-:S04]  /*158b0*/  IMAD.SHL.U32 R5, R5, 0x80, RZ ;  /* 0x0000008005057824 */ /* 0x001fc800078e00ff */
[----:B------:R-:W-:-:S05]  /*158c0*/  IMAD.SHL.U32 R5, R5, 0x2, RZ ;  /* 0x0000000205057824 */ /* 0x000fca00078e00ff */
[----:B----4-:R-:W-:-:S05]  /*158d0*/  IADD3 R9, P1, R9, R5, RZ ;  /* 0x0000000509097210 */ /* 0x010fca0007f3e0ff */
[----:B------:R0:W-:Y:S04]  /*158e0*/  STL [R1+0xb40], R9 ;  /* 0x000b400901007387 */ /* 0x0001e80000100800 */
[----:B-1----:R-:W2:Y:S04]  /*158f0*/  LDL.LU R7, [R1+0xb38] ;  /* 0x000b380001077983 */ /* 0x002ea80000300800 */
[----:B0-----:R-:W3:Y:S01]  /*15900*/  LDL.LU R9, [R1+0xb30] ;  /* 0x000b300001097983 */ /* 0x001ee20000300800 */
[-C--:B--2---:R-:W-:Y:S02]  /*15910*/  IADD3 R7, P2, R7, R5.reuse, RZ ;  /* 0x0000000507077210 */ /* 0x084fe40007f5e0ff */
[----:B---3--:R-:W-:-:S03]  /*15920*/  IADD3 R9, P3, R9, R5, RZ ;  /* 0x0000000509097210 */ /* 0x008fc60007f7e0ff */
[----:B------:R0:W-:Y:S04]  /*15930*/  STL [R1+0xb38], R7 ;  /* 0x000b380701007387 */ /* 0x0001e80000100800 */
[----:B------:R1:W-:Y:S04]  /*15940*/  STL [R1+0xb30], R9 ;  /* 0x000b300901007387 */ /* 0x0003e80000100800 */
[----:B0-----:R-:W2:Y:S04]  /*15950*/  LDL.LU R7, [R1+0xb28] ;  /* 0x000b280001077983 */ /* 0x001ea80000300800 */
[----:B-1----:R-:W3:Y:S01]  /*15960*/  LDL.LU R9, [R1+0xb20] ;  /* 0x000b200001097983 */ /* 0x002ee20000300800 */
[----:B--2---:R-:W-:-:S02]  /*15970*/  IADD3 R7, P4, R7, R5, RZ ;  /* 0x0000000507077210 */ /* 0x004fc40007f9e0ff */
[----:B---3--:R-:W-:-:S03]  /*15980*/  IADD3 R9, P5, R9, R5, RZ ;  /* 0x0000000509097210 */ /* 0x008fc60007fbe0ff */
[----:B------:R0:W-:Y:S04]  /*15990*/  STL [R1+0xb28], R7 ;  /* 0x000b280701007387 */ /* 0x0001e80000100800 */
[----:B------:R1:W-:Y:S04]  /*159a0*/  STL [R1+0xb20], R9 ;  /* 0x000b200901007387 */ /* 0x0003e80000100800 */
[----:B0-----:R-:W2:Y:S04]  /*159b0*/  LDL.LU R7, [R1+0xb18] ;  /* 0x000b180001077983 */ /* 0x001ea80000300800 */
[----:B-1----:R-:W3:Y:S01]  /*159c0*/  LDL.LU R9, [R1+0xb3c] ;  /* 0x000b3c0001097983 */ /* 0x002ee20000300800 */
[----:B--2---:R-:W-:Y:S01]  /*159d0*/  IADD3 R7, P6, R7, R5, RZ ;  /* 0x0000000507077210 */ /* 0x004fe20007fde0ff */
[----:B---3--:R-:W-:-:S04]  /*159e0*/  IMAD.X R9, R9, 0x1, R0, P1 ;  /* 0x0000000109097824 */ /* 0x008fc800008e0600 */
        /* <DEDUP_REMOVED lines=1252> */
[----:B------:R-:W-:-:S05]  /*1a830*/  IADD3 R246, P5, R246, R5, RZ ;  /* 0x00000005f6f67210 */ /* 0x000fca0007fbe0ff */
[----:B------:R0:W-:Y:S04]  /*1a840*/  STL [R1+0x490], R246 ;  /* 0x000490f601007387 */ /* 0x0001e80000100800 */
[----:B0-----:R0:W5:Y:S01]  /*1a850*/  LDL.LU R246, [R1+0xc04] ;  /* 0x000c040001f67983 */ /* 0x0011620000300800 */
[--C-:B--2---:R-:W-:Y:S01]  /*1a860*/  IMAD.X R7, R7, 0x1, R0.reuse, P6 ;  /* 0x0000000107077824 */ /* 0x104fe200030e0600 */
[----:B---3--:R-:W-:Y:S02]  /*1a870*/  IADD3 R9, P6, R9, R5, RZ ;  /* 0x0000000509097210 */ /* 0x008fe40007fde0ff */
[----:B------:R-:W2:Y:S04]  /*1a880*/  LDL.LU R5, [R1+0x4ac] ;  /* 0x0004ac0001057983 */ /* 0x000ea80000300800 */
[----:B------:R1:W-:Y:S04]  /*1a890*/  STL [R1+0x4b4], R7 ;  /* 0x0004b40701007387 */ /* 0x0003e80000100800 */
[----:B------:R3:W-:Y:S04]  /*1a8a0*/  STL [R1+0x488], R9 ;  /* 0x0004880901007387 */ /* 0x0007e80000100800 */
[----:B-1----:R-:W4:Y:S04]  /*1a8b0*/  LDL.LU R7, [R1+0x480] ;  /* 0x0004800001077983 */ /* 0x002f280000300800 */
[----:B---3--:R-:W3:Y:S01]  /*1a8c0*/  LDL.LU R9, [R1+0x4a4] ;  /* 0x0004a40001097983 */ /* 0x008ee20000300800 */
[----:B--2---:R-:W-:-:S05]  /*1a8d0*/  IMAD.X R5, R5, 0x1, R0, P1 ;  /* 0x0000000105057824 */ /* 0x004fca00008e0600 */
[----:B------:R1:W-:Y:S02]  /*1a8e0*/  STL [R1+0x4ac], R5 ;  /* 0x0004ac0501007387 */ /* 0x0003e40000100800 */
[----:B-1----:R-:W1:Y:S01]  /*1a8f0*/  LDC R5, c[0x0][0x238] ;  /* 0x00008e00ff057b82 */ /* 0x002e620000000800 */
[----:B---3--:R-:W-:-:S05]  /*1a900*/  IMAD.X R9, R9, 0x1, R0, P2 ;  /* 0x0000000109097824 */ /* 0x008fca00010e0600 */
[----:B------:R2:W-:Y:S01]  /*1a910*/  STL [R1+0x4a4], R9 ;  /* 0x0004a40901007387 */ /* 0x0005e20000100800 */
[----:B-1----:R-:W-:-:S04]  /*1a920*/  IMAD.SHL.U32 R5, R5, 0x80, RZ ;  /* 0x0000008005057824 */ /* 0x002fc800078e00ff */
[----:B------:R-:W-:-:S05]  /*1a930*/  IMAD.SHL.U32 R5, R5, 0x2, RZ ;  /* 0x0000000205057824 */ /* 0x000fca00078e00ff */
[----:B----4-:R-:W-:-:S05]  /*1a940*/  IADD3 R7, P1, R7, R5, RZ ;  /* 0x0000000507077210 */ /* 0x010fca0007f3e0ff */
[----:B------:R1:W-:Y:S04]  /*1a950*/  STL [R1+0x480], R7 ;  /* 0x0004800701007387 */ /* 0x0003e80000100800 */
[----:B--2---:R-:W2:Y:S04]  /*1a960*/  LDL.LU R9, [R1+0x478] ;  /* 0x0004780001097983 */ /* 0x004ea80000300800 */
[----:B-1----:R-:W3:Y:S01]  /*1a970*/  LDL.LU R7, [R1+0x49c] ;  /* 0x00049c0001077983 */ /* 0x002ee20000300800 */
[----:B--2---:R-:W-:-:S05]  /*1a980*/  IADD3 R9, P2, R9, R5, RZ ;  /* 0x0000000509097210 */ /* 0x004fca0007f5e0ff */
[----:B------:R1:W-:Y:S04]  /*1a990*/  STL [R1+0x478], R9 ;  /* 0x0004780901007387 */ /* 0x0003e80000100800 */
[----:B-1----:R-:W2:Y:S01]  /*1a9a0*/  LDL.LU R9, [R1+0x470] ;  /* 0x0004700001097983 */ /* 0x002ea20000300800 */
[----:B---3--:R-:W-:-:S05]  /*1a9b0*/  IMAD.X R7, R7, 0x1, R0, P3 ;  /* 0x0000000107077824 */ /* 0x008fca00018e0600 */
[----:B------:R1:W-:Y:S04]  /*1a9c0*/  STL [R1+0x49c], R7 ;  /* 0x00049c0701007387 */ /* 0x0003e80000100800 */
        /* <DEDUP_REMOVED lines=217> */
[----:B--2---:R-:W-:-:S05]  /*1b760*/  IADD3 R9, P3, R9, UR4, RZ ;  /* 0x0000000409097c10 */ /* 0x004fca000ff7e0ff */
        /* <DEDUP_REMOVED lines=32> */
[----:B---3--:R-:W-:-:S05]  /*1b970*/  IADD3.X R7, R7, UR5, RZ, P3, !PT ;  /* 0x0000000507077c10 */ /* 0x008fca0009ffe4ff */
        /* <DEDUP_REMOVED lines=36> */
[----:B------:R1:W-:Y:S01]  /*1bbc0*/  STL [R1+0x31c], R7 ;  /* 0x00031c0701007387 */ /* 0x0003e20000100800 */
[----:B--2---:R-:W-:-:S05]  /*1bbd0*/  IADD3 R9, P3, R9, UR4, RZ ;  /* 0x0000000409097c10 */ /* 0x004fca000ff7e0ff */
[----:B------:R2:W-:Y:S04]  /*1bbe0*/  STL [R1+0x2f0], R9 ;  /* 0x0002f00901007387 */ /* 0x0005e80000100800 */
[----:B------:R-:W3:Y:S04]  /*1bbf0*/  LDL.LU R5, [R1+0x314] ;  /* 0x0003140001057983 */ /* 0x000ee80000300800 */
[----:B-1----:R-:W4:Y:S04]  /*1bc00*/  LDL.LU R7, [R1+0x2e8] ;  /* 0x0002e80001077983 */ /* 0x002f280000300800 */
[----:B--2---:R-:W2:Y:S01]  /*1bc10*/  LDL.LU R9, [R1+0x30c] ;  /* 0x00030c0001097983 */ /* 0x004ea20000300800 */
[----:B---3--:R-:W-:-:S02]  /*1bc20*/  IADD3.X R5, R5, UR5, RZ, P4, !PT ;  /* 0x0000000505057c10 */ /* 0x008fc4000a7fe4ff */
[----:B----4-:R-:W-:-:S03]  /*1bc30*/  IADD3 R7, P4, R7, UR4, RZ ;  /* 0x0000000407077c10 */ /* 0x010fc6000ff9e0ff */
[----:B------:R1:W-:Y:S01]  /*1bc40*/  STL [R1+0x314], R5 ;  /* 0x0003140501007387 */ /* 0x0003e20000100800 */
[----:B--2---:R-:W-:-:S03]  /*1bc50*/  IADD3.X R9, R9, UR5, RZ, P5, !PT ;  /* 0x0000000509097c10 */ /* 0x004fc6000affe4ff */
[----:B------:R2:W-:Y:S04]  /*1bc60*/  STL [R1+0x2e8], R7 ;  /* 0x0002e80701007387 */ /* 0x0005e80000100800 */
[----:B------:R3:W-:Y:S04]  /*1bc70*/  STL [R1+0x30c], R9 ;  /* 0x00030c0901007387 */ /* 0x0007e80000100800 */
[----:B-1----:R-:W4:Y:S04]  /*1bc80*/  LDL.LU R5, [R1+0x304] ;  /* 0x0003040001057983 */ /* 0x002f280000300800 */
[----:B--2---:R-:W2:Y:S04]  /*1bc90*/  LDL.LU R7, [R1+0x2d8] ;  /* 0x0002d80001077983 */ /* 0x004ea80000300800 */
[----:B---3--:R-:W3:Y:S01]  /*1bca0*/  LDL.LU R9, [R1+0x2fc] ;  /* 0x0002fc0001097983 */ /* 0x008ee20000300800 */
[----:B------:R-:W-:-:S05]  /*1bcb0*/  IADD3 R247, P5, R247, UR4, RZ ;  /* 0x00000004f7f77c10 */ /* 0x000fca000ffbe0ff */
[----:B------:R1:W-:Y:S04]  /*1bcc0*/  STL [R1+0x2e0], R247 ;  /* 0x0002e0f701007387 */ /* 0x0003e80000100800 */
[----:B-1----:R0:W5:Y:S01]  /*1bcd0*/  LDL.LU R247, [R1+0xc00] ;  /* 0x000c000001f77983 */ /* 0x0021620000300800 */
[----:B----4-:R-:W-:Y:S02]  /*1bce0*/  IADD3.X R5, R5, UR5, RZ, P6, !PT ;  /* 0x0000000505057c10 */ /* 0x010fe4000b7fe4ff */
[----:B--2---:R-:W-:-:S03]  /*1bcf0*/  IADD3 R7, P6, R7, UR4, RZ ;  /* 0x0000000407077c10 */ /* 0x004fc6000ffde0ff */
[----:B------:R-:W-:Y:S01]  /*1bd00*/  STL [R1+0x304], R5 ;  /* 0x0003040501007387 */ /* 0x000fe20000100800 */
[----:B---3--:R-:W-:-:S03]  /*1bd10*/  IADD3.X R9, R9, UR5, RZ, P1, !PT ;  /* 0x0000000509097c10 */ /* 0x008fc60008ffe4ff */
[----:B------:R1:W-:Y:S04]  /*1bd20*/  STL [R1+0x2d8], R7 ;  /* 0x0002d80701007387 */ /* 0x0003e80000100800 */
[----:B-1----:R-:W2:Y:S04]  /*1bd30*/  LDL.LU R7, [R1+0x2d0] ;  /* 0x0002d00001077983 */ /* 0x002ea80000300800 */
[----:B------:R1:W-:Y:S04]  /*1bd40*/  STL [R1+0x2fc], R9 ;  /* 0x0002fc0901007387 */ /* 0x0003e80000100800 */
[----:B------:R-:W3:Y:S04]  /*1bd50*/  LDL.LU R5, [R1+0x2f4] ;  /* 0x0002f40001057983 */ /* 0x000ee80000300800 */
[----:B-1----:R-:W4:Y:S01]  /*1bd60*/  LDL.LU R9, [R1+0x2c8] ;  /* 0x0002c80001097983 */ /* 0x002f220000300800 */
[----:B--2---:R-:W-:-:S02]  /*1bd70*/  IADD3 R7, P1, R7, UR4, RZ ;  /* 0x0000000407077c10 */ /* 0x004fc4000ff3e0ff */
[----:B---3--:R-:W-:-:S03]  /*1bd80*/  IADD3.X R5, R5, UR5, RZ, P2, !PT ;  /* 0x0000000505057c10 */ /* 0x008fc600097fe4ff */
[----:B------:R1:W-:Y:S01]  /*1bd90*/  STL [R1+0x2d0], R7 ;  /* 0x0002d00701007387 */ /* 0x0003e20000100800 */
[----:B----4-:R-:W-:-:S03]  /*1bda0*/  IADD3 R9, P2, R9, UR4, RZ ;  /* 0x0000000409097c10 */ /* 0x010fc6000ff5e0ff */
[----:B-1----:R-:W2:Y:S04]  /*1bdb0*/  LDL.LU R7, [R1+0x2ec] ;  /* 0x0002ec0001077983 */ /* 0x002ea80000300800 */
[----:B------:R-:W-:Y:S04]  /*1bdc0*/  STL [R1+0x2f4], R5 ;  /* 0x0002f40501007387 */ /* 0x000fe80000100800 */
[----:B------:R1:W-:Y:S04]  /*1bdd0*/  STL [R1+0x2c8], R9 ;  /* 0x0002c80901007387 */ /* 0x0003e80000100800 */
[----:B-1----:R-:W3:Y:S01]  /*1bde0*/  LDL.LU R9, [R1+0x2c0] ;  /* 0x0002c00001097983 */ /* 0x002ee20000300800 */
[----:B--2---:R-:W-:-:S05]  /*1bdf0*/  IADD3.X R7, R7, UR5, RZ, P3, !PT ;  /* 0x0000000507077c10 */ /* 0x004fca0009ffe4ff */
[----:B------:R1:W-:Y:S04]  /*1be00*/  STL [R1+0x2ec], R7 ;  /* 0x0002ec0701007387 */ /* 0x0003e80000100800 */
[----:B------:R-:W2:Y:S01]  /*1be10*/  LDL.LU R5, [R1+0x2e4] ;  /* 0x0002e40001057983 */ /* 0x000ea20000300800 */
[----:B---3--:R-:W-:-:S03]  /*1be20*/  IADD3 R9, P3, R9, UR4, RZ ;  /* 0x0000000409097c10 */ /* 0x008fc6000ff7e0ff */
[----:B-1----:R-:W3:Y:S04]  /*1be30*/  LDL.LU R7, [R1+0x2b8] ;  /* 0x0002b80001077983 */ /* 0x002ee80000300800 */
[----:B------:R1:W-:Y:S04]  /*1be40*/  STL [R1+0x2c0], R9 ;  /* 0x0002c00901007387 */ /* 0x0003e80000100800 */
[----:B-1----:R-:W4:Y:S01]  /*1be50*/  LDL.LU R9, [R1+0x2dc] ;  /* 0x0002dc0001097983 */ /* 0x002f220000300800 */
[----:B--2---:R-:W-:-:S05]  /*1be60*/  IADD3.X R5, R5, UR5, RZ, P4, !PT ;  /* 0x0000000505057c10 */ /* 0x004fca000a7fe4ff */
[----:B------:R-:W-:Y:S01]  /*1be70*/  STL [R1+0x2e4], R5 ;  /* 0x0002e40501007387 */ /* 0x000fe20000100800 */
[----:B---3--:R-:W-:-:S05]  /*1be80*/  IADD3 R7, P4, R7, UR4, RZ ;  /* 0x0000000407077c10 */ /* 0x008fca000ff9e0ff */
[----:B------:R1:W-:Y:S01]  /*1be90*/  STL [R1+0x2b8], R7 ;  /* 0x0002b80701007387 */ /* 0x0003e20000100800 */
[----:B----4-:R-:W-:-:S03]  /*1bea0*/  IADD3.X R9, R9, UR5, RZ, P5, !PT ;  /* 0x0000000509097c10 */ /* 0x010fc6000affe4ff */
        /* <DEDUP_REMOVED lines=124> */
[----:B------:R-:W-:Y:S01]  /*1c670*/  UIADD3.64 UR12, UR8, 0x780, URZ ;  /* 0x00000780080c7897 */ /* 0x000fe2000fffe03f */
[----:B------:R-:W-:-:S08]  /*1c680*/  WARPGROUP.ARRIVE ;  /* 0x00000000000079c5 */ /* 0x000fd00000000000 */
[----:B------:R-:W-:Y:S01]  /*1c690*/  HGMMA.64x128x16.F32.BF16 R152, gdesc[UR12].tnspA, R152, gsb0 ;  /* 0x21e000000c9879f0 */ /* 0x000fe20008001898 */
[----:B------:R-:W-:Y:S01]  /*1c6a0*/  UIADD3.64 UR44, UR8, 0x800, URZ ;  /* 0x00000800082c7897 */ /* 0x000fe2000fffe03f */
[----:B------:R-:W-:Y:S01]  /*1c6b0*/  UMOV UR46, UR10 ;  /* 0x0000000a002e7c82 */ /* 0x000fe20008000000 */
[----:B------:R-:W-:Y:S01]  /*1c6c0*/  UMOV UR47, UR11 ;  /* 0x0000000b002f7c82 */ /* 0x000fe20008000000 */
[----:B------:R-:W-:Y:S01]  /*1c6d0*/  UIADD3.64 UR16, UR8, 0x880, URZ ;  /* 0x0000088008107897 */ /* 0x000fe2000fffe03f */
[----:B--2---:R-:W-:Y:S02]  /*1c6e0*/  IADD3 R7, P1, R7, UR4, RZ ;  /* 0x0000000407077c10 */ /* 0x004fe4000ff3e0ff */
[----:B---3--:R-:W-:-:S03]  /*1c6f0*/  IADD3.X R5, R5, UR5, RZ, P2, !PT ;  /* 0x0000000505057c10 */ /* 0x008fc600097fe4ff */
[----:B------:R1:W-:Y:S01]  /*1c700*/  STL [R1+0x210], R7 ;  /* 0x0002100701007387 */ /* 0x0003e20000100800 */
[----:B----4-:R-:W-:-:S03]  /*1c710*/  IADD3 R9, P2, R9, UR4, RZ ;  /* 0x0000000409097c10 */ /* 0x010fc6000ff5e0ff */
[----:B-1----:R-:W2:Y:S04]  /*1c720*/  LDL.LU R7, [R1+0x22c] ;  /* 0x00022c0001077983 */ /* 0x002ea80000300800 */
[----:B------:R-:W-:Y:S04]  /*1c730*/  STL [R1+0x234], R5 ;  /* 0x0002340501007387 */ /* 0x000fe80000100800 */
[----:B------:R1:W-:Y:S04]  /*1c740*/  STL [R1+0x208], R9 ;  /* 0x0002080901007387 */ /* 0x0003e80000100800 */
[----:B-1----:R-:W3:Y:S01]  /*1c750*/  LDL.LU R9, [R1+0x200] ;  /* 0x0002000001097983 */ /* 0x002ee20000300800 */
[----:B------:R-:W-:-:S02]  /*1c760*/  WARPGROUP.DEPBAR.LE gsb0, 0x0 ;  /* 0x00008000000079c5 */ /* 0x000fc40000010000 */
[----:B------:R-:W-:-:S06]  /*1c770*/  WARPGROUP.ARRIVE ;  /* 0x00000000000079c5 */ /* 0x000fcc0000000000 */
[----:B------:R-:W-:Y:S01]  /*1c780*/  HGMMA.64x128x16.F32.BF16 R152, gdesc[UR44].tnspA, R152, gsb0 ;  /* 0x21e000002c9879f0 */ /* 0x000fe20008001898 */
[----:B------:R-:W-:Y:S02]  /*1c790*/  UIADD3.64 UR20, UR8, 0x900, URZ ;  /* 0x0000090008147897 */ /* 0x000fe4000fffe03f */
[----:B------:R-:W-:Y:S02]  /*1c7a0*/  WARPGROUP.DEPBAR.LE gsb0, 0x0 ;  /* 0x00008000000079c5 */ /* 0x000fe40000010000 */
[----:B------:R-:W-:-:S07]  /*1c7b0*/  WARPGROUP.ARRIVE ;  /* 0x00000000000079c5 */ /* 0x000fce0000000000 */
[----:B------:R-:W-:Y:S01]  /*1c7c0*/  HGMMA.64x128x16.F32.BF16 R152, gdesc[UR16].tnspA, R152, gsb0 ;  /* 0x21e00000109879f0 */ /* 0x000fe20008001898 */
[----:B--2---:R-:W-:-:S05]  /*1c7d0*/  IADD3.X R7, R7, UR5, RZ, P3, !PT ;  /* 0x0000000507077c10 */ /* 0x004fca0009ffe4ff */
[----:B------:R1:W-:Y:S04]  /*1c7e0*/  STL [R1+0x22c], R7 ;  /* 0x00022c0701007387 */ /* 0x0003e80000100800 */
[----:B------:R-:W2:Y:S01]  /*1c7f0*/  LDL.LU R5, [R1+0x224] ;  /* 0x0002240001057983 */ /* 0x000ea20000300800 */
[----:B---3--:R-:W-:-:S03]  /*1c800*/  IADD3 R9, P3, R9, UR4, RZ ;  /* 0x0000000409097c10 */ /* 0x008fc6000ff7e0ff */
[----:B-1----:R-:W3:Y:S04]  /*1c810*/  LDL.LU R7, [R1+0x1f8] ;  /* 0x0001f80001077983 */ /* 0x002ee80000300800 */
[----:B------:R1:W-:Y:S04]  /*1c820*/  STL [R1+0x200], R9 ;  /* 0x0002000901007387 */ /* 0x0003e80000100800 */
[----:B-1----:R-:W4:Y:S01]  /*1c830*/  LDL.LU R9, [R1+0x21c] ;  /* 0x00021c0001097983 */ /* 0x002f220000300800 */
[----:B------:R-:W-:Y:S02]  /*1c840*/  WARPGROUP.DEPBAR.LE gsb0, 0x0 ;  /* 0x00008000000079c5 */ /* 0x000fe40000010000 */
[----:B------:R-:W-:-:S06]  /*1c850*/  WARPGROUP.ARRIVE ;  /* 0x00000000000079c5 */ /* 0x000fcc0000000000 */
[----:B------:R-:W-:Y:S01]  /*1c860*/  HGMMA.64x128x16.F32.BF16 R152, gdesc[UR20].tnspA, R152, gsb0 ;  /* 0x21e00000149879f0 */ /* 0x000fe20008001898 */
[----:B------:R-:W-:Y:S02]  /*1c870*/  UIADD3.64 UR24, UR8, 0x980, URZ ;  /* 0x0000098008187897 */ /* 0x000fe4000fffe03f */
[----:B------:R-:W-:Y:S01]  /*1c880*/  UIADD3.64 UR28, UR8, 0xa00, URZ ;  /* 0x00000a00081c7897 */ /* 0x000fe2000fffe03f */
[----:B------:R-:W-:Y:S02]  /*1c890*/  WARPGROUP.DEPBAR.LE gsb0, 0x0 ;  /* 0x00008000000079c5 */ /* 0x000fe40000010000 */
[----:B------:R-:W-:-:S06]  /*1c8a0*/  WARPGROUP.ARRIVE ;  /* 0x00000000000079c5 */ /* 0x000fcc0000000000 */
[----:B------:R-:W-:Y:S01]  /*1c8b0*/  HGMMA.64x128x16.F32.BF16 R152, gdesc[UR24].tnspA, R152, gsb0 ;  /* 0x21e00000189879f0 */ /* 0x000fe20008001898 */
[----:B------:R-:W-:Y:S01]  /*1c8c0*/  UIADD3.64 UR32, UR8, 0xa80, URZ ;  /* 0x00000a8008207897 */ /* 0x000fe2000fffe03f */
[----:B--2---:R-:W-:Y:S01]  /*1c8d0*/  IADD3.X R5, R5, UR5, RZ, P4, !PT ;  /* 0x0000000505057c10 */ /* 0x004fe2000a7fe4ff */
[----:B------:R-:W-:Y:S02]  /*1c8e0*/  WARPGROUP.DEPBAR.LE gsb0, 0x0 ;  /* 0x00008000000079c5 */ /* 0x000fe40000010000 */
[----:B------:R-:W-:Y:S01]  /*1c8f0*/  WARPGROUP.ARRIVE ;  /* 0x00000000000079c5 */ /* 0x000fe20000000000 */
[----:B---3--:R-:W-:Y:S01]  /*1c900*/  IADD3 R7, P4, R7, UR4, RZ ;  /* 0x0000000407077c10 */ /* 0x008fe2000ff9e0ff */
[----:B------:R-:W-:Y:S05]  /*1c910*/  STL [R1+0x224], R5 ;  /* 0x0002240501007387 */ /* 0x000fea0000100800 */
[----:B------:R-:W-:Y:S01]  /*1c920*/  HGMMA.64x128x16.F32.BF16 R152, gdesc[UR28].tnspA, R152, gsb0 ;  /* 0x21e000001c9879f0 */ /* 0x000fe20008001898 */
[----:B------:R1:W-:Y:S01]  /*1c930*/  STL [R1+0x1f8], R7 ;  /* 0x0001f80701007387 */ /* 0x0003e20000100800 */
[----:B----4-:R-:W-:-:S03]  /*1c940*/  IADD3.X R9, R9, UR5, RZ, P5, !PT ;  /* 0x0000000509097c10 */ /* 0x010fc6000affe4ff */
[----:B-1----:R-:W2:Y:S04]  /*1c950*/  LDL.LU R7, [R1+0x1f0] ;  /* 0x0001f00001077983 */ /* 0x002ea80000300800 */
[----:B------:R1:W-:Y:S04]  /*1c960*/  STL [R1+0x21c], R9 ;  /* 0x00021c0901007387 */ /* 0x0003e80000100800 */
[----:B------:R-:W3:Y:S04]  /*1c970*/  LDL.LU R5, [R1+0x214] ;  /* 0x0002140001057983 */ /* 0x000ee80000300800 */
[----:B-1----:R-:W4:Y:S01]  /*1c980*/  LDL.LU R9, [R1+0x1e8] ;  /* 0x0001e80001097983 */ /* 0x002f220000300800 */
[----:B------:R-:W-:-:S02]  /*1c990*/  WARPGROUP.DEPBAR.LE gsb0, 0x0 ;  /* 0x00008000000079c5 */ /* 0x000fc40000010000 */
[----:B------:R-:W-:-:S06]  /*1c9a0*/  WARPGROUP.ARRIVE ;  /* 0x00000000000079c5 */ /* 0x000fcc0000000000 */
[----:B------:R-:W-:Y:S01]  /*1c9b0*/  HGMMA.64x128x16.F32.BF16 R152, gdesc[UR32].tnspA, R152, gsb0 ;  /* 0x21e00000209879f0 */ /* 0x000fe20008001898 */
[----:B------:R-:W-:Y:S02]  /*1c9c0*/  UIADD3.64 UR36, UR8, 0xb00, URZ ;  /* 0x00000b0008247897 */ /* 0x000fe4000fffe03f */
[----:B------:R-:W-:Y:S01]  /*1c9d0*/  UIADD3.64 UR12, UR8, 0xf80, URZ ;  /* 0x00000f80080c7897 */ /* 0x000fe2000fffe03f */
[----:B------:R-:W-:Y:S02]  /*1c9e0*/  WARPGROUP.DEPBAR.LE gsb0, 0x0 ;  /* 0x00008000000079c5 */ /* 0x000fe40000010000 */
[----:B------:R-:W-:-:S06]  /*1c9f0*/  WARPGROUP.ARRIVE ;  /* 0x00000000000079c5 */ /* 0x000fcc0000000000 */
[----:B------:R-:W-:Y:S01]  /*1ca00*/  HGMMA.64x128x16.F32.BF16 R152, gdesc[UR36].tnspA, R152, gsb0 ;  /* 0x21e00000249879f0 */ /* 0x000fe20008001898 */
        /* <DEDUP_REMOVED lines=11> */
[----:B------:R-:W-:Y:S01]  /*1cac0*/  UIADD3.64 UR44, UR8, 0x1000, URZ ;  /* 0x00001000082c7897 */ /* 0x000fe2000fffe03f */
[----:B------:R-:W-:Y:S01]  /*1cad0*/  UMOV UR46, UR10 ;  /* 0x0000000a002e7c82 */ /* 0x000fe20008000000 */
[----:B------:R-:W-:Y:S01]  /*1cae0*/  UMOV UR47, UR11 ;  /* 0x0000000b002f7c82 */ /* 0x000fe20008000000 */
[----:B------:R-:W-:Y:S01]  /*1caf0*/  UIADD3.64 UR16, UR8, 0x1080, URZ ;  /* 0x0000108008107897 */ /* 0x000fe2000fffe03f */
[----:B------:R-:W-:Y:S02]  /*1cb00*/  WARPGROUP.DEPBAR.LE gsb0, 0x0 ;  /* 0x00008000000079c5 */ /* 0x000fe40000010000 */
[----:B------:R-:W-:-:S06]  /*1cb10*/  WARPGROUP.ARRIVE ;  /* 0x00000000000079c5 */ /* 0x000fcc0000000000 */
[----:B------:R-:W-:Y:S01]  /*1cb20*/  HGMMA.64x128x16.F32.BF16 R88, gdesc[UR44].tnspA, R88, gsb0 ;  /* 0x21e000002c5879f0 */ /* 0x000fe20008001858 */
[----:B--2---:R-:W-:Y:S02]  /*1cb30*/  IADD3.X R7, R7, UR5, RZ, P1, !PT ;  /* 0x0000000507077c10 */ /* 0x004fe40008ffe4ff */
[----:B------:R-:W-:-:S03]  /*1cb40*/  IADD3 R248, P1, R248, UR4, RZ ;  /* 0x00000004f8f87c10 */ /* 0x000fc6000ff3e0ff */
[----:B------:R1:W-:Y:S04]  /*1cb50*/  STL [R1+0x20c], R7 ;  /* 0x00020c0701007387 */ /* 0x0003e80000100800 */
[----:B------:R-:W2:Y:S01]  /*1cb60*/  LDL.LU R5, [R1+0x1fc] ;  /* 0x0001fc0001057983 */ /* 0x000ea20000300800 */
[----:B---3--:R-:W-:-:S03]  /*1cb70*/  IADD3.X R9, R9, UR5, RZ, P2, !PT ;  /* 0x0000000509097c10 */ /* 0x008fc600097fe4ff */
[----:B-1----:R-:W3:Y:S04]  /*1cb80*/  LDL.LU R7, [R1+0x1d0] ;  /* 0x0001d00001077983 */ /* 0x002ee80000300800 */
[----:B------:R1:W-:Y:S04]  /*1cb90*/  STL [R1+0x1e0], R248 ;  /* 0x0001e0f801007387 */ /* 0x0003e80000100800 */
[----:B-1----:R0:W5:Y:S04]  /*1cba0*/  LDL.LU R248, [R1+0xbfc] ;  /* 0x000bfc0001f87983 */ /* 0x0021680000300800 */
[----:B------:R1:W-:Y:S04]  /*1cbb0*/  STL [R1+0x204], R9 ;  /* 0x0002040901007387 */ /* 0x0003e80000100800 */
        /* <DEDUP_REMOVED lines=9> */
[----:B------:R-:W-:Y:S01]  /*1cc50*/  IADD3 R249, P2, R249, UR4, RZ ;  /* 0x00000004f9f97c10 */ /* 0x000fe2000ff5e0ff */
[----:B------:R-:W-:-:S04]  /*1cc60*/  UIADD3.64 UR28, UR8, 0x1200, URZ ;  /* 0x00001200081c7897 */ /* 0x000fc8000fffe03f */
[----:B------:R1:W-:Y:S01]  /*1cc70*/  STL [R1+0x1d8], R249 ;  /* 0x0001d8f901007387 */ /* 0x0003e20000100800 */
[----:B------:R-:W-:Y:S02]  /*1cc80*/  IADD3.X R251, R251, UR5, RZ, P5, !PT ;  /* 0x00000005fbfb7c10 */ /* 0x000fe4000affe4ff */
[----:B------:R-:W-:Y:S01]  /*1cc90*/  IADD3 R252, P5, R252, UR4, RZ ;  /* 0x00000004fcfc7c10 */ /* 0x000fe2000ffbe0ff */
[----:B-1----:R0:W5:Y:S01]  /*1cca0*/  LDL.LU R249, [R1+0xbf8] ;  /* 0x000bf80001f97983 */ /* 0x0021620000300800 */
[----:B------:R-:W-:Y:S02]  /*1ccb0*/  WARPGROUP.DEPBAR.LE gsb0, 0x0 ;  /* 0x00008000000079c5 */ /* 0x000fe40000010000 */
[----:B------:R-:W-:-:S06]  /*1ccc0*/  WARPGROUP.ARRIVE ;  /* 0x00000000000079c5 */ /* 0x000fcc0000000000 */
[----:B------:R-:W-:Y:S01]  /*1ccd0*/  HGMMA.64x128x16.F32.BF16 R88, gdesc[UR24].tnspA, R88, gsb0 ;  /* 0x21e00000185879f0 */ /* 0x000fe20008001858 */
[----:B--2---:R-:W-:Y:S02]  /*1cce0*/  IADD3.X R5, R5, UR5, RZ, P3, !PT ;  /* 0x0000000505057c10 */ /* 0x004fe40009ffe4ff */
[----:B---3--:R-:W-:Y:S02]  /*1ccf0*/  IADD3 R7, P3, R7, UR4, RZ ;  /* 0x0000000407077c10 */ /* 0x008fe4000ff7e0ff */
[----:B----4-:R-:W-:Y:S02]  /*1cd00*/  IADD3.X R9, R9, UR5, RZ, P4, !PT ;  /* 0x0000000509097c10 */ /* 0x010fe4000a7fe4ff */
[----:B------:R-:W-:Y:S01]  /*1cd10*/  IADD3 R250, P4, R250, UR4, RZ ;  /* 0x00000004fafa7c10 */ /* 0x000fe2000ff9e0ff */
[----:B------:R1:W-:Y:S01]  /*1cd20*/  STL [R1+0x1fc], R5 ;  /* 0x0001fc0501007387 */ /* 0x0003e20000100800 */
[----:B------:R-:W-:Y:S02]  /*1cd30*/  IADD3.X R20, R20, UR5, RZ, P6, !PT ;  /* 0x0000000514147c10 */ /* 0x000fe4000b7fe4ff */
[----:B------:R-:W-:Y:S01]  /*1cd40*/  IADD3 R21, P6, R21, UR4, RZ ;  /* 0x0000000415157c10 */ /* 0x000fe2000ffde0ff */
[----:B-1----:R-:W2:Y:S04]  /*1cd50*/  LDL.LU R5, [R1+0x184] ;  /* 0x0001840001057983 */ /* 0x002ea80000300800 */
[----:B------:R1:W-:Y:S01]  /*1cd60*/  STL [R1+0x1d0], R7 ;  /* 0x0001d00701007387 */ /* 0x0003e20000100800 */
[----:B------:R-:W-:-:S03]  /*1cd70*/  IADD3.X R12, R12, UR5, RZ, P1, !PT ;  /* 0x000000050c0c7c10 */ /* 0x000fc60008ffe4ff */
[----:B-1----:R-:W3:Y:S04]  /*1cd80*/  LDL.LU R7, [R1+0x158] ;  /* 0x0001580001077983 */ /* 0x002ee80000300800 */
[----:B------:R1:W-:Y:S01]  /*1cd90*/  STL [R1+0x1f4], R9 ;  /* 0x0001f40901007387 */ /* 0x0003e20000100800 */
[----:B------:R-:W-:-:S03]  /*1cda0*/  IADD3 R13, P1, R13, UR4, RZ ;  /* 0x000000040d0d7c10 */ /* 0x000fc6000ff3e0ff */
[----:B-1----:R-:W4:Y:S04]  /*1cdb0*/  LDL.LU R9, [R1+0x174] ;  /* 0x0001740001097983 */ /* 0x002f280000300800 */
[----:B------:R1:W-:Y:S01]  /*1cdc0*/  STL [R1+0x1c8], R250 ;  /* 0x0001c8fa01007387 */ /* 0x0003e20000100800 */
[----:B------:R-:W-:-:S03]  /*1cdd0*/  IADD3.X R14, R14, UR5, RZ, P2, !PT ;  /* 0x000000050e0e7c10 */ /* 0x000fc600097fe4ff */
[----:B-1----:R0:W5:Y:S04]  /*1cde0*/  LDL.LU R250, [R1+0xbf4] ;  /* 0x000bf40001fa7983 */ /* 0x0021680000300800 */
[----:B------:R1:W-:Y:S01]  /*1cdf0*/  STL [R1+0x1ec], R251 ;  /* 0x0001ecfb01007387 */ /* 0x0003e20000100800 */
[----:B------:R-:W-:-:S03]  /*1ce00*/  IADD3 R15, P2, R15, UR4, RZ ;  /* 0x000000040f0f7c10 */ /* 0x000fc6000ff5e0ff */
[----:B-1----:R0:W5:Y:S04]  /*1ce10*/  LDL.LU R251, [R1+0xbf0] ;  /* 0x000bf00001fb7983 */ /* 0x0021680000300800 */
        /* <DEDUP_REMOVED lines=14> */
[----:B-1----:R0:W5:Y:S01]  /*1cf00*/  LDL.LU R13, [R1+0xbdc] ;  /* 0x000bdc00010d7983 */ /* 0x0021620000300800 */
[----:B------:R-:W-:Y:S02]  /*1cf10*/  WARPGROUP.DEPBAR.LE gsb0, 0x0 ;  /* 0x00008000000079c5 */ /* 0x000fe40000010000 */
[----:B------:R-:W-:-:S06]  /*1cf20*/  WARPGROUP.ARRIVE ;  /* 0x00000000000079c5 */ /* 0x000fcc0000000000 */
[----:B------:R-:W-:Y:S01]  /*1cf30*/  HGMMA.64x128x16.F32.BF16 R88, gdesc[UR28].tnspA, R88, gsb0 ;  /* 0x21e000001c5879f0 */ /* 0x000fe20008001858 */
        /* <DEDUP_REMOVED lines=24> */
[----:B------:R1:W-:Y:S04]  /*1d0c0*/  STL [R1+0x1b4], R19 ;  /* 0x0001b41301007387 */ /* 0x0003e80000100800 */
        /* <DEDUP_REMOVED lines=12> */
[----:B-1----:R-:W2:Y:S01]  /*1d190*/  LDL.LU R228, [R1+0xba0] ;  /* 0x000ba00001e47983 */ /* 0x002ea20000300800 */
[----:B------:R-:W-:Y:S01]  /*1d1a0*/  UIADD3.64 UR32, UR8, 0x1280, URZ ;  /* 0x0000128008207897 */ /* 0x000fe2000fffe03f */
[----:B------:R-:W-:-:S02]  /*1d1b0*/  WARPGROUP.DEPBAR.LE gsb0, 0x0 ;  /* 0x00008000000079c5 */ /* 0x000fc40000010000 */
[----:B------:R-:W-:-:S06]  /*1d1c0*/  WARPGROUP.ARRIVE ;  /* 0x00000000000079c5 */ /* 0x000fcc0000000000 */
[----:B------:R-:W-:Y:S01]  /*1d1d0*/  HGMMA.64x128x16.F32.BF16 R88, gdesc[UR32].tnspA, R88, gsb0 ;  /* 0x21e00000205879f0 */ /* 0x000fe20008001858 */
[----:B------:R-:W-:Y:S02]  /*1d1e0*/  UIADD3.64 UR36, UR8, 0x1300, URZ ;  /* 0x0000130008247897 */ /* 0x000fe4000fffe03f */
[----:B------:R-:W-:Y:S01]  /*1d1f0*/  UIADD3.64 UR12, UR8, 0x1780, URZ ;  /* 0x00001780080c7897 */ /* 0x000fe2000fffe03f */
[----:B------:R-:W-:-:S05]  /*1d200*/  IADD3 R2, P3, R2, UR4, RZ ;  /* 0x0000000402027c10 */ /* 0x000fca000ff7e0ff */
[----:B------:R1:W-:Y:S04]  /*1d210*/  STL [R1+0x170], R2 ;  /* 0x0001700201007387 */ /* 0x0003e80000100800 */
[----:B-1----:R-:W3:Y:S01]  /*1d220*/  LDL.LU R2, [R1+0xb9c] ;  /* 0x000b9c0001027983 */ /* 0x002ee20000300800 */
[----:B------:R-:W-:Y:S02]  /*1d230*/  WARPGROUP.DEPBAR.LE gsb0, 0x0 ;  /* 0x00008000000079c5 */ /* 0x000fe40000010000 */
[----:B------:R-:W-:-:S06]  /*1d240*/  WARPGROUP.ARRIVE ;  /* 0x00000000000079c5 */ /* 0x000fcc0000000000 */
[----:B------:R-:W-:Y:S01]  /*1d250*/  HGMMA.64x128x16.F32.BF16 R88, gdesc[UR36].tnspA, R88, gsb0 ;  /* 0x21e00000245879f0 */ /* 0x000fe20008001858 */
[----:B------:R-:W-:Y:S01]  /*1d260*/  UIADD3.64 UR44, UR8, 0x1800, URZ ;  /* 0x00001800082c7897 */ /* 0x000fe2000fffe03f */
[----:B------:R-:W-:Y:S01]  /*1d270*/  UMOV UR46, UR10 ;  /* 0x0000000a002e7c82 */ /* 0x000fe20008000000 */
[----:B------:R-:W-:Y:S01]  /*1d280*/  UMOV UR47, UR11 ;  /* 0x0000000b002f7c82 */ /* 0x000fe20008000000 */
[----:B------:R-:W-:Y:S02]  /*1d290*/  WARPGROUP.DEPBAR.LE gsb0, 0x0 ;  /* 0x00008000000079c5 */ /* 0x000fe40000010000 */
[----:B------:R-:W-:-:S06]  /*1d2a0*/  WARPGROUP.ARRIVE ;  /* 0x00000000000079c5 */ /* 0x000fcc0000000000 */
[----:B------:R-:W-:Y:S01]  /*1d2b0*/  HGMMA.64x128x16.F32.BF16 R24, gdesc[UR12].tnspA, R24, gsb0 ;  /* 0x21e000000c1879f0 */ /* 0x000fe20008001818 */
[----:B--2---:R-:W-:Y:S02]  /*1d2c0*/  IADD3.X R228, R228, UR5, RZ, P4, !PT ;  /* 0x00000005e4e47c10 */ /* 0x004fe4000a7fe4ff */
[----:B------:R-:W-:-:S03]  /*1d2d0*/  IADD3 R219, P4, R219, UR4, RZ ;  /* 0x00000004dbdb7c10 */ /* 0x000fc6000ff9e0ff */
[----:B------:R1:W-:Y:S04]  /*1d2e0*/  STL [R1+0x194], R228 ;  /* 0x000194e401007387 */ /* 0x0003e80000100800 */
[----:B-1----:R-:W2:Y:S04]  /*1d2f0*/  LDL.LU R228, [R1+0xb98] ;  /* 0x000b980001e47983 */ /* 0x002ea80000300800 */
[----:B------:R1:W-:Y:S04]  /*1d300*/  STL [R1+0x168], R219 ;  /* 0x000168db01007387 */ /* 0x0003e80000100800 */
[----:B-1----:R-:W4:Y:S01]  /*1d310*/  LDL.LU R219, [R1+0xb94] ;  /* 0x000b940001db7983 */ /* 0x002f220000300800 */
[----:B------:R-:W-:-:S02]  /*1d320*/  WARPGROUP.DEPBAR.LE gsb0, 0x0 ;  /* 0x00008000000079c5 */ /* 0x000fc40000010000 */
[----:B------:R-:W-:-:S06]  /*1d330*/  WARPGROUP.ARRIVE ;  /* 0x00000000000079c5 */ /* 0x000fcc0000000000 */
[----:B------:R-:W-:Y:S01]  /*1d340*/  HGMMA.64x128x16.F32.BF16 R24, gdesc[UR44].tnspA, R24, gsb0 ;  /* 0x21e000002c1879f0 */ /* 0x000fe20008001818 */
[----:B------:R-:W-:Y:S01]  /*1d350*/  UIADD3.64 UR16, UR8, 0x1880, URZ ;  /* 0x0000188008107897 */ /* 0x000fe2000fffe03f */
[----:B------:R-:W-:Y:S02]  /*1d360*/  IADD3.X R231, R231, UR5, RZ, P5, !PT ;  /* 0x00000005e7e77c10 */ /* 0x000fe4000affe4ff */
[----:B---3--:R-:W-:Y:S02]  /*1d370*/  IADD3 R2, P5, R2, UR4, RZ ;  /* 0x0000000402027c10 */ /* 0x008fe4000ffbe0ff */
[----:B------:R-:W-:Y:S01]  /*1d380*/  IADD3.X R5, R5, UR5, RZ, P6, !PT ;  /* 0x0000000505057c10 */ /* 0x000fe2000b7fe4ff */
[----:B------:R1:W-:Y:S04]  /*1d390*/  STL [R1+0x18c], R231 ;  /* 0x00018ce701007387 */ /* 0x0003e80000100800 */
[----:B-1----:R-:W3:Y:S04]  /*1d3a0*/  LDL.LU R231, [R1+0xb90] ;  /* 0x000b900001e77983 */ /* 0x002ee80000300800 */
[----:B------:R1:W-:Y:S04]  /*1d3b0*/  STL [R1+0x160], R2 ;  /* 0x0001600201007387 */ /* 0x0003e80000100800 */
[----:B-1----:R-:W3:Y:S04]  /*1d3c0*/  LDL.LU R2, [R1+0xb8c] ;  /* 0x000b8c0001027983 */ /* 0x002ee80000300800 */
[----:B------:R1:W-:Y:S01]  /*1d3d0*/  STL [R1+0x184], R5 ;  /* 0x0001840501007387 */ /* 0x0003e20000100800 */
[----:B------:R-:W-:-:S02]  /*1d3e0*/  WARPGROUP.DEPBAR.LE gsb0, 0x0 ;  /* 0x00008000000079c5 */ /* 0x000fc40000010000 */
[----:B------:R-:W-:Y:S01]  /*1d3f0*/  WARPGROUP.ARRIVE ;  /* 0x00000000000079c5 */ /* 0x000fe20000000000 */
[----:B------:R-:W-:Y:S01]  /*1d400*/  UIADD3.64 UR20, UR8, 0x1900, URZ ;  /* 0x0000190008147897 */ /* 0x000fe2000fffe03f */
[----:B----4-:R-:W-:-:S04]  /*1d410*/  IADD3.X R219, R219, UR5, RZ, P1, !PT ;  /* 0x00000005dbdb7c10 */ /* 0x010fc80008ffe4ff */
[----:B------:R-:W-:Y:S01]  /*1d420*/  HGMMA.64x128x16.F32.BF16 R24, gdesc[UR16].tnspA, R24, gsb0 ;  /* 0x21e00000101879f0 */ /* 0x000fe20008001818 */
[----:B------:R-:W-:Y:S02]  /*1d430*/  UIADD3.64 UR24, UR8, 0x1980, URZ ;  /* 0x0000198008187897 */ /* 0x000fe4000fffe03f */
[----:B------:R-:W-:Y:S01]  /*1d440*/  UIADD3.64 UR28, UR8, 0x1a00, URZ ;  /* 0x00001a00081c7897 */ /* 0x000fe2000fffe03f */
[----:B------:R-:W-:Y:S01]  /*1d450*/  IADD3 R7, P6, R7, UR4, RZ ;  /* 0x0000000407077c10 */ /* 0x000fe2000ffde0ff */
[----:B------:R4:W-:Y:S01]  /*1d460*/  STL [R1+0x17c], R219 ;  /* 0x00017cdb01007387 */ /* 0x0009e20000100800 */
[----:B------:R-:W-:Y:S02]  /*1d470*/  IADD3.X R9, R9, UR5, RZ, P2, !PT ;  /* 0x0000000509097c10 */ /* 0x000fe400097fe4ff */
[----:B--2---:R-:W-:Y:S01]  /*1d480*/  IADD3.X R228, R228, UR5, RZ, P5, !PT ;  /* 0x00000005e4e47c10 */ /* 0x004fe2000affe4ff */
[----:B------:R-:W-:Y:S02]  /*1d490*/  UIADD3.64 UR32, UR8, 0x1a80, URZ ;  /* 0x00001a8008207897 */ /* 0x000fe4000fffe03f */
[----:B------:R-:W-:Y:S01]  /*1d4a0*/  UIADD3.64 UR36, UR8, 0x1b00, URZ ;  /* 0x00001b0008247897 */ /* 0x000fe2000fffe03f */
[----:B-1----:R-:W1:Y:S01]  /*1d4b0*/  LDC R5, c[0x0][0x238] ;  /* 0x00008e00ff057b82 */ /* 0x002e620000000800 */
[----:B----4-:R-:W2:Y:S01]  /*1d4c0*/  LDL.LU R219, [R1+0xb88] ;  /* 0x000b880001db7983 */ /* 0x010ea20000300800 */
[----:B------:R-:W-:-:S02]  /*1d4d0*/  WARPGROUP.DEPBAR.LE gsb0, 0x0 ;  /* 0x00008000000079c5 */ /* 0x000fc40000010000 */
[----:B------:R-:W-:-:S06]  /*1d4e0*/  WARPGROUP.ARRIVE ;  /* 0x00000000000079c5 */ /* 0x000fcc0000000000 */
[----:B------:R-:W-:Y:S03]  /*1d4f0*/  HGMMA.64x128x16.F32.BF16 R24, gdesc[UR20].tnspA, R24, gsb0 ;  /* 0x21e00000141879f0 */ /* 0x000fe60008001818 */
[----:B------:R-:W-:Y:S02]  /*1d500*/  WARPGROUP.DEPBAR.LE gsb0, 0x0 ;  /* 0x00008000000079c5 */ /* 0x000fe40000010000 */
[----:B------:R-:W-:-:S07]  /*1d510*/  WARPGROUP.ARRIVE ;  /* 0x00000000000079c5 */ /* 0x000fce0000000000 */
[----:B------:R-:W-:Y:S01]  /*1d520*/  HGMMA.64x128x16.F32.BF16 R24, gdesc[UR24].tnspA, R24, gsb0 ;  /* 0x21e00000181879f0 */ /* 0x000fe20008001818 */
[----:B---3--:R-:W-:Y:S02]  /*1d530*/  IADD3.X R2, R2, UR5, RZ, P3, !PT ;  /* 0x0000000502027c10 */ /* 0x008fe40009ffe4ff */
[----:B------:R-:W-:Y:S01]  /*1d540*/  IADD3.X R231, R231, UR5, RZ, P4, !PT ;  /* 0x00000005e7e77c10 */ /* 0x000fe2000a7fe4ff */
[----:B------:R-:W-:Y:S04]  /*1d550*/  STL [R1+0x158], R7 ;  /* 0x0001580701007387 */ /* 0x000fe80000100800 */
[----:B------:R3:W-:Y:S04]  /*1d560*/  STL [R1+0x16c], R2 ;  /* 0x00016c0201007387 */ /* 0x0007e80000100800 */
[----:B---3--:R0:W5:Y:S04]  /*1d570*/  LDL.LU R2, [R1+0xb84] ;  /* 0x000b840001027983 */ /* 0x0081680000300800 */
[----:B------:R-:W-:Y:S04]  /*1d580*/  STL [R1+0x174], R9 ;  /* 0x0001740901007387 */ /* 0x000fe80000100800 */
[----:B------:R3:W-:Y:S04]  /*1d590*/  STL [R1+0x164], R231 ;  /* 0x000164e701007387 */ /* 0x0007e80000100800 */
[----:B---3--:R0:W5:Y:S04]  /*1d5a0*/  LDL.LU R231, [R1+0xb80] ;  /* 0x000b800001e77983 */ /* 0x0081680000300800 */
[----:B------:R3:W-:Y:S01]  /*1d5b0*/  STL [R1+0x15c], R228 ;  /* 0x00015ce401007387 */ /* 0x0007e20000100800 */
[----:B--2---:R-:W-:-:S03]  /*1d5c0*/  IADD3.X R219, R219, UR5, RZ, P6, !PT ;  /* 0x00000005dbdb7c10 */ /* 0x004fc6000b7fe4ff */
[----:B---3--:R0:W5:Y:S04]  /*1d5d0*/  LDL.LU R228, [R1+0xb7c] ;  /* 0x000b7c0001e47983 */ /* 0x0081680000300800 */
[----:B------:R2:W-:Y:S04]  /*1d5e0*/  STL [R1+0x154], R219 ;  /* 0x000154db01007387 */ /* 0x0005e80000100800 */
[----:B--2---:R0:W5:Y:S01]  /*1d5f0*/  LDL.LU R219, [R1+0xb78] ;  /* 0x000b780001db7983 */ /* 0x0041620000300800 */
[----:B------:R-:W-:Y:S02]  /*1d600*/  WARPGROUP.DEPBAR.LE gsb0, 0x0 ;  /* 0x00008000000079c5 */ /* 0x000fe40000010000 */
[----:B------:R-:W-:-:S06]  /*1d610*/  WARPGROUP.ARRIVE ;  /* 0x00000000000079c5 */ /* 0x000fcc0000000000 */
[----:B------:R-:W-:Y:S03]  /*1d620*/  HGMMA.64x128x16.F32.BF16 R24, gdesc[UR28].tnspA, R24, gsb0 ;  /* 0x21e000001c1879f0 */ /* 0x000fe60008001818 */
[----:B------:R-:W-:Y:S02]  /*1d630*/  WARPGROUP.DEPBAR.LE gsb0, 0x0 ;  /* 0x00008000000079c5 */ /* 0x000fe40000010000 */
[----:B------:R-:W-:-:S07]  /*1d640*/  WARPGROUP.ARRIVE ;  /* 0x00000000000079c5 */ /* 0x000fce0000000000 */
[----:B------:R-:W-:Y:S01]  /*1d650*/  HGMMA.64x128x16.F32.BF16 R24, gdesc[UR32].tnspA, R24, gsb0 ;  /* 0x21e00000201879f0 */ /* 0x000fe20008001818 */
[----:B-1----:R-:W-:Y:S02]  /*1d660*/  IMAD.SHL.U32 R5, R5, 0x80, RZ ;  /* 0x0000008005057824 */ /* 0x002fe400078e00ff */
[----:B------:R-:W-:Y:S02]  /*1d670*/  IMAD.MOV.U32 R9, RZ, RZ, R8 ;  /* 0x000000ffff097224 */ /* 0x000fe400078e0008 */
[----:B------:R-:W-:Y:S02]  /*1d680*/  IMAD.MOV.U32 R7, RZ, RZ, R6 ;  /* 0x000000ffff077224 */ /* 0x000fe400078e0006 */
[----:B------:R-:W-:Y:S02]  /*1d690*/  IMAD.MOV.U32 R8, RZ, RZ, R4 ;  /* 0x000000ffff087224 */ /* 0x000fe400078e0004 */
[----:B------:R-:W-:Y:S02]  /*1d6a0*/  IMAD.SHL.U32 R5, R5, 0x2, RZ ;  /* 0x0000000205057824 */ /* 0x000fe400078e00ff */
[----:B------:R-:W-:Y:S01]  /*1d6b0*/  IMAD.MOV.U32 R6, RZ, RZ, R10 ;  /* 0x000000ffff067224 */ /* 0x000fe200078e000a */
[----:B------:R-:W-:-:S02]  /*1d6c0*/  WARPGROUP.DEPBAR.LE gsb0, 0x0 ;  /* 0x00008000000079c5 */ /* 0x000fc40000010000 */
[----:B------:R-:W-:-:S06]  /*1d6d0*/  WARPGROUP.ARRIVE ;  /* 0x00000000000079c5 */ /* 0x000fcc0000000000 */
[----:B------:R-:W-:Y:S03]  /*1d6e0*/  HGMMA.64x128x16.F32.BF16 R24, gdesc[UR36].tnspA, R24, gsb0 ;  /* 0x21e00000241879f0 */ /* 0x000fe60008001818 */
[----:B------:R-:W-:Y:S02]  /*1d6f0*/  WARPGROUP.DEPBAR.LE gsb0, 0x0 ;  /* 0x00008000000079c5 */ /* 0x000fe40000010000 */
[----:B0-----:R-:W-:Y:S05]  /*1d700*/  @P0 BRA `(.L_x_1) ;  /* 0xfffffec000580947 */ /* 0x001fea000383ffff */
[----:B------:R-:W2:Y:S01]  /*1d710*/  LDL.LU R10, [R1+0xc0] ;  /* 0x0000c000010a7983 */ /* 0x000ea20000300800 */
[----:B-----5:R-:W-:-:S03]  /*1d720*/  IMAD.MOV.U32 R6, RZ, RZ, R223 ;  /* 0x000000ffff067224 */ /* 0x020fc600078e00df */
[----:B------:R-:W3:Y:S01]  /*1d730*/  LDL.LU R9, [R1+0xbc] ;  /* 0x0000bc0001097983 */ /* 0x000ee20000300800 */
[----:B------:R-:W-:Y:S01]  /*1d740*/  F2FP.BF16.F32.PACK_AB R223, R87, R215 ;  /* 0x000000d757df723e */ /* 0x000fe200000010ff */
[----:B------:R-:W-:Y:S02]  /*1d750*/  IMAD.MOV.U32 R7, RZ, RZ, R222 ;  /* 0x000000ffff077224 */ /* 0x000fe400078e00de */
[----:B------:R-:W4:Y:S01]  /*1d760*/  LDL.LU R2, [R1+0x80] ;  /* 0x0000800001027983 */ /* 0x000f220000300800 */
[----:B------:R-:W-:Y:S01]  /*1d770*/  F2FP.BF16.F32.PACK_AB R222, R85, R213 ;  /* 0x000000d555de723e */ /* 0x000fe200000010ff */
[----:B------:R-:W-:Y:S02]  /*1d780*/  IMAD.MOV.U32 R5, RZ, RZ, R221 ;  /* 0x000000ffff057224 */ /* 0x000fe400078e00dd */
[----:B------:R-:W4:Y:S01]  /*1d790*/  LDL.LU R3, [R1+0x7c] ;  /* 0x00007c0001037983 */ /* 0x000f220000300800 */
[----:B------:R-:W-:-:S03]  /*1d7a0*/  IMAD.MOV.U32 R4, RZ, RZ, R220 ;  /* 0x000000ffff047224 */ /* 0x000fc600078e00dc */
[----:B------:R-:W4:Y:S01]  /*1d7b0*/  LDL.LU R0, [R1+0x74] ;  /* 0x0000740001007983 */ /* 0x000f220000300800 */
[----:B------:R-:W-:-:S03]  /*1d7c0*/  F2FP.BF16.F32.PACK_AB R221, R151, R19 ;  /* 0x0000001397dd723e */ /* 0x000fc600000010ff */
[----:B------:R-:W4:Y:S01]  /*1d7d0*/  LDL.LU R87, [R1+0xb0] ;  /* 0x0000b00001577983 */ /* 0x000f220000300800 */
[----:B------:R-:W-:-:S03]  /*1d7e0*/  F2FP.BF16.F32.PACK_AB R220, R149, R18 ;  /* 0x0000001295dc723e */ /* 0x000fc600000010ff */
[----:B------:R-:W4:Y:S01]  /*1d7f0*/  LDL.LU R215, [R1+0x88] ;  /* 0x0000880001d77983 */ /* 0x000f220000300800 */
[----:B------:R-:W-:-:S03]  /*1d800*/  F2FP.BF16.F32.PACK_AB R19, R86, R214 ;  /* 0x000000d65613723e */ /* 0x000fc600000010ff */
[----:B------:R-:W4:Y:S01]  /*1d810*/  LDL.LU R85, [R1+0xac] ;  /* 0x0000ac0001557983 */ /* 0x000f220000300800 */
[----:B------:R-:W-:-:S03]  /*1d820*/  F2FP.BF16.F32.PACK_AB R18, R84, R212 ;  /* 0x000000d45412723e */ /* 0x000fc600000010ff */
        /* <DEDUP_REMOVED lines=8> */
[----:B------:R-:W4:Y:S04]  /*1d8b0*/  LDL.LU R84, [R1+0xa4] ;  /* 0x0000a40001547983 */ /* 0x000f280000300800 */
[----:B------:R-:W4:Y:S04]  /*1d8c0*/  LDL.LU R212, [R1+0x94] ;  /* 0x0000940001d47983 */ /* 0x000f280000300800 */
[----:B------:R-:W4:Y:S04]  /*1d8d0*/  LDL.LU R150, [R1+0x9c] ;  /* 0x00009c0001967983 */ /* 0x000f280000300800 */
[----:B------:R-:W4:Y:S04]  /*1d8e0*/  LDL.LU R148, [R1+0xa0] ;  /* 0x0000a00001947983 */ /* 0x000f280000300800 */
[----:B------:R-:W4:Y:S01]  /*1d8f0*/  LDL.LU R211, [R1+0xa8] ;  /* 0x0000a80001d37983 */ /* 0x000f220000300800 */
[----:B------:R-:W-:-:S02]  /*1d900*/  F2FP.BF16.F32.PACK_AB R8, R145, R4 ;  /* 0x000000049108723e */ /* 0x000fc400000010ff */
[----:B------:R-:W-:Y:S02]  /*1d910*/  F2FP.BF16.F32.PACK_AB R4, R144, R14 ;  /* 0x0000000e9004723e */ /* 0x000fe400000010ff */
[----:B------:R-:W-:Y:S01]  /*1d920*/  F2FP.BF16.F32.PACK_AB R14, R77, R205 ;  /* 0x000000cd4d0e723e */ /* 0x000fe200000010ff */
[----:B------:R-:W-:Y:S01]  /*1d930*/  IMAD.MOV.U32 R145, RZ, RZ, R23 ;  /* 0x000000ffff917224 */ /* 0x000fe200078e0017 */
[----:B------:R-:W-:Y:S02]  /*1d940*/  F2FP.BF16.F32.PACK_AB R23, R78, R206 ;  /* 0x000000ce4e17723e */ /* 0x000fe400000010ff */
[----:B------:R-:W-:Y:S02]  /*1d950*/  F2FP.BF16.F32.PACK_AB R78, R73, R201 ;  /* 0x000000c9494e723e */ /* 0x000fe400000010ff */
[----:B------:R-:W-:Y:S02]  /*1d960*/  F2FP.BF16.F32.PACK_AB R12, R141, R12 ;  /* 0x0000000c8d0c723e */ /* 0x000fe400000010ff */
[----:B------:R-:W-:-:S02]  /*1d970*/  F2FP.BF16.F32.PACK_AB R20, R140, R20 ;  /* 0x000000148c14723e */ /* 0x000fc400000010ff */
[----:B------:R-:W-:Y:S02]  /*1d980*/  F2FP.BF16.F32.PACK_AB R13, R143, R13 ;  /* 0x0000000d8f0d723e */ /* 0x000fe400000010ff */
[----:B------:R-:W-:Y:S02]  /*1d990*/  F2FP.BF16.F32.PACK_AB R21, R142, R21 ;  /* 0x000000158e15723e */ /* 0x000fe400000010ff */
[----:B------:R-:W-:Y:S02]  /*1d9a0*/  F2FP.BF16.F32.PACK_AB R141, R98, R232 ;  /* 0x000000e8628d723e */ /* 0x000fe400000010ff */
[----:B------:R-:W-:Y:S02]  /*1d9b0*/  F2FP.BF16.F32.PACK_AB R140, R96, R230 ;  /* 0x000000e6608c723e */ /* 0x000fe400000010ff */
[----:B------:R-:W-:Y:S02]  /*1d9c0*/  F2FP.BF16.F32.PACK_AB R143, R34, R162 ;  /* 0x000000a2228f723e */ /* 0x000fe400000010ff */
[----:B------:R-:W-:-:S02]  /*1d9d0*/  F2FP.BF16.F32.PACK_AB R142, R32, R160 ;  /* 0x000000a0208e723e */ /* 0x000fc400000010ff */
[----:B------:R-:W-:Y:S02]  /*1d9e0*/  F2FP.BF16.F32.PACK_AB R98, R29, R157 ;  /* 0x0000009d1d62723e */ /* 0x000fe400000010ff */
[----:B------:R-:W-:Y:S02]  /*1d9f0*/  F2FP.BF16.F32.PACK_AB R96, R93, R227 ;  /* 0x000000e35d60723e */ /* 0x000fe400000010ff */
[----:B------:R-:W-:Y:S01]  /*1da00*/  F2FP.BF16.F32.PACK_AB R144, R92, R225 ;  /* 0x000000e15c90723e */ /* 0x000fe200000010ff */
[----:B--2---:R-:W-:Y:S01]  /*1da10*/  IMAD.MOV.U32 R83, RZ, RZ, R10 ;  /* 0x000000ffff537224 */ /* 0x004fe200078e000a */
[----:B------:R-:W-:Y:S01]  /*1da20*/  F2FP.BF16.F32.PACK_AB R10, R81, R209 ;  /* 0x000000d1510a723e */ /* 0x000fe200000010ff */
[----:B---3--:R-:W-:Y:S01]  /*1da30*/  IMAD.MOV.U32 R81, RZ, RZ, R9 ;  /* 0x000000ffff517224 */ /* 0x008fe200078e0009 */
[----:B------:R-:W-:Y:S01]  /*1da40*/  F2FP.BF16.F32.PACK_AB R9, R147, R7 ;  /* 0x000000079309723e */ /* 0x000fe200000010ff */
[----:B------:R-:W-:Y:S01]  /*1da50*/  IMAD.MOV.U32 R147, RZ, RZ, R5 ;  /* 0x000000ffff937224 */ /* 0x000fe200078e0005 */
[----:B------:R-:W-:-:S02]  /*1da60*/  F2FP.BF16.F32.PACK_AB R5, R146, R15 ;  /* 0x0000000f9205723e */ /* 0x000fc400000010ff */
[----:B------:R-:W-:Y:S01]  /*1da70*/  F2FP.BF16.F32.PACK_AB R7, R82, R210 ;  /* 0x000000d25207723e */ /* 0x000fe200000010ff */
[----:B------:R-:W-:Y:S01]  /*1da80*/  IMAD.MOV.U32 R82, RZ, RZ, R22 ;  /* 0x000000ffff527224 */ /* 0x000fe200078e0016 */
[----:B------:R-:W-:Y:S02]  /*1da90*/  F2FP.BF16.F32.PACK_AB R15, R79, R207 ;  /* 0x000000cf4f0f723e */ /* 0x000fe400000010ff */
        /* <DEDUP_REMOVED lines=10> */
[----:B----4-:R-:W-:Y:S02]  /*1db40*/  F2FP.BF16.F32.PACK_AB R68, R132, R87 ;  /* 0x000000578444723e */ /* 0x010fe400000010ff */
        /* <DEDUP_REMOVED lines=87> */
[----:B------:R-:W-:-:S07]  /*1e0c0*/  F2FP.BF16.F32.PACK_AB R36, R88, R216 ;  /* 0x000000d85824723e */ /* 0x000fce00000010ff */
.L_x_0:
[----:B------:R-:W0:Y:S01]  /*1e0d0*/  S2R R25, SR_TID.X ;  /* 0x0000000000197919 */ /* 0x000e220000002100 */
[C---:B------:R-:W-:Y:S01]  /*1e0e0*/  VIADD R2, R219.reuse, 0x1 ;  /* 0x00000001db027836 */ /* 0x040fe20000000000 */
[----:B------:R-:W-:Y:S01]  /*1e0f0*/  ULDC UR4, c[0x0][0x22c] ;  /* 0x00008b0000047ab9 */ /* 0x000fe20000000800 */
[C---:B------:R-:W-:Y:S01]  /*1e100*/  VIADD R0, R219.reuse, 0x7f ;  /* 0x0000007fdb007836 */ /* 0x040fe20000000000 */
[----:B------:R-:W-:Y:S01]  /*1e110*/  ULDC.64 UR26, c[0x0][0x228] ;  /* 0x00008a00001a7ab9 */ /* 0x000fe20000000a00 */
[C---:B------:R-:W-:Y:S01]  /*1e120*/  VIADD R24, R219.reuse, 0x2 ;  /* 0x00000002db187836 */ /* 0x040fe20000000000 */
[----:B------:R-:W-:Y:S01]  /*1e130*/  ISETP.GE.AND P2, PT, R2, UR4, PT ;  /* 0x0000000402007c0c */ /* 0x000fe2000bf46270 */
[----:B------:R-:W-:Y:S01]  /*1e140*/  ULDC UR4, c[0x0][0x22c] ;  /* 0x00008b0000047ab9 */ /* 0x000fe20000000800 */
[----:B------:R-:W-:Y:S01]  /*1e150*/  ISETP.GE.AND P1, PT, R0, UR27, PT ;  /* 0x0000001b00007c0c */ /* 0x000fe2000bf26270 */
[----:B------:R-:W-:Y:S01]  /*1e160*/  ULDC.64 UR28, c[0x0][0x228] ;  /* 0x00008a00001c7ab9 */ /* 0x000fe20000000a00 */
[----:B------:R-:W-:Y:S01]  /*1e170*/  ISETP.GE.AND P0, PT, R24, UR4, PT ;  /* 0x0000000418007c0c */ /* 0x000fe2000bf06270 */
[C---:B------:R-:W-:Y:S01]  /*1e180*/  VIADD R24, R219.reuse, 0x3 ;  /* 0x00000003db187836 */ /* 0x040fe20000000000 */
[----:B------:R-:W-:Y:S01]  /*1e190*/  ULDC UR4, c[0x0][0x22c] ;  /* 0x00008b0000047ab9 */ /* 0x000fe20000000800 */
[----:B------:R-:W-:Y:S01]  /*1e1a0*/  ULDC UR24, c[0x0][0x248] ;  /* 0x0000920000187ab9 */ /* 0x000fe20000000800 */
[----:B------:R-:W-:Y:S01]  /*1e1b0*/  ULDC.64 UR22, c[0x0][0x228] ;  /* 0x00008a0000167ab9 */ /* 0x000fe20000000a00 */
[----:B------:R-:W-:Y:S01]  /*1e1c0*/  ULDC.64 UR20, c[0x0][0x228] ;  /* 0x00008a0000147ab9 */ /* 0x000fe20000000a00 */
[----:B------:R-:W-:Y:S01]  /*1e1d0*/  ISETP.GE.AND P5, PT, R24, UR4, PT ;  /* 0x0000000418007c0c */ /* 0x000fe2000bfa6270 */
[----:B------:R-:W-:Y:S01]  /*1e1e0*/  VIADD R24, R219, 0x4 ;  /* 0x00000004db187836 */ /* 0x000fe20000000000 */
[----:B------:R-:W-:Y:S01]  /*1e1f0*/  ULDC UR4, c[0x0][0x22c] ;  /* 0x00008b0000047ab9 */ /* 0x000fe20000000800 */
[----:B------:R-:W-:Y:S01]  /*1e200*/  ULDC.64 UR18, c[0x0][0x228] ;  /* 0x00008a0000127ab9 */ /* 0x000fe20000000a00 */
[----:B------:R-:W-:Y:S01]  /*1e210*/  ULDC.64 UR16, c[0x0][0x228] ;  /* 0x00008a0000107ab9 */ /* 0x000fe20000000a00 */
[----:B------:R-:W-:Y:S01]  /*1e220*/  ULDC.64 UR14, c[0x0][0x228] ;  /* 0x00008a00000e7ab9 */ /* 0x000fe20000000a00 */
[----:B------:R-:W-:Y:S01]  /*1e230*/  BAR.SYNC.DEFER_BLOCKING 0x0 ;  /* 0x0000000000007b1d */ /* 0x000fe20000010000 */
[----:B------:R-:W-:-:S05]  /*1e240*/  ISETP.GE.AND P3, PT, R24, UR4, PT ;  /* 0x0000000418007c0c */ /* 0x000fca000bf66270 */
[----:B------:R-:W-:Y:S01]  /*1e250*/  ULDC.64 UR4, c[0x0][0x220] ;  /* 0x0000880000047ab9 */ /* 0x000fe20000000a00 */
[----:B------:R-:W-:Y:S01]  /*1e260*/  ULDC.64 UR12, c[0x0][0x228] ;  /* 0x00008a00000c7ab9 */ /* 0x000fe20000000a00 */
[----:B------:R-:W-:Y:S01]  /*1e270*/  ULDC.64 UR10, c[0x0][0x228] ;  /* 0x00008a00000a7ab9 */ /* 0x000fe20000000a00 */
[----:B------:R-:W-:Y:S01]  /*1e280*/  ULDC.64 UR8, c[0x0][0x228] ;  /* 0x00008a0000087ab9 */ /* 0x000fe20000000a00 */
[C---:B0-----:R-:W-:Y:S02]  /*1e290*/  IMAD.SHL.U32 R2, R25.reuse, 0x80, RZ ;  /* 0x0000008019027824 */ /* 0x041fe400078e00ff */
[----:B------:R-:W-:-:S03]  /*1e2a0*/  IMAD.SHL.U32 R0, R25, 0x10, RZ ;  /* 0x0000001019007824 */ /* 0x000fc600078e00ff */
[----:B------:R-:W-:Y:S01]  /*1e2b0*/  LOP3.LUT R3, R2, 0x800, RZ, 0xc0, !PT ;  /* 0x0000080002037812 */ /* 0x000fe200078ec0ff */
[----:B------:R-:W-:Y:S01]  /*1e2c0*/  IMAD.SHL.U32 R2, R25, 0x8, RZ ;  /* 0x0000000819027824 */ /* 0x000fe200078e00ff */
[----:B------:R-:W-:-:S04]  /*1e2d0*/  LOP3.LUT R0, R0, 0xf0, RZ, 0xc0, !PT ;  /* 0x000000f000007812 */ /* 0x000fc800078ec0ff */
[----:B------:R-:W-:Y:S02]  /*1e2e0*/  IADD3 R3, R3, UR7, R0 ;  /* 0x0000000703037c10 */ /* 0x000fe4000fffe000 */
[----:B------:R-:W-:Y:S02]  /*1e2f0*/  LOP3.LUT R0, R2, 0x700, RZ, 0xc0, !PT ;  /* 0x0000070002007812 */ /* 0x000fe400078ec0ff */
[----:B------:R-:W-:-:S03]  /*1e300*/  LOP3.LUT R2, R25, 0xff, RZ, 0xc0, !PT ;  /* 0x000000ff19027812 */ /* 0x000fc600078ec0ff */
[----:B------:R-:W-:Y:S01]  /*1e310*/  IMAD.IADD R0, R0, 0x1, R3 ;  /* 0x0000000100007824 */ /* 0x000fe200078e0203 */
[----:B------:R-:W-:Y:S01]  /*1e320*/  LEA R2, R2, UR7, 0x4 ;  /* 0x0000000702027c11 */ /* 0x000fe2000f8e20ff */
[----:B------:R-:W-:Y:S02]  /*1e330*/  ULDC.64 UR6, c[0x0][0x228] ;  /* 0x00008a0000067ab9 */ /* 0x000fe40000000a00 */
[----:B------:R-:W-:Y:S01]  /*1e340*/  ISETP.GE.AND P4, PT, R228, UR6, PT ;  /* 0x00000006e4007c0c */ /* 0x000fe2000bf86270 */
[----:B------:R-:W-:Y:S01]  /*1e350*/  STSM.16.M88.4 [R0], R36 ;  /* 0x0000002400007844 */ /* 0x000fe20000000200 */
[----:B------:R-:W-:Y:S02]  /*1e360*/  BAR.SYNC.DEFER_BLOCKING 0x0 ;  /* 0x0000000000007b1d */ /* 0x000fe40000010000 */
[----:B------:R-:W-:-:S04]  /*1e370*/  ISETP.LT.AND P4, PT, R219, UR29, !P4 ;  /* 0x0000001ddb007c0c */ /* 0x000fc8000e781270 */
[----:B------:R-:W0:Y:S02]  /*1e380*/  LDS.128 R24, [R2] ;  /* 0x0000000002187984 */ /* 0x000e240000000c00 */
[----:B------:R-:W-:Y:S06]  /*1e390*/  BAR.SYNC.DEFER_BLOCKING 0x0 ;  /* 0x0000000000007b1d */ /* 0x000fec0000010000 */
[----:B------:R-:W-:Y:S02]  /*1e3a0*/  STSM.16.M88.4 [R0], R40 ;  /* 0x0000002800007844 */ /* 0x000fe40000000200 */
[----:B------:R-:W-:Y:S06]  /*1e3b0*/  BAR.SYNC.DEFER_BLOCKING 0x0 ;  /* 0x0000000000007b1d */ /* 0x000fec0000010000 */
[----:B------:R-:W1:Y:S02]  /*1e3c0*/  LDS.128 R28, [R2] ;  /* 0x00000000021c7984 */ /* 0x000e640000000c00 */
[----:B------:R-:W-:Y:S06]  /*1e3d0*/  BAR.SYNC.DEFER_BLOCKING 0x0 ;  /* 0x0000000000007b1d */ /* 0x000fec0000010000 */
[----:B------:R-:W-:Y:S02]  /*1e3e0*/  STSM.16.M88.4 [R0], R144 ;  /* 0x0000009000007844 */ /* 0x000fe40000000200 */
[----:B------:R-:W-:Y:S06]  /*1e3f0*/  BAR.SYNC.DEFER_BLOCKING 0x0 ;  /* 0x0000000000007b1d */ /* 0x000fec0000010000 */
[----:B------:R-:W-:Y:S02]  /*1e400*/  LDS.128 R32, [R2] ;  /* 0x0000000002207984 */ /* 0x000fe40000000c00 */
[----:B------:R-:W-:Y:S06]  /*1e410*/  BAR.SYNC.DEFER_BLOCKING 0x0 ;  /* 0x0000000000007b1d */ /* 0x000fec0000010000 */
[----:B------:R-:W-:Y:S02]  /*1e420*/  STSM.16.M88.4 [R0], R96 ;  /* 0x0000006000007844 */ /* 0x000fe40000000200 */
[----:B------:R-:W-:Y:S06]  /*1e430*/  BAR.SYNC.DEFER_BLOCKING 0x0 ;  /* 0x0000000000007b1d */ /* 0x000fec0000010000 */
[----:B------:R-:W-:Y:S02]  /*1e440*/  LDS.128 R36, [R2] ;  /* 0x0000000002247984 */ /* 0x000fe40000000c00 */
[----:B------:R-:W-:Y:S06]  /*1e450*/  BAR.SYNC.DEFER_BLOCKING 0x0 ;  /* 0x0000000000007b1d */ /* 0x000fec0000010000 */
[----:B------:R2:W-:Y:S02]  /*1e460*/  STSM.16.M88.4 [R0], R140 ;  /* 0x0000008c00007844 */ /* 0x0005e40000000200 */
[----:B------:R-:W-:Y:S08]  /*1e470*/  BAR.SYNC.DEFER_BLOCKING 0x0 ;  /* 0x0000000000007b1d */ /* 0x000ff00000010000 */
[----:B--2---:R-:W2:Y:S01]  /*1e480*/  LDC R140, c[0x0][0x244] ;  /* 0x00009100ff8c7b82 */ /* 0x004ea20000000800 */
[----:B------:R-:W-:Y:S07]  /*1e490*/  LDS.128 R40, [R2] ;  /* 0x0000000002287984 */ /* 0x000fee0000000c00 */
[----:B------:R-:W-:Y:S01]  /*1e4a0*/  BAR.SYNC.DEFER_BLOCKING 0x0 ;  /* 0x0000000000007b1d */ /* 0x000fe20000010000 */
[----:B--2---:R-:W-:-:S05]  /*1e4b0*/  IMAD R3, R228, R140, RZ ;  /* 0x0000008ce4037224 */ /* 0x004fca00078e02ff */
[----:B------:R-:W-:Y:S02]  /*1e4c0*/  STSM.16.M88.4 [R0], R100 ;  /* 0x0000006400007844 */ /* 0x000fe40000000200 */
[----:B------:R-:W-:Y:S06]  /*1e4d0*/  BAR.SYNC.DEFER_BLOCKING 0x0 ;  /* 0x0000000000007b1d */ /* 0x000fec0000010000 */
[----:B------:R-:W2:Y:S02]  /*1e4e0*/  LDS.128 R88, [R2] ;  /* 0x0000000002587984 */ /* 0x000ea40000000c00 */
[----:B------:R-:W-:Y:S06]  /*1e4f0*/  BAR.SYNC.DEFER_BLOCKING 0x0 ;  /* 0x0000000000007b1d */ /* 0x000fec0000010000 */
[----:B------:R-:W-:Y:S02]  /*1e500*/  STSM.16.M88.4 [R0], R104 ;  /* 0x0000006800007844 */ /* 0x000fe40000000200 */
[----:B------:R-:W-:Y:S06]  /*1e510*/  BAR.SYNC.DEFER_BLOCKING 0x0 ;  /* 0x0000000000007b1d */ /* 0x000fec0000010000 */
[----:B------:R-:W3:Y:S02]  /*1e520*/  LDS.128 R92, [R2] ;  /* 0x00000000025c7984 */ /* 0x000ee40000000c00 */
[----:B------:R-:W-:Y:S06]  /*1e530*/  BAR.SYNC.DEFER_BLOCKING 0x0 ;  /* 0x0000000000007b1d */ /* 0x000fec0000010000 */
[----:B------:R-:W-:Y:S02]  /*1e540*/  STSM.16.M88.4 [R0], R136 ;  /* 0x0000008800007844 */ /* 0x000fe40000000200 */
[----:B------:R-:W-:Y:S06]  /*1e550*/  BAR.SYNC.DEFER_BLOCKING 0x0 ;  /* 0x0000000000007b1d */ /* 0x000fec0000010000 */
[----:B------:R-:W4:Y:S02]  /*1e560*/  LDS.128 R96, [R2] ;  /* 0x0000000002607984 */ /* 0x000f240000000c00 */
[----:B------:R-:W-:Y:S06]  /*1e570*/  BAR.SYNC.DEFER_BLOCKING 0x0 ;  /* 0x0000000000007b1d */ /* 0x000fec0000010000 */
[----:B------:R-:W-:Y:S02]  /*1e580*/  STSM.16.M88.4 [R0], R132 ;  /* 0x0000008400007844 */ /* 0x000fe40000000200 */
[----:B------:R-:W-:Y:S06]  /*1e590*/  BAR.SYNC.DEFER_BLOCKING 0x0 ;  /* 0x0000000000007b1d */ /* 0x000fec0000010000 */
[----:B------:R-:W-:Y:S02]  /*1e5a0*/  LDS.128 R100, [R2] ;  /* 0x0000000002647984 */ /* 0x000fe40000000c00 */
[----:B------:R-:W-:Y:S06]  /*1e5b0*/  BAR.SYNC.DEFER_BLOCKING 0x0 ;  /* 0x0000000000007b1d */ /* 0x000fec0000010000 */
[----:B------:R-:W-:Y:S02]  /*1e5c0*/  STSM.16.M88.4 [R0], R108 ;  /* 0x0000006c00007844 */ /* 0x000fe40000000200 */
[----:B------:R-:W-:Y:S06]  /*1e5d0*/  BAR.SYNC.DEFER_BLOCKING 0x0 ;  /* 0x0000000000007b1d */ /* 0x000fec0000010000 */
[----:B------:R-:W5:Y:S02]  /*1e5e0*/  LDS.128 R104, [R2] ;  /* 0x0000000002687984 */ /* 0x000f640000000c00 */
        /* <DEDUP_REMOVED lines=65> */
[----:B------:R0:W-:Y:S02]  /*1ea00*/  STSM.16.M88.4 [R0], R20 ;  /* 0x0000001400007844 */ /* 0x0001e40000000200 */
[----:B------:R-:W-:Y:S01]  /*1ea10*/  BAR.SYNC.DEFER_BLOCKING 0x0 ;  /* 0x0000000000007b1d */ /* 0x000fe20000010000 */
[----:B0-----:R-:W-:Y:S01]  /*1ea20*/  IMAD R23, R219, UR24, RZ ;  /* 0x00000018db177c24 */ /* 0x001fe2000f8e02ff */
[----:B------:R-:W-:-:S04]  /*1ea30*/  PRMT R22, R24, 0x7632, R22 ;  /* 0x0000763218167816 */ /* 0x000fc80000000016 */
[----:B------:R-:W0:Y:S02]  /*1ea40*/  LDS.128 R84, [R2] ;  /* 0x0000000002547984 */ /* 0x000e240000000c00 */
[----:B------:R-:W-:Y:S06]  /*1ea50*/  BAR.SYNC.DEFER_BLOCKING 0x0 ;  /* 0x0000000000007b1d */ /* 0x000fec0000010000 */
[----:B------:R1:W-:Y:S02]  /*1ea60*/  STSM.16.M88.4 [R0], R12 ;  /* 0x0000000c00007844 */ /* 0x0003e40000000200 */
[----:B------:R-:W-:Y:S01]  /*1ea70*/  BAR.SYNC.DEFER_BLOCKING 0x0 ;  /* 0x0000000000007b1d */ /* 0x000fe20000010000 */
[----:B-1----:R-:W-:Y:S01]  /*1ea80*/  LEA R12, P6, R3, UR4, 0x1 ;  /* 0x00000004030c7c11 */ /* 0x002fe2000f8c08ff */
[----:B------:R-:W-:-:S03]  /*1ea90*/  IMAD R15, R140, 0x100, R3 ;  /* 0x000001008c0f7824 */ /* 0x000fc600078e0203 */
[----:B------:R-:W-:Y:S01]  /*1eaa0*/  LEA.HI.X.SX32 R13, R3, UR5, 0x1, P6 ;  /* 0x00000005030d7c11 */ /* 0x000fe2000b0f0eff */
[----:B------:R-:W-:Y:S01]  /*1eab0*/  VIADD R3, R23, UR24 ;  /* 0x0000001817037c36 */ /* 0x000fe20008000000 */
[----:B------:R-:W-:Y:S01]  /*1eac0*/  LEA R14, P6, R15, UR4, 0x1 ;  /* 0x000000040f0e7c11 */ /* 0x000fe2000f8c08ff */
[----:B------:R-:W-:Y:S01]  /*1ead0*/  ULDC UR4, c[0x0][0x22c] ;  /* 0x00008b0000047ab9 */ /* 0x000fe20000000800 */
[----:B------:R-:W-:Y:S02]  /*1eae0*/  IMAD.WIDE R20, R23, 0x2, R12 ;  /* 0x0000000217147825 */ /* 0x000fe400078e020c */
[----:B------:R-:W-:Y:S01]  /*1eaf0*/  LEA.HI.X.SX32 R15, R15, UR5, 0x1, P6 ;  /* 0x000000050f0f7c11 */ /* 0x000fe2000b0f0eff */
[----:B------:R-:W1:Y:S01]  /*1eb00*/  LDS.128 R72, [R2] ;  /* 0x0000000002487984 */ /* 0x000e620000000c00 */
[----:B------:R-:W-:Y:S01]  /*1eb10*/  BAR.SYNC.DEFER_BLOCKING 0x0 ;  /* 0x0000000000007b1d */ /* 0x000fe20000010000 */
[----:B------:R-:W-:-:S05]  /*1eb20*/  ISETP.GE.AND P6, PT, R219, UR7, PT ;  /* 0x00000007db007c0c */ /* 0x000fca000bfc6270 */
[----:B------:R-:W-:Y:S01]  /*1eb30*/  ULDC.64 UR6, c[0x0][0x228] ;  /* 0x00008a0000067ab9 */ /* 0x000fe20000000a00 */
[----:B------:R-:W-:Y:S01]  /*1eb40*/  STSM.16.M88.4 [R0], R4 ;  /* 0x0000000400007844 */ /* 0x000fe20000000200 */
[----:B------:R-:W-:Y:S06]  /*1eb50*/  BAR.SYNC.DEFER_BLOCKING 0x0 ;  /* 0x0000000000007b1d */ /* 0x000fec0000010000 */
[----:B------:R-:W-:Y:S02]  /*1eb60*/  LDS.128 R76, [R2] ;  /* 0x00000000024c7984 */ /* 0x000fe40000000c00 */
[----:B------:R-:W-:Y:S06]  /*1eb70*/  BAR.SYNC.DEFER_BLOCKING 0x0 ;  /* 0x0000000000007b1d */ /* 0x000fec0000010000 */
[----:B------:R-:W-:Y:S02]  /*1eb80*/  STSM.16.M88.4 [R0], R8 ;  /* 0x0000000800007844 */ /* 0x000fe40000000200 */
[----:B------:R-:W-:Y:S06]  /*1eb90*/  BAR.SYNC.DEFER_BLOCKING 0x0 ;  /* 0x0000000000007b1d */ /* 0x000fec0000010000 */
[----:B------:R-:W1:Y:S02]  /*1eba0*/  LDS.128 R4, [R2] ;  /* 0x0000000002047984 */ /* 0x000e640000000c00 */
[----:B------:R-:W-:Y:S06]  /*1ebb0*/  BAR.SYNC.DEFER_BLOCKING 0x0 ;  /* 0x0000000000007b1d */ /* 0x000fec0000010000 */
[----:B------:R2:W-:Y:S02]  /*1ebc0*/  STSM.16.M88.4 [R0], R16 ;  /* 0x0000001000007844 */ /* 0x0005e40000000200 */
[----:B------:R-:W-:Y:S01]  /*1ebd0*/  BAR.SYNC.DEFER_BLOCKING 0x0 ;  /* 0x0000000000007b1d */ /* 0x000fe20000010000 */
[----:B--2---:R-:W-:Y:S01]  /*1ebe0*/  IMAD.WIDE R16, R23, 0x2, R14 ;  /* 0x0000000217107825 */ /* 0x004fe200078e020e */
[----:B------:R-:W-:-:S03]  /*1ebf0*/  PRMT R23, R28, 0x7632, R23 ;  /* 0x000076321c177816 */ /* 0x000fc60000000017 */
[----:B------:R-:W-:Y:S01]  /*1ec00*/  IMAD.WIDE R18, R3, 0x2, R12 ;  /* 0x0000000203127825 */ /* 0x000fe200078e020c */
[----:B------:R-:W2:Y:S02]  /*1ec10*/  LDS.128 R8, [R2] ;  /* 0x0000000002087984 */ /* 0x000ea40000000c00 */
[----:B------:R-:W-:Y:S06]  /*1ec20*/  BAR.SYNC.DEFER_BLOCKING 0x0 ;  /* 0x0000000000007b1d */ /* 0x000fec0000010000 */
[----:B------:R3:W-:Y:S02]  /*1ec30*/  STSM.16.M88.4 [R0], R220 ;  /* 0x000000dc00007844 */ /* 0x0007e40000000200 */
[----:B------:R-:W-:Y:S01]  /*1ec40*/  BAR.SYNC.DEFER_BLOCKING 0x0 ;  /* 0x0000000000007b1d */ /* 0x000fe20000010000 */
[----:B---3--:R-:W-:-:S05]  /*1ec50*/  VIADD R0, R219, 0x5 ;  /* 0x00000005db007836 */ /* 0x008fca0000000000 */
[----:B------:R3:W-:Y:S01]  /*1ec60*/  @P4 STG.E.U16 desc[UR40][R20.64], R24 ;  /* 0x0000001814004986 */ /* 0x0007e2000c101528 */
[C---:B------:R-:W-:Y:S02]  /*1ec70*/  ISETP.LT.AND P4, PT, R231.reuse, UR22, !P6 ;  /* 0x00000016e7007c0c */ /* 0x040fe4000f781270 */
[----:B------:R-:W-:Y:S02]  /*1ec80*/  ISETP.LT.AND P6, PT, R228, UR20, !P2 ;  /* 0x00000014e4007c0c */ /* 0x000fe4000d7c1270 */
[----:B------:R-:W-:Y:S01]  /*1ec90*/  ISETP.LT.AND P2, PT, R231, UR18, !P2 ;  /* 0x00000012e7007c0c */ /* 0x000fe2000d741270 */
[----:B---3--:R-:W-:Y:S01]  /*1eca0*/  IMAD.WIDE R20, R3, 0x2, R14 ;  /* 0x0000000203147825 */ /* 0x008fe200078e020e */
[----:B------:R-:W-:-:S07]  /*1ecb0*/  PRMT R24, R29, 0x7632, R24 ;  /* 0x000076321d187816 */ /* 0x000fce0000000018 */
[----:B------:R3:W-:Y:S01]  /*1ecc0*/  @P4 STG.E.U16 desc[UR40][R16.64], R22 ;  /* 0x0000001610004986 */ /* 0x0007e2000c101528 */
[----:B------:R-:W-:Y:S01]  /*1ecd0*/  ISETP.GE.AND P4, PT, R0, UR4, PT ;  /* 0x0000000400007c0c */ /* 0x000fe2000bf86270 */
[----:B------:R-:W-:Y:S01]  /*1ece0*/  VIADD R3, R3, UR24 ;  /* 0x0000001803037c36 */ /* 0x000fe20008000000 */
[----:B------:R-:W-:Y:S01]  /*1ecf0*/  ULDC UR4, c[0x0][0x22c] ;  /* 0x00008b0000047ab9 */ /* 0x000fe20000000800 */
[----:B------:R4:W-:Y:S01]  /*1ed00*/  @P6 STG.E.U16 desc[UR40][R18.64], R28 ;  /* 0x0000001c12006986 */ /* 0x0009e2000c101528 */
[C---:B------:R-:W-:Y:S01]  /*1ed10*/  ISETP.LT.AND P6, PT, R228.reuse, UR12, !P5 ;  /* 0x0000000ce4007c0c */ /* 0x040fe2000efc1270 */
[----:B------:R-:W-:Y:S01]  /*1ed20*/  VIADD R141, R3, UR24 ;  /* 0x00000018038d7c36 */ /* 0x000fe20008000000 */
[----:B------:R-:W-:Y:S01]  /*1ed30*/  ISETP.LT.AND P5, PT, R231, UR10, !P5 ;  /* 0x0000000ae7007c0c */ /* 0x000fe2000efa1270 */
[----:B------:R5:W-:Y:S01]  /*1ed40*/  @P2 STG.E.U16 desc[UR40][R20.64], R23 ;  /* 0x0000001714002986 */ /* 0x000be2000c101528 */
[----:B------:R-:W-:Y:S01]  /*1ed50*/  ISETP.LT.AND P2, PT, R228, UR16, !P0 ;  /* 0x00000010e4007c0c */ /* 0x000fe2000c741270 */
[----:B------:R-:W-:Y:S01]  /*1ed60*/  VIADD R0, R219, 0x6 ;  /* 0x00000006db007836 */ /* 0x000fe20000000000 */
[----:B------:R-:W-:Y:S01]  /*1ed70*/  ISETP.LT.AND P0, PT, R231, UR14, !P0 ;  /* 0x0000000ee7007c0c */ /* 0x000fe2000c701270 */
[C---:B---3--:R-:W-:Y:S01]  /*1ed80*/  IMAD.WIDE R16, R3.reuse, 0x2, R12 ;  /* 0x0000000203107825 */ /* 0x048fe200078e020c */
[----:B------:R-:W-:Y:S01]  /*1ed90*/  ULDC UR10, c[0x0][0x22c] ;  /* 0x00008b00000a7ab9 */ /* 0x000fe20000000800 */
[----:B------:R-:W-:Y:S01]  /*1eda0*/  ULDC UR12, c[0x0][0x228] ;  /* 0x00008a00000c7ab9 */ /* 0x000fe20000000800 */
[----:B------:R-:W-:Y:S01]  /*1edb0*/  ULDC UR14, c[0x0][0x228] ;  /* 0x00008a00000e7ab9 */ /* 0x000fe20000000800 */
[----:B----4-:R-:W-:Y:S01]  /*1edc0*/  IMAD.WIDE R18, R3, 0x2, R14 ;  /* 0x0000000203127825 */ /* 0x010fe200078e020e */
[----:B------:R-:W-:Y:S01]  /*1edd0*/  PRMT R3, R25, 0x7632, R3 ;  /* 0x0000763219037816 */ /* 0x000fe20000000003 */
[----:B------:R-:W-:-:S02]  /*1ede0*/  ULDC UR16, c[0x0][0x228] ;  /* 0x00008a0000107ab9 */ /* 0x000fc40000000800 */
[C---:B-----5:R-:W-:Y:S02]  /*1edf0*/  IMAD.WIDE R20, R141.reuse, 0x2, R12 ;  /* 0x000000028d147825 */ /* 0x060fe400078e020c */
[----:B------:R3:W-:Y:S01]  /*1ee00*/  @P2 STG.E.U16 desc[UR40][R16.64], R25 ;  /* 0x0000001910002986 */ /* 0x0007e2000c101528 */
[----:B------:R-:W-:Y:S01]  /*1ee10*/  ISETP.GE.AND P2, PT, R0, UR4, PT ;  /* 0x0000000400007c0c */ /* 0x000fe2000bf46270 */
[C---:B------:R-:W-:Y:S01]  /*1ee20*/  IMAD.WIDE R22, R141.reuse, 0x2, R14 ;  /* 0x000000028d167825 */ /* 0x040fe200078e020e */
[----:B------:R-:W-:Y:S01]  /*1ee30*/  ULDC.64 UR4, c[0x0][0x228] ;  /* 0x00008a0000047ab9 */ /* 0x000fe20000000a00 */
[----:B------:R4:W-:Y:S01]  /*1ee40*/  @P0 STG.E.U16 desc[UR40][R18.64], R3 ;  /* 0x0000000312000986 */ /* 0x0009e2000c101528 */
[C---:B------:R-:W-:Y:S01]  /*1ee50*/  ISETP.LT.AND P0, PT, R228.reuse, UR8, !P3 ;  /* 0x00000008e4007c0c */ /* 0x040fe2000df01270 */
[----:B------:R-:W-:Y:S01]  /*1ee60*/  VIADD R141, R141, UR24 ;  /* 0x000000188d8d7c36 */ /* 0x000fe20008000000 */
[----:B------:R-:W-:Y:S01]  /*1ee70*/  ISETP.LT.AND P3, PT, R231, UR6, !P3 ;  /* 0x00000006e7007c0c */ /* 0x000fe2000df61270 */
[----:B------:R-:W-:Y:S01]  /*1ee80*/  @P6 STG.E.U16 desc[UR40][R20.64], R29 ;  /* 0x0000001d14006986 */ /* 0x000fe2000c101528 */
[----:B------:R-:W-:Y:S01]  /*1ee90*/  VIADD R0, R219, 0x7 ;  /* 0x00000007db007836 */ /* 0x000fe20000000000 */
[----:B------:R-:W-:Y:S01]  /*1eea0*/  ULDC UR6, c[0x0][0x228] ;  /* 0x00008a0000067ab9 */ /* 0x000fe20000000800 */
[----:B------:R-:W-:Y:S01]  /*1eeb0*/  ULDC UR8, c[0x0][0x228] ;  /* 0x00008a0000087ab9 */ /* 0x000fe20000000800 */
[----:B------:R5:W-:Y:S01]  /*1eec0*/  @P5 STG.E.U16 desc[UR40][R22.64], R24 ;  /* 0x0000001816005986 */ /* 0x000be2000c101528 */
[----:B------:R-:W-:Y:S01]  /*1eed0*/  ISETP.LT.AND P5, PT, R228, UR4, !P4 ;  /* 0x00000004e4007c0c */ /* 0x000fe2000e7a1270 */
[----:B---3--:R-:W-:Y:S01]  /*1eee0*/  IMAD.WIDE R16, R141, 0x2, R12 ;  /* 0x000000028d107825 */ /* 0x008fe200078e020c */
[----:B------:R-:W-:Y:S01]  /*1eef0*/  ISETP.LT.AND P4, PT, R231, UR26, !P4 ;  /* 0x0000001ae7007c0c */ /* 0x000fe2000e781270 */
[----:B------:R-:W-:Y:S01]  /*1ef00*/  ULDC UR4, c[0x0][0x22c] ;  /* 0x00008b0000047ab9 */ /* 0x000fe20000000800 */
[----:B------:R-:W-:Y:S01]  /*1ef10*/  ISETP.GE.AND P6, PT, R0, UR10, PT ;  /* 0x0000000a00007c0c */ /* 0x000fe2000bfc6270 */
[C---:B----4-:R-:W-:Y:S01]  /*1ef20*/  VIADD R3, R141.reuse, UR24 ;  /* 0x000000188d037c36 */ /* 0x050fe20008000000 */
[----:B------:R3:W-:Y:S01]  /*1ef30*/  @P0 STG.E.U16 desc[UR40][R16.64], R26 ;  /* 0x0000001a10000986 */ /* 0x0007e2000c101528 */
[----:B------:R-:W-:Y:S01]  /*1ef40*/  IMAD.WIDE R18, R141, 0x2, R14 ;  /* 0x000000028d127825 */ /* 0x000fe200078e020e */
[----:B------:R-:W-:Y:S01]  /*1ef50*/  ULDC UR10, c[0x0][0x228] ;  /* 0x00008a00000a7ab9 */ /* 0x000fe20000000800 */
[----:B-----5:R-:W-:-:S02]  /*1ef60*/  PRMT R23, R26, 0x7632, R23 ;  /* 0x000076321a177816 */ /* 0x020fc40000000017 */
[----:B------:R-:W-:Y:S01]  /*1ef70*/  IMAD.WIDE R20, R3, 0x2, R12 ;  /* 0x0000000203147825 */ /* 0x000fe200078e020c */
[----:B------:R-:W-:-:S03]  /*1ef80*/  PRMT R24, R88, 0x7632, R24 ;  /* 0x0000763258187816 */ /* 0x000fc60000000018 */
[----:B------:R-:W-:Y:S01]  /*1ef90*/  VIADD R0, R219, 0x8 ;  /* 0x00000008db007836 */ /* 0x000fe20000000000 */
[----:B------:R4:W-:Y:S01]  /*1efa0*/  @P3 STG.E.U16 desc[UR40][R18.64], R23 ;  /* 0x0000001712003986 */ /* 0x0009e2000c101528 */
[----:B------:R-:W-:Y:S02]  /*1efb0*/  ISETP.LT.AND P3, PT, R228, UR28, !P2 ;  /* 0x0000001ce4007c0c */ /* 0x000fe4000d761270 */
[----:B------:R-:W-:Y:S01]  /*1efc0*/  ISETP.LT.AND P2, PT, R231, UR6, !P2 ;  /* 0x00000006e7007c0c */ /* 0x000fe2000d741270 */
[----:B------:R5:W-:Y:S01]  /*1efd0*/  @P5 STG.E.U16 desc[UR40][R20.64], R30 ;  /* 0x0000001e14005986 */ /* 0x000be2000c101528 */
[----:B---3--:R-:W-:Y:S01]  /*1efe0*/  PRMT R17, R30, 0x7632, R17 ;  /* 0x000076321e117816 */ /* 0x008fe20000000011 */
[----:B------:R-:W-:Y:S01]  /*1eff0*/  ULDC UR6, c[0x0][0x228] ;  /* 0x00008a0000067ab9 */ /* 0x000fe20000000800 */
[----:B------:R-:W-:Y:S01]  /*1f000*/  ISETP.LT.AND P5, PT, R228, UR8, !P6 ;  /* 0x00000008e4007c0c */ /* 0x000fe2000f7a1270 */
[----:B------:R-:W-:Y:S01]  /*1f010*/  ULDC UR8, c[0x0][0x228] ;  /* 0x00008a0000087ab9 */ /* 0x000fe20000000800 */
[----:B------:R-:W-:Y:S01]  /*1f020*/  ISETP.GE.AND P0, PT, R0, UR4, PT ;  /* 0x0000000400007c0c */ /* 0x000fe2000bf06270 */
[----:B------:R-:W-:Y:S01]  /*1f030*/  VIADD R0, R219, 0x9 ;  /* 0x00000009db007836 */ /* 0x000fe20000000000 */
[----:B------:R-:W-:Y:S01]  /*1f040*/  ULDC UR4, c[0x0][0x22c] ;  /* 0x00008b0000047ab9 */ /* 0x000fe20000000800 */
[----:B----4-:R-:W-:Y:S01]  /*1f050*/  IMAD.WIDE R22, R3, 0x2, R14 ;  /* 0x0000000203167825 */ /* 0x010fe200078e020e */
[----:B------:R-:W-:Y:S01]  /*1f060*/  ISETP.LT.AND P6, PT, R231, UR6, !P6 ;  /* 0x00000006e7007c0c */ /* 0x000fe2000f7c1270 */
[----:B------:R-:W-:-:S02]  /*1f070*/  ULDC UR6, c[0x0][0x228] ;  /* 0x00008a0000067ab9 */ /* 0x000fc40000000800 */
[----:B------:R-:W-:Y:S01]  /*1f080*/  VIADD R3, R3, UR24 ;  /* 0x0000001803037c36 */ /* 0x000fe20008000000 */
[----:B------:R3:W-:Y:S01]  /*1f090*/  @P4 STG.E.U16 desc[UR40][R22.64], R17 ;  /* 0x0000001116004986 */ /* 0x0007e2000c101528 */
[----:B------:R-:W-:Y:S01]  /*1f0a0*/  ISETP.GE.AND P4, PT, R0, UR4, PT ;  /* 0x0000000400007c0c */ /* 0x000fe2000bf86270 */
[----:B------:R-:W-:Y:S01]  /*1f0b0*/  VIADD R0, R219, 0xa ;  /* 0x0000000adb007836 */ /* 0x000fe20000000000 */
[----:B------:R-:W-:Y:S01]  /*1f0c0*/  ULDC UR4, c[0x0][0x22c] ;  /* 0x00008b0000047ab9 */ /* 0x000fe20000000800 */
[C---:B------:R-:W-:Y:S02]  /*1f0d0*/  VIADD R25, R3.reuse, UR24 ;  /* 0x0000001803197c36 */ /* 0x040fe40008000000 */
[----:B------:R-:W-:-:S04]  /*1f0e0*/  IMAD.WIDE R18, R3, 0x2, R14 ;  /* 0x0000000203127825 */ /* 0x000fc800078e020e */
[----:B-----5:R-:W-:Y:S01]  /*1f0f0*/  IMAD.WIDE R20, R25, 0x2, R12 ;  /* 0x0000000219147825 */ /* 0x020fe200078e020c */
[----:B---3--:R-:W-:-:S03]  /*1f100*/  PRMT R23, R27, 0x7632, R23 ;  /* 0x000076321b177816 */ /* 0x008fc60000000017 */
[----:B------:R-:W-:Y:S01]  /*1f110*/  IMAD.WIDE R16, R3, 0x2, R12 ;  /* 0x0000000203107825 */ /* 0x000fe200078e020c */
[----:B------:R-:W-:-:S03]  /*1f120*/  PRMT R22, R32, 0x7632, R22 ;  /* 0x0000763220167816 */ /* 0x000fc60000000016 */
[----:B------:R-:W-:Y:S01]  /*1f130*/  VIADD R3, R25, UR24 ;  /* 0x0000001819037c36 */ /* 0x000fe20008000000 */
[----:B------:R3:W-:Y:S01]  /*1f140*/  @P3 STG.E.U16 desc[UR40][R16.64], R27 ;  /* 0x0000001b10003986 */ /* 0x0007e2000c101528 */
[----:B------:R-:W-:Y:S01]  /*1f150*/  ISETP.GE.AND P3, PT, R0, UR4, PT ;  /* 0x0000000400007c0c */ /* 0x000fe2000bf66270 */
[C---:B------:R-:W-:Y:S01]  /*1f160*/  VIADD R0, R219.reuse, 0xb ;  /* 0x0000000bdb007836 */ /* 0x040fe20000000000 */
[----:B------:R-:W-:Y:S01]  /*1f170*/  ULDC UR4, c[0x0][0x22c] ;  /* 0x00008b0000047ab9 */ /* 0x000fe20000000800 */
[----:B------:R4:W-:Y:S03]  /*1f180*/  @P2 STG.E.U16 desc[UR40][R18.64], R23 ;  /* 0x0000001712002986 */ /* 0x0009e6000c101528 */
[----:B------:R-:W-:Y:S01]  /*1f190*/  ISETP.GE.AND P2, PT, R0, UR4, PT ;  /* 0x0000000400007c0c */ /* 0x000fe2000bf46270 */
[----:B------:R5:W-:Y:S01]  /*1f1a0*/  @P5 STG.E.U16 desc[UR40][R20.64], R31 ;  /* 0x0000001f14005986 */ /* 0x000be2000c101528 */
[----:B------:R-:W-:Y:S01]  /*1f1b0*/  ISETP.LT.AND P5, PT, R228, UR8, !P0 ;  /* 0x00000008e4007c0c */ /* 0x000fe2000c7a1270 */
[----:B------:R-:W-:Y:S01]  /*1f1c0*/  VIADD R0, R219, 0xc ;  /* 0x0000000cdb007836 */ /* 0x000fe20000000000 */
[----:B------:R-:W-:Y:S01]  /*1f1d0*/  ISETP.LT.AND P0, PT, R231, UR10, !P0 ;  /* 0x0000000ae7007c0c */ /* 0x000fe2000c701270 */
[----:B---3--:R-:W-:Y:S01]  /*1f1e0*/  IMAD.WIDE R16, R25, 0x2, R14 ;  /* 0x0000000219107825 */ /* 0x008fe200078e020e */
[----:B------:R-:W-:Y:S01]  /*1f1f0*/  ULDC UR4, c[0x0][0x22c] ;  /* 0x00008b0000047ab9 */ /* 0x000fe20000000800 */
[----:B------:R-:W-:Y:S01]  /*1f200*/  ULDC UR8, c[0x0][0x228] ;  /* 0x00008a0000087ab9 */ /* 0x000fe20000000800 */
[----:B------:R-:W-:Y:S01]  /*1f210*/  ULDC UR10, c[0x0][0x228] ;  /* 0x00008a00000a7ab9 */ /* 0x000fe20000000800 */
[----:B----4-:R-:W-:Y:S01]  /*1f220*/  IMAD.WIDE R18, R3, 0x2, R12 ;  /* 0x0000000203127825 */ /* 0x010fe200078e020c */
[----:B-----5:R-:W-:-:S03]  /*1f230*/  PRMT R31, R31, 0x7632, R31 ;  /* 0x000076321f1f7816 */ /* 0x020fc6000000001f */
[C---:B------:R-:W-:Y:S02]  /*1f240*/  IMAD.WIDE R20, R3.reuse, 0x2, R14 ;  /* 0x0000000203147825 */ /* 0x040fe400078e020e */
[----:B------:R3:W-:Y:S01]  /*1f250*/  @P6 STG.E.U16 desc[UR40][R16.64], R31 ;  /* 0x0000001f10006986 */ /* 0x0007e2000c101528 */
[----:B------:R-:W-:Y:S01]  /*1f260*/  ISETP.GE.AND P6, PT, R0, UR4, PT ;  /* 0x0000000400007c0c */ /* 0x000fe2000bfc6270 */
[----:B------:R-:W-:Y:S01]  /*1f270*/  ULDC UR4, c[0x0][0x228] ;  /* 0x00008a0000047ab9 */ /* 0x000fe20000000800 */
[----:B------:R-:W-:Y:S01]  /*1f280*/  VIADD R3, R3, UR24 ;  /* 0x0000001803037c36 */ /* 0x000fe20008000000 */
[----:B------:R4:W-:Y:S01]  /*1f290*/  @P5 STG.E.U16 desc[UR40][R18.64], R32 ;  /* 0x0000002012005986 */ /* 0x0009e2000c101528 */
[----:B------:R-:W-:Y:S01]  /*1f2a0*/  VIADD R0, R219, 0xd ;  /* 0x0000000ddb007836 */ /* 0x000fe20000000000 */
[C---:B------:R-:W-:Y:S01]  /*1f2b0*/  ISETP.LT.AND P5, PT, R228.reuse, UR8, !P3 ;  /* 0x00000008e4007c0c */ /* 0x040fe2000dfa1270 */
[----:B------:R-:W-:Y:S01]  /*1f2c0*/  ULDC UR8, c[0x0][0x228] ;  /* 0x00008a0000087ab9 */ /* 0x000fe20000000800 */
[----:B------:R5:W-:Y:S01]  /*1f2d0*/  @P0 STG.E.U16 desc[UR40][R20.64], R22 ;  /* 0x0000001614000986 */ /* 0x000be2000c101528 */
[----:B------:R-:W-:Y:S01]  /*1f2e0*/  ISETP.LT.AND P0, PT, R228, UR4, !P4 ;  /* 0x00000004e4007c0c */ /* 0x000fe2000e701270 */
[----:B------:R-:W-:Y:S01]  /*1f2f0*/  ULDC UR4, c[0x0][0x22c] ;  /* 0x00008b0000047ab9 */ /* 0x000fe20000000800 */
[----:B------:R-:W-:Y:S01]  /*1f300*/  ISETP.LT.AND P4, PT, R231, UR6, !P4 ;  /* 0x00000006e7007c0c */ /* 0x000fe2000e781270 */
[----:B------:R-:W-:Y:S01]  /*1f310*/  ULDC UR6, c[0x0][0x228] ;  /* 0x00008a0000067ab9 */ /* 0x000fe20000000800 */
[----:B---3--:R-:W-:Y:S01]  /*1f320*/  IMAD.WIDE R16, R3, 0x2, R12 ;  /* 0x0000000203107825 */ /* 0x008fe200078e020c */
[----:B------:R-:W-:Y:S01]  /*1f330*/  ISETP.LT.AND P3, PT, R231, UR6, !P3 ;  /* 0x00000006e7007c0c */ /* 0x000fe2000df61270 */
[----:B------:R-:W-:-:S02]  /*1f340*/  ULDC UR6, c[0x0][0x228] ;  /* 0x00008a0000067ab9 */ /* 0x000fc40000000800 */
[----:B----4-:R-:W-:Y:S01]  /*1f350*/  IMAD.WIDE R18, R3, 0x2, R14 ;  /* 0x0000000203127825 */ /* 0x010fe200078e020e */
[----:B-----5:R-:W-:-:S03]  /*1f360*/  PRMT R21, R36, 0x7632, R21 ;  /* 0x0000763224157816 */ /* 0x020fc60000000015 */
[----:B------:R-:W-:Y:S01]  /*1f370*/  VIADD R3, R3, UR24 ;  /* 0x0000001803037c36 */ /* 0x000fe20008000000 */
[----:B------:R3:W-:Y:S01]  /*1f380*/  @P0 STG.E.U16 desc[UR40][R16.64], R36 ;  /* 0x0000002410000986 */ /* 0x0007e2000c101528 */
[----:B------:R-:W-:Y:S01]  /*1f390*/  ISETP.GE.AND P0, PT, R0, UR4, PT ;  /* 0x0000000400007c0c */ /* 0x000fe2000bf06270 */
[----:B------:R-:W-:Y:S01]  /*1f3a0*/  ULDC UR4, c[0x0][0x228] ;  /* 0x00008a0000047ab9 */ /* 0x000fe20000000800 */
[----:B------:R-:W-:Y:S01]  /*1f3b0*/  IMAD.WIDE R22, R3, 0x2, R14 ;  /* 0x0000000203167825 */ /* 0x000fe200078e020e */
[----:B------:R4:W-:Y:S01]  /*1f3c0*/  @P4 STG.E.U16 desc[UR40][R18.64], R21 ;  /* 0x0000001512004986 */ /* 0x0009e2000c101528 */
[----:B------:R-:W-:Y:S01]  /*1f3d0*/  ISETP.LT.AND P4, PT, R228, UR4, !P2 ;  /* 0x00000004e4007c0c */ /* 0x000fe2000d781270 */
[----:B------:R-:W-:Y:S01]  /*1f3e0*/  ULDC UR4, c[0x0][0x22c] ;  /* 0x00008b0000047ab9 */ /* 0x000fe20000000800 */
[----:B------:R-:W-:Y:S01]  /*1f3f0*/  ISETP.LT.AND P2, PT, R231, UR6, !P2 ;  /* 0x00000006e7007c0c */ /* 0x000fe2000d741270 */
[----:B------:R-:W-:Y:S01]  /*1f400*/  VIADD R0, R219, 0xe ;  /* 0x0000000edb007836 */ /* 0x000fe20000000000 */
[----:B------:R-:W-:Y:S01]  /*1f410*/  ULDC UR6, c[0x0][0x228] ;  /* 0x00008a0000067ab9 */ /* 0x000fe20000000800 */
[----:B---3--:R-:W-:Y:S01]  /*1f420*/  PRMT R17, R33, 0x7632, R17 ;  /* 0x0000763221117816 */ /* 0x008fe20000000011 */
[----:B----4-:R-:W-:-:S04]  /*1f430*/  IMAD.WIDE R20, R3, 0x2, R12 ;  /* 0x0000000203147825 */ /* 0x010fc800078e020c */
        /* <DEDUP_REMOVED lines=8> */
[----:B------:R-:W-:Y:S01]  /*1f4c0*/  VIADD R0, R219, 0xf ;  /* 0x0000000fdb007836 */ /* 0x000fe20000000000 */
[----:B------:R-:W-:Y:S01]  /*1f4d0*/  ISETP.LT.AND P6, PT, R231, UR4, !P6 ;  /* 0x00000004e7007c0c */ /* 0x000fe2000f7c1270 */
[----:B------:R-:W-:Y:S01]  /*1f4e0*/  ULDC UR4, c[0x0][0x22c] ;  /* 0x00008b0000047ab9 */ /* 0x000fe20000000800 */
[----:B---3--:R-:W-:Y:S01]  /*1f4f0*/  PRMT R21, R37, 0x7632, R21 ;  /* 0x0000763225157816 */ /* 0x008fe20000000015 */
[----:B----4-:R-:W-:-:S04]  /*1f500*/  IMAD.WIDE R16, R3, 0x2, R12 ;  /* 0x0000000203107825 */ /* 0x010fc800078e020c */
[----:B------:R-:W-:Y:S01]  /*1f510*/  VIADD R3, R3, UR24 ;  /* 0x0000001803037c36 */ /* 0x000fe20008000000 */
[----:B------:R3:W-:Y:S01]  /*1f520*/  @P4 STG.E.U16 desc[UR40][R16.64], R37 ;  /* 0x0000002510004986 */ /* 0x0007e2000c101528 */
[----:B------:R-:W-:Y:S01]  /*1f530*/  ISETP.GE.AND P4, PT, R0, UR4, PT ;  /* 0x0000000400007c0c */ /* 0x000fe2000bf86270 */
[----:B------:R-:W-:Y:S01]  /*1f540*/  VIADD R0, R219, 0x10 ;  /* 0x00000010db007836 */ /* 0x000fe20000000000 */
[----:B------:R-:W-:Y:S01]  /*1f550*/  ULDC UR4, c[0x0][0x22c] ;  /* 0x00008b0000047ab9 */ /* 0x000fe20000000800 */
[----:B------:R4:W-:Y:S01]  /*1f560*/  @P2 STG.E.U16 desc[UR40][R18.64], R21 ;  /* 0x0000001512002986 */ /* 0x0009e2000c101528 */
[----:B------:R-:W-:Y:S01]  /*1f570*/  ISETP.LT.AND P2, PT, R228, UR6, !P0 ;  /* 0x00000006e4007c0c */ /* 0x000fe2000c741270 */
[C---:B------:R-:W-:Y:S01]  /*1f580*/  VIADD R23, R3.reuse, UR24 ;  /* 0x0000001803177c36 */ /* 0x040fe20008000000 */
[----:B------:R-:W-:Y:S01]  /*1f590*/  ULDC UR6, c[0x0][0x228] ;  /* 0x00008a0000067ab9 */ /* 0x000fe20000000800 */
[----:B---3--:R-:W-:-:S04]  /*1f5a0*/  IMAD.WIDE R16, R3, 0x2, R14 ;  /* 0x0000000203107825 */ /* 0x008fc800078e020e */
[----:B----4-:R-:W-:-:S04]  /*1f5b0*/  IMAD.WIDE R20, R3, 0x2, R12 ;  /* 0x0000000203147825 */ /* 0x010fc800078e020c */
[----:B------:R-:W-:Y:S01]  /*1f5c0*/  IMAD.WIDE R18, R23, 0x2, R12 ;  /* 0x0000000217127825 */ /* 0x000fe200078e020c */
[----:B------:R3:W-:Y:S01]  /*1f5d0*/  @P3 STG.E.U16 desc[UR40][R20.64], R34 ;  /* 0x0000002214003986 */ /* 0x0007e2000c101528 */
[----:B------:R-:W-:Y:S01]  /*1f5e0*/  ISETP.GE.AND P3, PT, R0, UR4, PT ;  /* 0x0000000400007c0c */ /* 0x000fe2000bf66270 */
[----:B------:R-:W-:Y:S01]  /*1f5f0*/  ULDC UR4, c[0x0][0x228] ;  /* 0x00008a0000047ab9 */ /* 0x000fe20000000800 */
[----:B------:R-:W-:Y:S01]  /*1f600*/  VIADD R0, R219, 0x11 ;  /* 0x00000011db007836 */ /* 0x000fe20000000000 */
[----:B------:R-:W-:Y:S01]  /*1f610*/  ISETP.LT.AND P0, PT, R231, UR4, !P0 ;  /* 0x00000004e7007c0c */ /* 0x000fe2000c701270 */
[----:B------:R-:W-:Y:S01]  /*1f620*/  ULDC UR4, c[0x0][0x22c] ;  /* 0x00008b0000047ab9 */ /* 0x000fe20000000800 */
[----:B---3--:R-:W-:-:S05]  /*1f630*/  PRMT R21, R34, 0x7632, R21 ;  /* 0x0000763222157816 */ /* 0x008fca0000000015 */
[----:B------:R3:W-:Y:S01]  /*1f640*/  @P6 STG.E.U16 desc[UR40][R16.64], R21 ;  /* 0x0000001510006986 */ /* 0x0007e2000c101528 */
[C---:B------:R-:W-:Y:S01]  /*1f650*/  ISETP.LT.AND P6, PT, R228.reuse, UR10, !P4 ;  /* 0x0000000ae4007c0c */ /* 0x040fe2000e7c1270 */
[----:B------:R-:W-:Y:S02]  /*1f660*/  ULDC UR10, c[0x0][0x228] ;  /* 0x00008a00000a7ab9 */ /* 0x000fe40000000800 */
[----:B------:R4:W-:Y:S01]  /*1f670*/  @P2 STG.E.U16 desc[UR40][R18.64], R38 ;  /* 0x0000002612002986 */ /* 0x0009e2000c101528 */
[----:B------:R-:W-:Y:S01]  /*1f680*/  ISETP.LT.AND P2, PT, R228, UR6, !P5 ;  /* 0x00000006e4007c0c */ /* 0x000fe2000ef41270 */
[----:B------:R-:W-:Y:S01]  /*1f690*/  ULDC UR6, c[0x0][0x228] ;  /* 0x00008a0000067ab9 */ /* 0x000fe20000000800 */
[C---:B------:R-:W-:Y:S01]  /*1f6a0*/  ISETP.LT.AND P5, PT, R231.reuse, UR8, !P5 ;  /* 0x00000008e7007c0c */ /* 0x040fe2000efa1270 */
[----:B------:R-:W-:Y:S01]  /*1f6b0*/  ULDC UR8, c[0x0][0x228] ;  /* 0x00008a0000087ab9 */ /* 0x000fe20000000800 */
[----:B------:R-:W-:Y:S01]  /*1f6c0*/  ISETP.LT.AND P4, PT, R231, UR6, !P4 ;  /* 0x00000006e7007c0c */ /* 0x000fe2000e781270 */
[----:B------:R-:W-:Y:S01]  /*1f6d0*/  ULDC UR6, c[0x0][0x228] ;  /* 0x00008a0000067ab9 */ /* 0x000fe20000000800 */
[----:B---3--:R-:W-:Y:S01]  /*1f6e0*/  IMAD.WIDE R20, R23, 0x2, R14 ;  /* 0x0000000217147825 */ /* 0x008fe200078e020e */
[----:B------:R-:W-:-:S03]  /*1f6f0*/  PRMT R17, R38, 0x7632, R17 ;  /* 0x0000763226117816 */ /* 0x000fc60000000011 */
[----:B------:R-:W-:Y:S02]  /*1f700*/  VIADD R23, R23, UR24 ;  /* 0x0000001817177c36 */ /* 0x000fe40008000000 */
[----:B------:R3:W-:Y:S01]  /*1f710*/  @P0 STG.E.U16 desc[UR40][R20.64], R17 ;  /* 0x0000001114000986 */ /* 0x0007e2000c101528 */
[----:B------:R-:W-:Y:S01]  /*1f720*/  ISETP.GE.AND P0, PT, R0, UR4, PT ;  /* 0x0000000400007c0c */ /* 0x000fe2000bf06270 */
[C---:B------:R-:W-:Y:S01]  /*1f730*/  VIADD R3, R23.reuse, UR24 ;  /* 0x0000001817037c36 */ /* 0x040fe20008000000 */
[----:B------:R-:W-:Y:S01]  /*1f740*/  ULDC UR4, c[0x0][0x22c] ;  /* 0x00008b0000047ab9 */ /* 0x000fe20000000800 */
[----:B----4-:R-:W-:-:S04]  /*1f750*/  IMAD.WIDE R18, R23, 0x2, R14 ;  /* 0x0000000217127825 */ /* 0x010fc800078e020e */
[----:B------:R-:W-:Y:S02]  /*1f760*/  VIADD R0, R219, 0x12 ;  /* 0x00000012db007836 */ /* 0x000fe40000000000 */
[----:B------:R-:W-:Y:S02]  /*1f770*/  VIADD R25, R3, UR24 ;  /* 0x0000001803197c36 */ /* 0x000fe40008000000 */
[----:B---3--:R-:W-:Y:S01]  /*1f780*/  IMAD.WIDE R16, R23, 0x2, R12 ;  /* 0x0000000217107825 */ /* 0x008fe200078e020c */
[----:B------:R-:W-:-:S03]  /*1f790*/  PRMT R21, R35, 0x7632, R21 ;  /* 0x0000763223157816 */ /* 0x000fc60000000015 */
[----:B------:R-:W-:Y:S01]  /*1f7a0*/  IMAD.WIDE R22, R3, 0x2, R12 ;  /* 0x0000000203167825 */ /* 0x000fe200078e020c */
[----:B------:R3:W-:Y:S01]  /*1f7b0*/  @P2 STG.E.U16 desc[UR40][R16.64], R35 ;  /* 0x0000002310002986 */ /* 0x0007e2000c101528 */
[----:B------:R-:W-:Y:S01]  /*1f7c0*/  ISETP.GE.AND P2, PT, R0, UR4, PT ;  /* 0x0000000400007c0c */ /* 0x000fe2000bf46270 */
[----:B------:R-:W-:Y:S01]  /*1f7d0*/  ULDC UR4, c[0x0][0x22c] ;  /* 0x00008b0000047ab9 */ /* 0x000fe20000000800 */
[----:B------:R-:W-:Y:S01]  /*1f7e0*/  VIADD R0, R219, 0x13 ;  /* 0x00000013db007836 */ /* 0x000fe20000000000 */
[----:B------:R4:W-:Y:S04]  /*1f7f0*/  @P5 STG.E.U16 desc[UR40][R18.64], R21 ;  /* 0x0000001512005986 */ /* 0x0009e8000c101528 */
[----:B------:R5:W-:Y:S01]  /*1f800*/  @P6 STG.E.U16 desc[UR40][R22.64], R39 ;  /* 0x0000002716006986 */ /* 0x000be2000c101528 */
[----:B------:R-:W-:Y:S01]  /*1f810*/  ISETP.LT.AND P6, PT, R228, UR8, !P3 ;  /* 0x00000008e4007c0c */ /* 0x000fe2000dfc1270 */
[----:B------:R-:W-:Y:S01]  /*1f820*/  ULDC UR8, c[0x0][0x228] ;  /* 0x00008a0000087ab9 */ /* 0x000fe20000000800 */
[----:B------:R-:W-:Y:S01]  /*1f830*/  ISETP.LT.AND P3, PT, R231, UR10, !P3 ;  /* 0x0000000ae7007c0c */ /* 0x000fe2000df61270 */
[----:B---3--:R-:W-:Y:S01]  /*1f840*/  IMAD.WIDE R16, R3, 0x2, R14 ;  /* 0x0000000203107825 */ /* 0x008fe200078e020e */
[----:B------:R-:W-:Y:S01]  /*1f850*/  ISETP.GE.AND P5, PT, R0, UR4, PT ;  /* 0x0000000400007c0c */ /* 0x000fe2000bfa6270 */
[----:B------:R-:W-:Y:S01]  /*1f860*/  ULDC UR10, c[0x0][0x228] ;  /* 0x00008a00000a7ab9 */ /* 0x000fe20000000800 */
[----:B------:R-:W-:Y:S01]  /*1f870*/  PRMT R0, R40, 0x7632, R0 ;  /* 0x0000763228007816 */ /* 0x000fe20000000000 */
[----:B----4-:R-:W-:Y:S01]  /*1f880*/  IMAD.WIDE R18, R25, 0x2, R12 ;  /* 0x0000000219127825 */ /* 0x010fe200078e020c */
[----:B------:R-:W-:Y:S01]  /*1f890*/  ULDC UR4, c[0x0][0x22c] ;  /* 0x00008b0000047ab9 */ /* 0x000fe20000000800 */
[----:B-----5:R-:W-:-:S02]  /*1f8a0*/  PRMT R39, R39, 0x7632, R39 ;  /* 0x0000763227277816 */ /* 0x020fc40000000027 */
[----:B------:R-:W-:-:S03]  /*1f8b0*/  IMAD.WIDE R20, R25, 0x2, R14 ;  /* 0x0000000219147825 */ /* 0x000fc600078e020e */
[----:B------:R3:W-:Y:S01]  /*1f8c0*/  @P4 STG.E.U16 desc[UR40][R16.64], R39 ;  /* 0x0000002710004986 */ /* 0x0007e2000c101528 */
[----:B------:R-:W-:Y:S02]  /*1f8d0*/  VIADD R22, R219, 0x14 ;  /* 0x00000014db167836 */ /* 0x000fe40000000000 */
[----:B------:R-:W-:Y:S01]  /*1f8e0*/  VIADD R25, R25, UR24 ;  /* 0x0000001819197c36 */ /* 0x000fe20008000000 */
[----:B------:R4:W-:Y:S01]  /*1f8f0*/  @P6 STG.E.U16 desc[UR40][R18.64], R40 ;  /* 0x0000002812006986 */ /* 0x0009e2000c101528 */
[----:B------:R-:W-:Y:S01]  /*1f900*/  ISETP.LT.AND P6, PT, R228, UR10, !P2 ;  /* 0x0000000ae4007c0c */ /* 0x000fe2000d7c1270 */
[----:B------:R-:W-:Y:S01]  /*1f910*/  ULDC UR10, c[0x0][0x228] ;  /* 0x00008a00000a7ab9 */ /* 0x000fe20000000800 */
[----:B------:R-:W-:Y:S01]  /*1f920*/  ISETP.GE.AND P4, PT, R22, UR4, PT ;  /* 0x0000000416007c0c */ /* 0x000fe2000bf86270 */
[----:B------:R5:W-:Y:S01]  /*1f930*/  @P3 STG.E.U16 desc[UR40][R20.64], R0 ;  /* 0x0000000014003986 */ /* 0x000be2000c101528 */
[----:B------:R-:W-:Y:S01]  /*1f940*/  ISETP.LT.AND P3, PT, R228, UR6, !P0 ;  /* 0x00000006e4007c0c */ /* 0x000fe2000c761270 */
[----:B------:R-:W-:Y:S01]  /*1f950*/  ULDC UR4, c[0x0][0x248] ;  /* 0x0000920000047ab9 */ /* 0x000fe20000000800 */
[----:B------:R-:W-:Y:S01]  /*1f960*/  ISETP.LT.AND P0, PT, R231, UR8, !P0 ;  /* 0x00000008e7007c0c */ /* 0x000fe2000c701270 */
[----:B------:R-:W-:Y:S01]  /*1f970*/  VIADD R3, R25, UR4 ;  /* 0x0000000419037c36 */ /* 0x000fe20008000000 */
        /* <DEDUP_REMOVED lines=8> */
[----:B-----5:R-:W-:Y:S01]  /*1fa00*/  IMAD.WIDE R20, R3, 0x2, R12 ;  /* 0x0000000203147825 */ /* 0x020fe200078e020c */
[----:B------:R3:W-:Y:S03]  /*1fa10*/  @P3 STG.E.U16 desc[UR40][R16.64], R88 ;  /* 0x0000005810003986 */ /* 0x0007e6000c101528 */
[----:B------:R-:W-:Y:S01]  /*1fa20*/  VIADD R0, R219, 0x15 ;  /* 0x00000015db007836 */ /* 0x000fe20000000000 */
[----:B------:R4:W-:Y:S01]  /*1fa30*/  @P0 STG.E.U16 desc[UR40][R18.64], R24 ;  /* 0x0000001812000986 */ /* 0x0009e2000c101528 */
[----:B------:R-:W-:-:S03]  /*1fa40*/  IMAD.WIDE R22, R3, 0x2, R14 ;  /* 0x0000000203167825 */ /* 0x000fc600078e020e */
[----:B------:R-:W-:Y:S01]  /*1fa50*/  @P6 STG.E.U16 desc[UR40][R20.64], R41 ;  /* 0x0000002914006986 */ /* 0x000fe2000c101528 */
[----:B------:R-:W-:Y:S01]  /*1fa60*/  ISETP.GE.AND P3, PT, R0, UR4, PT ;  /* 0x0000000400007c0c */ /* 0x000fe2000bf66270 */
[----:B------:R-:W-:Y:S01]  /*1fa70*/  ULDC UR4, c[0x0][0x248] ;  /* 0x0000920000047ab9 */ /* 0x000fe20000000800 */
[C---:B------:R-:W-:Y:S01]  /*1fa80*/  ISETP.LT.AND P6, PT, R228.reuse, UR12, !P4 ;  /* 0x0000000ce4007c0c */ /* 0x040fe2000e7c1270 */
[----:B------:R5:W-:Y:S01]  /*1fa90*/  @P2 STG.E.U16 desc[UR40][R22.64], R25 ;  /* 0x0000001916002986 */ /* 0x000be2000c101528 */
[----:B------:R-:W-:Y:S01]  /*1faa0*/  ISETP.LT.AND P2, PT, R228, UR8, !P5 ;  /* 0x00000008e4007c0c */ /* 0x000fe2000ef41270 */
[----:B------:R-:W-:Y:S01]  /*1fab0*/  VIADD R3, R3, UR4 ;  /* 0x0000000403037c36 */ /* 0x000fe20008000000 */
[----:B------:R-:W-:Y:S01]  /*1fac0*/  ISETP.LT.AND P5, PT, R231, UR10, !P5 ;  /* 0x0000000ae7007c0c */ /* 0x000fe2000efa1270 */
[----:B------:R-:W-:Y:S01]  /*1fad0*/  ULDC UR4, c[0x0][0x248] ;  /* 0x0000920000047ab9 */ /* 0x000fe20000000800 */
[----:B------:R-:W-:Y:S01]  /*1fae0*/  VIADD R0, R219, 0x16 ;  /* 0x00000016db007836 */ /* 0x000fe20000000000 */
[----:B------:R-:W-:Y:S01]  /*1faf0*/  ULDC UR8, c[0x0][0x228] ;  /* 0x00008a0000087ab9 */ /* 0x000fe20000000800 */
[C---:B---3--:R-:W-:Y:S01]  /*1fb00*/  IMAD.WIDE R16, R3.reuse, 0x2, R12 ;  /* 0x0000000203107825 */ /* 0x048fe200078e020c */
[----:B------:R-:W-:Y:S01]  /*1fb10*/  ULDC UR10, c[0x0][0x228] ;  /* 0x00008a00000a7ab9 */ /* 0x000fe20000000800 */
[----:B------:R-:W-:Y:S01]  /*1fb20*/  ULDC UR12, c[0x0][0x228] ;  /* 0x00008a00000c7ab9 */ /* 0x000fe20000000800 */
[----:B------:R-:W-:Y:S01]  /*1fb30*/  ISETP.GE.AND P0, PT, R0, UR6, PT ;  /* 0x0000000600007c0c */ /* 0x000fe2000bf06270 */
[----:B----4-:R-:W-:Y:S01]  /*1fb40*/  IMAD.WIDE R18, R3, 0x2, R14 ;  /* 0x0000000203127825 */ /* 0x010fe200078e020e */
[----:B------:R-:W-:Y:S01]  /*1fb50*/  ISETP.LT.AND P4, PT, R231, UR8, !P4 ;  /* 0x00000008e7007c0c */ /* 0x000fe2000e781270 */
[----:B------:R-:W-:Y:S01]  /*1fb60*/  ULDC UR6, c[0x0][0x22c] ;  /* 0x00008b0000067ab9 */ /* 0x000fe20000000800 */
[----:B------:R3:W-:Y:S01]  /*1fb70*/  @P2 STG.E.U16 desc[UR40][R16.64], R89 ;  /* 0x0000005910002986 */ /* 0x0007e2000c101528 */
[----:B-----5:R-:W-:Y:S01]  /*1fb80*/  VIADD R23, R3, UR4 ;  /* 0x0000000403177c36 */ /* 0x020fe20008000000 */
[----:B------:R-:W-:Y:S01]  /*1fb90*/  PRMT R3, R89, 0x7632, R3 ;  /* 0x0000763259037816 */ /* 0x000fe20000000003 */
[----:B------:R-:W-:Y:S01]  /*1fba0*/  VIADD R0, R219, 0x17 ;  /* 0x00000017db007836 */ /* 0x000fe20000000000 */
[----:B------:R-:W-:Y:S01]  /*1fbb0*/  ULDC UR4, c[0x0][0x22c] ;  /* 0x00008b0000047ab9 */ /* 0x000fe20000000800 */
[----:B------:R-:W-:Y:S01]  /*1fbc0*/  IMAD.WIDE R20, R23, 0x2, R12 ;  /* 0x0000000217147825 */ /* 0x000fe200078e020c */
[----:B------:R-:W-:Y:S01]  /*1fbd0*/  PRMT R24, R43, 0x7632, R24 ;  /* 0x000076322b187816 */ /* 0x000fe20000000018 */
[----:B------:R4:W-:Y:S01]  /*1fbe0*/  @P5 STG.E.U16 desc[UR40][R18.64], R3 ;  /* 0x0000000312005986 */ /* 0x0009e2000c101528 */
[----:B------:R-:W-:Y:S01]  /*1fbf0*/  ISETP.GE.AND P2, PT, R0, UR4, PT ;  /* 0x0000000400007c0c */ /* 0x000fe2000bf46270 */
[----:B------:R-:W-:Y:S01]  /*1fc00*/  ULDC UR4, c[0x0][0x248] ;  /* 0x0000920000047ab9 */ /* 0x000fe20000000800 */
[----:B------:R-:W-:Y:S01]  /*1fc10*/  VIADD R0, R219, 0x18 ;  /* 0x00000018db007836 */ /* 0x000fe20000000000 */
[----:B------:R5:W-:Y:S01]  /*1fc20*/  @P6 STG.E.U16 desc[UR40][R20.64], R42 ;  /* 0x0000002a14006986 */ /* 0x000be2000c101528 */
[----:B------:R-:W-:Y:S01]  /*1fc30*/  ISETP.LT.AND P6, PT, R228, UR10, !P3 ;  /* 0x0000000ae4007c0c */ /* 0x000fe2000dfc1270 */
[----:B---3--:R-:W-:Y:S01]  /*1fc40*/  IMAD.WIDE R16, R23, 0x2, R14 ;  /* 0x0000000217107825 */ /* 0x008fe200078e020e */
[----:B------:R-:W-:Y:S01]  /*1fc50*/  ISETP.LT.AND P3, PT, R231, UR12, !P3 ;  /* 0x0000000ce7007c0c */ /* 0x000fe2000df61270 */
[----:B------:R-:W-:Y:S01]  /*1fc60*/  ULDC UR10, c[0x0][0x228] ;  /* 0x00008a00000a7ab9 */ /* 0x000fe20000000800 */
[----:B------:R-:W-:Y:S01]  /*1fc70*/  ISETP.GE.AND P5, PT, R0, UR6, PT ;  /* 0x0000000600007c0c */ /* 0x000fe2000bfa6270 */
[----:B------:R-:W-:Y:S01]  /*1fc80*/  VIADD R22, R219, 0x19 ;  /* 0x00000019db167836 */ /* 0x000fe20000000000 */
[----:B------:R-:W-:Y:S01]  /*1fc90*/  PRMT R0, R90, 0x7632, R0 ;  /* 0x000076325a007816 */ /* 0x000fe20000000000 */
[----:B----4-:R-:W-:Y:S01]  /*1fca0*/  VIADD R3, R23, UR4 ;  /* 0x0000000417037c36 */ /* 0x010fe20008000000 */
[----:B------:R-:W-:Y:S01]  /*1fcb0*/  ULDC UR4, c[0x0][0x22c] ;  /* 0x00008b0000047ab9 */ /* 0x000fe20000000800 */
[----:B------:R-:W-:Y:S01]  /*1fcc0*/  ULDC UR12, c[0x0][0x228] ;  /* 0x00008a00000c7ab9 */ /* 0x000fe20000000800 */
[----:B------:R-:W-:Y:S01]  /*1fcd0*/  ULDC UR6, c[0x0][0x248] ;  /* 0x0000920000067ab9 */ /* 0x000fe20000000800 */
[----:B-----5:R-:W-:Y:S01]  /*1fce0*/  PRMT R42, R42, 0x7632, R42 ;  /* 0x000076322a2a7816 */ /* 0x020fe2000000002a */
[----:B------:R-:W-:Y:S01]  /*1fcf0*/  IMAD.WIDE R18, R3, 0x2, R12 ;  /* 0x0000000203127825 */ /* 0x000fe200078e020c */
[----:B------:R-:W-:-:S03]  /*1fd00*/  ULDC UR8, c[0x0][0x22c] ;  /* 0x00008b0000087ab9 */ /* 0x000fc60000000800 */
[C---:B------:R-:W-:Y:S01]  /*1fd10*/  IMAD.WIDE R20, R3.reuse, 0x2, R14 ;  /* 0x0000000203147825 */ /* 0x040fe200078e020e */
[----:B------:R3:W-:Y:S01]  /*1fd20*/  @P4 STG.E.U16 desc[UR40][R16.64], R42 ;  /* 0x0000002a10004986 */ /* 0x0007e2000c101528 */
[----:B------:R-:W-:Y:S01]  /*1fd30*/  ISETP.GE.AND P4, PT, R22, UR4, PT ;  /* 0x0000000416007c0c */ /* 0x000fe2000bf86270 */
[----:B------:R-:W-:Y:S02]  /*1fd40*/  ULDC UR4, c[0x0][0x248] ;  /* 0x0000920000047ab9 */ /* 0x000fe40000000800 */
[----:B------:R4:W-:Y:S01]  /*1fd50*/  @P6 STG.E.U16 desc[UR40][R18.64], R90 ;  /* 0x0000005a12006986 */ /* 0x0009e2000c101528 */
[----:B------:R-:W-:Y:S01]  /*1fd60*/  VIADD R3, R3, UR4 ;  /* 0x0000000403037c36 */ /* 0x000fe20008000000 */
[C---:B------:R-:W-:Y:S01]  /*1fd70*/  ISETP.LT.AND P6, PT, R228.reuse, UR14, !P2 ;  /* 0x0000000ee4007c0c */ /* 0x040fe2000d7c1270 */
[----:B------:R-:W-:Y:S01]  /*1fd80*/  ULDC UR4, c[0x0][0x248] ;  /* 0x0000920000047ab9 */ /* 0x000fe20000000800 */
[----:B------:R5:W-:Y:S01]  /*1fd90*/  @P3 STG.E.U16 desc[UR40][R20.64], R0 ;  /* 0x0000000014003986 */ /* 0x000be2000c101528 */
[----:B------:R-:W-:Y:S01]  /*1fda0*/  ISETP.LT.AND P3, PT, R228, UR10, !P0 ;  /* 0x0000000ae4007c0c */ /* 0x000fe2000c761270 */
[----:B------:R-:W-:Y:S01]  /*1fdb0*/  VIADD R25, R3, UR6 ;  /* 0x0000000603197c36 */ /* 0x000fe20008000000 */
[----:B------:R-:W-:Y:S01]  /*1fdc0*/  ISETP.LT.AND P0, PT, R231, UR12, !P0 ;  /* 0x0000000ce7007c0c */ /* 0x000fe2000c701270 */
[----:B---3--:R-:W-:Y:S01]  /*1fdd0*/  IMAD.WIDE R16, R3, 0x2, R12 ;  /* 0x0000000203107825 */ /* 0x008fe200078e020c */
[----:B------:R-:W-:Y:S01]  /*1fde0*/  ISETP.LT.AND P2, PT, R231, UR16, !P2 ;  /* 0x00000010e7007c0c */ /* 0x000fe2000d741270 */
[----:B------:R-:W-:Y:S01]  /*1fdf0*/  ULDC UR10, c[0x0][0x228] ;  /* 0x00008a00000a7ab9 */ /* 0x000fe20000000800 */
[----:B------:R-:W-:Y:S01]  /*1fe00*/  ULDC UR12, c[0x0][0x228] ;  /* 0x00008a00000c7ab9 */ /* 0x000fe20000000800 */
[----:B----4-:R-:W-:Y:S01]  /*1fe10*/  IMAD.WIDE R18, R3, 0x2, R14 ;  /* 0x0000000203127825 */ /* 0x010fe200078e020e */
[----:B------:R-:W-:Y:S01]  /*1fe20*/  PRMT R3, R91, 0x7632, R3 ;  /* 0x000076325b037816 */ /* 0x000fe20000000003 */
[----:B------:R-:W-:Y:S01]  /*1fe30*/  ULDC UR6, c[0x0][0x22c] ;  /* 0x00008b0000067ab9 */ /* 0x000fe20000000800 */
[----:B------:R-:W-:Y:S01]  /*1fe40*/  ULDC UR14, c[0x0][0x228] ;  /* 0x00008a00000e7ab9 */ /* 0x000fe20000000800 */
[----:B-----5:R-:W-:Y:S01]  /*1fe50*/  VIADD R0, R219, 0x1a ;  /* 0x0000001adb007836 */ /* 0x020fe20000000000 */
[----:B------:R-:W-:Y:S01]  /*1fe60*/  ULDC UR16, c[0x0][0x228] ;  /* 0x00008a0000107ab9 */ /* 0x000fe20000000800 */
[C---:B------:R-:W-:Y:S01]  /*1fe70*/  IMAD.WIDE R20, R25.reuse, 0x2, R12 ;  /* 0x0000000219147825 */ /* 0x040fe200078e020c */
[----:B------:R-:W-:Y:S02]  /*1fe80*/  @P3 STG.E.U16 desc[UR40][R16.64], R43 ;  /* 0x0000002b10003986 */ /* 0x000fe4000c101528 */
[----:B------:R-:W-:Y:S01]  /*1fe90*/  ISETP.GE.AND P3, PT, R0, UR8, PT ;  /* 0x0000000800007c0c */ /* 0x000fe2000bf66270 */
[----:B------:R-:W-:Y:S01]  /*1fea0*/  IMAD.WIDE R22, R25, 0x2, R14 ;  /* 0x0000000219167825 */ /* 0x000fe200078e020e */
[----:B------:R3:W-:Y:S01]  /*1feb0*/  @P0 STG.E.U16 desc[UR40][R18.64], R24 ;  /* 0x0000001812000986 */ /* 0x0007e2000c101528 */
[----:B------:R-:W-:-:S02]  /*1fec0*/  ULDC UR8, c[0x0][0x228] ;  /* 0x00008a0000087ab9 */ /* 0x000fc40000000800 */
[----:B------:R-:W-:Y:S01]  /*1fed0*/  VIADD R0, R219, 0x1b ;  /* 0x0000001bdb007836 */ /* 0x000fe20000000000 */
[----:B------:R-:W-:Y:S01]  /*1fee0*/  @P6 STG.E.U16 desc[UR40][R20.64], R91 ;  /* 0x0000005b14006986 */ /* 0x000fe2000c101528 */
[C---:B------:R-:W-:Y:S01]  /*1fef0*/  ISETP.LT.AND P6, PT, R228.reuse, UR12, !P4 ;  /* 0x0000000ce4007c0c */ /* 0x040fe2000e7c1270 */
[----:B------:R-:W-:Y:S02]  /*1ff00*/  ULDC UR12, c[0x0][0x228] ;  /* 0x00008a00000c7ab9 */ /* 0x000fe40000000800 */
[----:B------:R4:W-:Y:S01]  /*1ff10*/  @P2 STG.E.U16 desc[UR40][R22.64], R3 ;  /* 0x0000000316002986 */ /* 0x0009e2000c101528 */
[----:B------:R-:W-:Y:S01]  /*1ff20*/  ISETP.LT.AND P2, PT, R228, UR8, !P5 ;  /* 0x00000008e4007c0c */ /* 0x000fe2000ef41270 */
[----:B------:R-:W-:Y:S01]  /*1ff30*/  ULDC UR8, c[0x0][0x228] ;  /* 0x00008a0000087ab9 */ /* 0x000fe20000000800 */
[----:B------:R-:W-:Y:S01]  /*1ff40*/  ISETP.LT.AND P5, PT, R231, UR10, !P5 ;  /* 0x0000000ae7007c0c */ /* 0x000fe2000efa1270 */
[----:B---3--:R-:W-:Y:S01]  /*1ff50*/  VIADD R19, R25, UR4 ;  /* 0x0000000419137c36 */ /* 0x008fe20008000000 */
[----:B------:R-:W-:Y:S01]  /*1ff60*/  ULDC UR4, c[0x0][0x248] ;  /* 0x0000920000047ab9 */ /* 0x000fe20000000800 */
[----:B------:R-:W-:Y:S01]  /*1ff70*/  ISETP.GE.AND P0, PT, R0, UR6, PT ;  /* 0x0000000600007c0c */ /* 0x000fe2000bf06270 */
[----:B------:R-:W-:Y:S01]  /*1ff80*/  VIADD R0, R219, 0x1c ;  /* 0x0000001cdb007836 */ /* 0x000fe20000000000 */
[----:B------:R-:W-:Y:S01]  /*1ff90*/  ULDC UR10, c[0x0][0x228] ;  /* 0x00008a00000a7ab9 */ /* 0x000fe20000000800 */
[----:B------:R-:W-:Y:S01]  /*1ffa0*/  IMAD.WIDE R16, R19, 0x2, R12 ;  /* 0x0000000213107825 */ /* 0x000fe200078e020c */
[----:B------:R-:W-:Y:S01]  /*1ffb0*/  ISETP.LT.AND P4, PT, R231, UR8, !P4 ;  /* 0x00000008e7007c0c */ /* 0x000fe2000e781270 */
[----:B------:R-:W-:Y:S01]  /*1ffc0*/  ULDC UR6, c[0x0][0x22c] ;  /* 0x00008b0000067ab9 */ /* 0x000fe20000000800 */
[----:B----4-:R-:W-:Y:S01]  /*1ffd0*/  PRMT R22, R92, 0x7632, R22 ;  /* 0x000076325c167816 */ /* 0x010fe20000000016 */
[C---:B------:R-:W-:Y:S01]  /*1ffe0*/  VIADD R3, R19.reuse, UR4 ;  /* 0x0000000413037c36 */ /* 0x040fe20008000000 */
[----:B------:R3:W-:Y:S01]  /*1fff0*/  @P2 STG.E.U16 desc[UR40][R16.64], R92 ;  /* 0x0000005c10002986 */ /* 0x0007e2000c101528 */
[----:B------:R-:W-:Y:S01]  /*20000*/  IMAD.WIDE R18, R19, 0x2, R14 ;  /* 0x0000000213127825 */ /* 0x000fe200078e020e */
[----:B------:R-:W-:Y:S01]  /*20010*/  ULDC UR4, c[0x0][0x22c] ;  /* 0x00008b0000047ab9 */ /* 0x000fe20000000800 */
[----:B------:R-:W-:Y:S01]  /*20020*/  ULDC UR8, c[0x0][0x228] ;  /* 0x00008a0000087ab9 */ /* 0x000fe20000000800 */
[----:B------:R-:W-:Y:S01]  /*20030*/  ISETP.GE.AND P2, PT, R0, UR4, PT ;  /* 0x0000000400007c0c */ /* 0x000fe2000bf46270 */
[----:B------:R-:W-:Y:S01]  /*20040*/  IMAD.WIDE R20, R3, 0x2, R12 ;  /* 0x0000000203147825 */ /* 0x000fe200078e020c */
[----:B------:R4:W-:Y:S01]  /*20050*/  @P5 STG.E.U16 desc[UR40][R18.64], R22 ;  /* 0x0000001612005986 */ /* 0x0009e2000c101528 */
[----:B------:R-:W-:Y:S01]  /*20060*/  ULDC UR4, c[0x0][0x248] ;  /* 0x0000920000047ab9 */ /* 0x000fe20000000800 */
[----:B------:R-:W-:Y:S01]  /*20070*/  PRMT R24, R97, 0x7632, R24 ;  /* 0x0000763261187816 */ /* 0x000fe20000000018 */
[----:B------:R-:W-:Y:S01]  /*20080*/  VIADD R0, R219, 0x1d ;  /* 0x0000001ddb007836 */ /* 0x000fe20000000000 */
[----:B------:R5:W-:Y:S01]  /*20090*/  @P6 STG.E.U16 desc[UR40][R20.64], R96 ;  /* 0x0000006014006986 */ /* 0x000be2000c101528 */
[----:B------:R-:W-:Y:S01]  /*200a0*/  ISETP.LT.AND P6, PT, R228, UR10, !P3 ;  /* 0x0000000ae4007c0c */ /* 0x000fe2000dfc1270 */
[----:B------:R-:W-:Y:S01]  /*200b0*/  VIADD R23, R3, UR4 ;  /* 0x0000000403177c36 */ /* 0x000fe20008000000 */
[----:B------:R-:W-:Y:S01]  /*200c0*/  ISETP.LT.AND P3, PT, R231, UR12, !P3 ;  /* 0x0000000ce7007c0c */ /* 0x000fe2000df61270 */
[----:B---3--:R-:W-:Y:S01]  /*200d0*/  IMAD.WIDE R16, R3, 0x2, R14 ;  /* 0x0000000203107825 */ /* 0x008fe200078e020e */
[----:B------:R-:W-:Y:S01]  /*200e0*/  ISETP.GE.AND P5, PT, R0, UR6, PT ;  /* 0x0000000600007c0c */ /* 0x000fe2000bfa6270 */
[----:B------:R-:W-:Y:S01]  /*200f0*/  ULDC UR4, c[0x0][0x22c] ;  /* 0x00008b0000047ab9 */ /* 0x000fe20000000800 */
[----:B------:R-:W-:Y:S01]  /*20100*/  PRMT R0, R93, 0x7632, R0 ;  /* 0x000076325d007816 */ /* 0x000fe20000000000 */
[----:B----4-:R-:W-:Y:S01]  /*20110*/  IMAD.WIDE R18, R23, 0x2, R12 ;  /* 0x0000000217127825 */ /* 0x010fe200078e020c */
[----:B------:R-:W-:Y:S01]  /*20120*/  ULDC UR10, c[0x0][0x228] ;  /* 0x00008a00000a7ab9 */ /* 0x000fe20000000800 */
[----:B------:R-:W-:Y:S01]  /*20130*/  ULDC UR12, c[0x0][0x228] ;  /* 0x00008a00000c7ab9 */ /* 0x000fe20000000800 */
[----:B------:R-:W-:Y:S01]  /*20140*/  ULDC UR6, c[0x0][0x248] ;  /* 0x0000920000067ab9 */ /* 0x000fe20000000800 */
[----:B-----5:R-:W-:Y:S01]  /*20150*/  PRMT R96, R96, 0x7632, R96 ;  /* 0x0000763260607816 */ /* 0x020fe20000000060 */
[----:B------:R-:W-:Y:S01]  /*20160*/  VIADD R22, R219, 0x1e ;  /* 0x0000001edb167836 */ /* 0x000fe20000000000 */
[----:B------:R-:W-:Y:S01]  /*20170*/  PRMT R25, R94, 0x7632, R25 ;  /* 0x000076325e197816 */ /* 0x000fe20000000019 */
[----:B------:R-:W-:-:S02]  /*20180*/  IMAD.WIDE R20, R23, 0x2, R14 ;  /* 0x0000000217147825 */ /* 0x000fc400078e020e */
        /* <DEDUP_REMOVED lines=16> */
[----:B------:R-:W-:Y:S01]  /*20290*/  ULDC UR12, c[0x0][0x228] ;  /* 0x00008a00000c7ab9 */ /* 0x000fe20000000800 */
[----:B------:R-:W-:Y:S01]  /*202a0*/  ULDC UR6, c[0x0][0x22c] ;  /* 0x00008b0000067ab9 */ /* 0x000fe20000000800 */
[----:B------:R-:W-:Y:S01]  /*202b0*/  ULDC UR14, c[0x0][0x228] ;  /* 0x00008a00000e7ab9 */ /* 0x000fe20000000800 */
[----:B-----5:R-:W-:-:S02]  /*202c0*/  IMAD.WIDE R20, R3, 0x2, R12 ;  /* 0x0000000203147825 */ /* 0x020fc400078e020c */
[----:B------:R3:W-:Y:S02]  /*202d0*/  @P3 STG.E.U16 desc[UR40][R16.64], R97 ;  /* 0x0000006110003986 */ /* 0x0007e4000c101528 */
[----:B------:R-:W-:Y:S02]  /*202e0*/  VIADD R0, R219, 0x1f ;  /* 0x0000001fdb007836 */ /* 0x000fe40000000000 */
[C---:B------:R-:W-:Y:S01]  /*202f0*/  IMAD.WIDE R22, R3.reuse, 0x2, R14 ;  /* 0x0000000203167825 */ /* 0x040fe200078e020e */
[----:B------:R4:W-:Y:S02]  /*20300*/  @P0 STG.E.U16 desc[UR40][R18.64], R24 ;  /* 0x0000001812000986 */ /* 0x0009e4000c101528 */
[----:B------:R-:W-:Y:S01]  /*20310*/  ISETP.GE.AND P3, PT, R0, UR4, PT ;  /* 0x0000000400007c0c */ /* 0x000fe2000bf66270 */
[----:B------:R-:W-:Y:S01]  /*20320*/  ULDC UR4, c[0x0][0x248] ;  /* 0x0000920000047ab9 */ /* 0x000fe20000000800 */
[----:B------:R-:W-:Y:S01]  /*20330*/  @P6 STG.E.U16 desc[UR40][R20.64], R94 ;  /* 0x0000005e14006986 */ /* 0x000fe2000c101528 */
[----:B------:R-:W-:Y:S01]  /*20340*/  VIADD R3, R3, UR4 ;  /* 0x0000000403037c36 */ /* 0x000fe20008000000 */
[C---:B------:R-:W-:Y:S01]  /*20350*/  ISETP.LT.AND P6, PT, R228.reuse, UR12, !P4 ;  /* 0x0000000ce4007c0c */ /* 0x040fe2000e7c1270 */
[----:B------:R-:W-:Y:S01]  /*20360*/  ULDC UR4, c[0x0][0x248] ;  /* 0x0000920000047ab9 */ /* 0x000fe20000000800 */
[----:B------:R5:W-:Y:S01]  /*20370*/  @P2 STG.E.U16 desc[UR40][R22.64], R25 ;  /* 0x0000001916002986 */ /* 0x000be2000c101528 */
[----:B------:R-:W-:Y:S01]  /*20380*/  ISETP.LT.AND P2, PT, R228, UR8, !P5 ;  /* 0x00000008e4007c0c */ /* 0x000fe2000ef41270 */
[----:B------:R-:W-:Y:S01]  /*20390*/  VIADD R0, R219, 0x20 ;  /* 0x00000020db007836 */ /* 0x000fe20000000000 */
[----:B------:R-:W-:Y:S01]  /*203a0*/  ISETP.LT.AND P5, PT, R231, UR10, !P5 ;  /* 0x0000000ae7007c0c */ /* 0x000fe2000efa1270 */
[C---:B---3--:R-:W-:Y:S01]  /*203b0*/  IMAD.WIDE R16, R3.reuse, 0x2, R12 ;  /* 0x0000000203107825 */ /* 0x048fe200078e020c */
[----:B------:R-:W-:Y:S01]  /*203c0*/  ULDC UR8, c[0x0][0x228] ;  /* 0x00008a0000087ab9 */ /* 0x000fe20000000800 */
[----:B------:R-:W-:Y:S01]  /*203d0*/  ULDC UR10, c[0x0][0x228] ;  /* 0x00008a00000a7ab9 */ /* 0x000fe20000000800 */
[----:B------:R-:W-:Y:S01]  /*203e0*/  ISETP.GE.AND P0, PT, R0, UR6, PT ;  /* 0x0000000600007c0c */ /* 0x000fe2000bf06270 */
[----:B----4-:R-:W-:Y:S01]  /*203f0*/  IMAD.WIDE R18, R3, 0x2, R14 ;  /* 0x0000000203127825 */ /* 0x010fe200078e020e */
[----:B------:R-:W-:Y:S01]  /*20400*/  ULDC UR12, c[0x0][0x228] ;  /* 0x00008a00000c7ab9 */ /* 0x000fe20000000800 */
[----:B------:R-:W-:Y:S01]  /*20410*/  ISETP.LT.AND P4, PT, R231, UR8, !P4 ;  /* 0x00000008e7007c0c */ /* 0x000fe2000e781270 */
[----:B------:R-:W-:Y:S01]  /*20420*/  ULDC UR6, c[0x0][0x22c] ;  /* 0x00008b0000067ab9 */ /* 0x000fe20000000800 */
[----:B-----5:R-:W-:Y:S01]  /*20430*/  VIADD R23, R3, UR4 ;  /* 0x0000000403177c36 */ /* 0x020fe20008000000 */
[----:B------:R-:W-:Y:S01]  /*20440*/  PRMT R3, R98, 0x7632, R3 ;  /* 0x0000763262037816 */ /* 0x000fe20000000003 */
[----:B------:R-:W-:Y:S01]  /*20450*/  VIADD R0, R219, 0x21 ;  /* 0x00000021db007836 */ /* 0x000fe20000000000 */
[----:B------:R3:W-:Y:S01]  /*20460*/  @P2 STG.E.U16 desc[UR40][R16.64], R98 ;  /* 0x0000006210002986 */ /* 0x0007e2000c101528 */
[----:B------:R-:W-:Y:S01]  /*20470*/  IMAD.WIDE R20, R23, 0x2, R12 ;  /* 0x0000000217147825 */ /* 0x000fe200078e020c */
[----:B------:R-:W-:Y:S01]  /*20480*/  ULDC UR4, c[0x0][0x22c] ;  /* 0x00008b0000047ab9 */ /* 0x000fe20000000800 */
[----:B------:R-:W-:Y:S01]  /*20490*/  ULDC UR8, c[0x0][0x228] ;  /* 0x00008a0000087ab9 */ /* 0x000fe20000000800 */
[----:B------:R4:W-:Y:S01]  /*204a0*/  @P5 STG.E.U16 desc[UR40][R18.64], R3 ;  /* 0x0000000312005986 */ /* 0x0009e2000c101528 */
[----:B------:R-:W-:Y:S01]  /*204b0*/  ISETP.GE.AND P2, PT, R0, UR4, PT ;  /* 0x0000000400007c0c */ /* 0x000fe2000bf46270 */
[----:B------:R-:W-:Y:S01]  /*204c0*/  ULDC UR4, c[0x0][0x248] ;  /* 0x0000920000047ab9 */ /* 0x000fe20000000800 */
[C---:B------:R-:W-:Y:S01]  /*204d0*/  VIADD R0, R219.reuse, 0x22 ;  /* 0x00000022db007836 */ /* 0x040fe20000000000 */
[----:B------:R5:W-:Y:S01]  /*204e0*/  @P6 STG.E.U16 desc[UR40][R20.64], R95 ;  /* 0x0000005f14006986 */ /* 0x000be2000c101528 */
[----:B------:R-:W-:Y:S01]  /*204f0*/  ISETP.LT.AND P6, PT, R228, UR10, !P3 ;  /* 0x0000000ae4007c0c */ /* 0x000fe2000dfc1270 */
[----:B------:R-:W-:Y:S01]  /*20500*/  VIADD R22, R219, 0x23 ;  /* 0x00000023db167836 */ /* 0x000fe20000000000 */
[----:B------:R-:W-:Y:S01]  /*20510*/  ISETP.LT.AND P3, PT, R231, UR12, !P3 ;  /* 0x0000000ce7007c0c */ /* 0x000fe2000df61270 */
[----:B---3--:R-:W-:Y:S01]  /*20520*/  IMAD.WIDE R16, R23, 0x2, R14 ;  /* 0x0000000217107825 */ /* 0x008fe200078e020e */
[----:B------:R-:W-:Y:S01]  /*20530*/  ISETP.GE.AND P5, PT, R0, UR6, PT ;  /* 0x0000000600007c0c */ /* 0x000fe2000bfa6270 */
[----:B------:R-:W-:Y:S01]  /*20540*/  ULDC UR10, c[0x0][0x228] ;  /* 0x00008a00000a7ab9 */ /* 0x000fe20000000800 */
[----:B------:R-:W-:Y:S01]  /*20550*/  PRMT R0, R99, 0x7632, R0 ;  /* 0x0000763263007816 */ /* 0x000fe20000000000 */
[----:B----4-:R-:W-:Y:S01]  /*20560*/  VIADD R3, R23, UR4 ;  /* 0x0000000417037c36 */ /* 0x010fe20008000000 */
[----:B------:R-:W-:Y:S01]  /*20570*/  ULDC UR4, c[0x0][0x22c] ;  /* 0x00008b0000047ab9 */ /* 0x000fe20000000800 */
[----:B------:R-:W-:Y:S01]  /*20580*/  ULDC UR12, c[0x0][0x228] ;  /* 0x00008a00000c7ab9 */ /* 0x000fe20000000800 */
[----:B------:R-:W-:Y:S01]  /*20590*/  ULDC UR6, c[0x0][0x248] ;  /* 0x0000920000067ab9 */ /* 0x000fe20000000800 */
[----:B-----5:R-:W-:Y:S01]  /*205a0*/  PRMT R95, R95, 0x7632, R95 ;  /* 0x000076325f5f7816 */ /* 0x020fe2000000005f */
[----:B------:R-:W-:Y:S01]  /*205b0*/  IMAD.WIDE R18, R3, 0x2, R12 ;  /* 0x0000000203127825 */ /* 0x000fe200078e020c */
[----:B------:R-:W-:-:S03]  /*205c0*/  PRMT R24, R104, 0x7632, R24 ;  /* 0x0000763268187816 */ /* 0x000fc60000000018 */
        /* <DEDUP_REMOVED lines=20> */
[----:B-----5:R-:W-:Y:S01]  /*20710*/  IMAD.WIDE R20, R25, 0x2, R12 ;  /* 0x0000000219147825 */ /* 0x020fe200078e020c */
[----:B------:R-:W-:Y:S01]  /*20720*/  ULDC UR14, c[0x0][0x228] ;  /* 0x00008a00000e7ab9 */ /* 0x000fe20000000800 */
[----:B------:R-:W-:Y:S02]  /*20730*/  @P3 STG.E.U16 desc[UR40][R16.64], R100 ;  /* 0x0000006410003986 */ /* 0x000fe4000c101528 */
[----:B------:R-:W-:-:S02]  /*20740*/  VIADD R0, R219, 0x24 ;  /* 0x00000024db007836 */ /* 0x000fc40000000000 */
[----:B------:R-:W-:Y:S01]  /*20750*/  IMAD.WIDE R22, R25, 0x2, R14 ;  /* 0x0000000219167825 */ /* 0x000fe200078e020e */
[----:B------:R3:W-:Y:S02]  /*20760*/  @P0 STG.E.U16 desc[UR40][R18.64], R3 ;  /* 0x0000000312000986 */ /* 0x0007e4000c101528 */
[----:B------:R-:W-:Y:S01]  /*20770*/  ISETP.GE.AND P3, PT, R0, UR4, PT ;  /* 0x0000000400007c0c */ /* 0x000fe2000bf66270 */
[----:B------:R-:W-:Y:S01]  /*20780*/  ULDC UR4, c[0x0][0x248] ;  /* 0x0000920000047ab9 */ /* 0x000fe20000000800 */
[----:B------:R-:W-:Y:S01]  /*20790*/  @P6 STG.E.U16 desc[UR40][R20.64], R104 ;  /* 0x0000006814006986 */ /* 0x000fe2000c101528 */
[C---:B------:R-:W-:Y:S01]  /*207a0*/  ISETP.LT.AND P6, PT, R228.reuse, UR12, !P4 ;  /* 0x0000000ce4007c0c */ /* 0x040fe2000e7c1270 */
[----:B------:R-:W-:Y:S01]  /*207b0*/  VIADD R0, R219, 0x25 ;  /* 0x00000025db007836 */ /* 0x000fe20000000000 */
[----:B------:R-:W-:Y:S01]  /*207c0*/  ULDC UR12, c[0x0][0x228] ;  /* 0x00008a00000c7ab9 */ /* 0x000fe20000000800 */
        /* <DEDUP_REMOVED lines=9> */
[C---:B------:R-:W-:Y:S01]  /*20860*/  VIADD R3, R19.reuse, UR4 ;  /* 0x0000000413037c36 */ /* 0x040fe20008000000 */
[----:B------:R-:W-:Y:S01]  /*20870*/  ULDC UR4, c[0x0][0x22c] ;  /* 0x00008b0000047ab9 */ /* 0x000fe20000000800 */
[----:B------:R-:W-:Y:S01]  /*20880*/  IMAD.WIDE R16, R19, 0x2, R12 ;  /* 0x0000000213107825 */ /* 0x000fe200078e020c */
[----:B----4-:R-:W-:Y:S01]  /*20890*/  PRMT R22, R101, 0x7632, R22 ;  /* 0x0000763265167816 */ /* 0x010fe20000000016 */
[----:B------:R-:W-:Y:S01]  /*208a0*/  ULDC UR6, c[0x0][0x22c] ;  /* 0x00008b0000067ab9 */ /* 0x000fe20000000800 */
[----:B------:R-:W-:Y:S01]  /*208b0*/  ISETP.LT.AND P4, PT, R231, UR8, !P4 ;  /* 0x00000008e7007c0c */ /* 0x000fe2000e781270 */
[----:B------:R-:W-:Y:S01]  /*208c0*/  IMAD.WIDE R18, R19, 0x2, R14 ;  /* 0x0000000213127825 */ /* 0x000fe200078e020e */
[----:B------:R3:W-:Y:S01]  /*208d0*/  @P2 STG.E.U16 desc[UR40][R16.64], R101 ;  /* 0x0000006510002986 */ /* 0x0007e2000c101528 */
[----:B------:R-:W-:Y:S01]  /*208e0*/  ISETP.GE.AND P2, PT, R0, UR4, PT ;  /* 0x0000000400007c0c */ /* 0x000fe2000bf46270 */
[----:B------:R-:W-:Y:S01]  /*208f0*/  ULDC UR4, c[0x0][0x248] ;  /* 0x0000920000047ab9 */ /* 0x000fe20000000800 */
[----:B------:R-:W-:Y:S01]  /*20900*/  IMAD.WIDE R20, R3, 0x2, R12 ;  /* 0x0000000203147825 */ /* 0x000fe200078e020c */
[----:B------:R4:W-:Y:S01]  /*20910*/  @P5 STG.E.U16 desc[UR40][R18.64], R22 ;  /* 0x0000001612005986 */ /* 0x0009e2000c101528 */
[----:B------:R-:W-:Y:S01]  /*20920*/  PRMT R24, R106, 0x7632, R24 ;  /* 0x000076326a187816 */ /* 0x000fe20000000018 */
[----:B------:R-:W-:Y:S01]  /*20930*/  ULDC UR8, c[0x0][0x22c] ;  /* 0x00008b0000087ab9 */ /* 0x000fe20000000800 */
        /* <DEDUP_REMOVED lines=17> */
[----:B------:R-:W-:Y:S01]  /*20a50*/  @P4 STG.E.U16 desc[UR40][R16.64], R105 ;  /* 0x0000006910004986 */ /* 0x000fe2000c101528 */
[----:B------:R-:W-:Y:S01]  /*20a60*/  ISETP.GE.AND P4, PT, R22, UR4, PT ;  /* 0x0000000416007c0c */ /* 0x000fe2000bf86270 */
[----:B------:R-:W-:Y:S02]  /*20a70*/  ULDC UR4, c[0x0][0x248] ;  /* 0x0000920000047ab9 */ /* 0x000fe40000000800 */
[----:B------:R3:W-:Y:S01]  /*20a80*/  @P6 STG.E.U16 desc[UR40][R18.64], R102 ;  /* 0x0000006612006986 */ /* 0x0007e2000c101528 */
[C---:B------:R-:W-:Y:S01]  /*20a90*/  ISETP.LT.AND P6, PT, R228.reuse, UR14, !P2 ;  /* 0x0000000ee4007c0c */ /* 0x040fe2000d7c1270 */
[----:B------:R-:W-:Y:S01]  /*20aa0*/  ULDC UR14, c[0x0][0x228] ;  /* 0x00008a00000e7ab9 */ /* 0x000fe20000000800 */
[C---:B------:R-:W-:Y:S01]  /*20ab0*/  ISETP.LT.AND P2, PT, R231.reuse, UR16, !P2 ;  /* 0x00000010e7007c0c */ /* 0x040fe2000d741270 */
[----:B------:R4:W-:Y:S01]  /*20ac0*/  @P3 STG.E.U16 desc[UR40][R20.64], R0 ;  /* 0x0000000014003986 */ /* 0x0009e2000c101528 */
[----:B------:R-:W-:Y:S01]  /*20ad0*/  ISETP.LT.AND P3, PT, R228, UR10, !P0 ;  /* 0x0000000ae4007c0c */ /* 0x000fe2000c761270 */
[----:B------:R-:W-:Y:S01]  /*20ae0*/  ULDC UR10, c[0x0][0x228] ;  /* 0x00008a00000a7ab9 */ /* 0x000fe20000000800 */
[----:B------:R-:W-:Y:S01]  /*20af0*/  ISETP.LT.AND P0, PT, R231, UR12, !P0 ;  /* 0x0000000ce7007c0c */ /* 0x000fe2000c701270 */
[----:B------:R-:W-:Y:S01]  /*20b00*/  ULDC UR12, c[0x0][0x228] ;  /* 0x00008a00000c7ab9 */ /* 0x000fe20000000800 */
[----:B------:R-:W-:Y:S01]  /*20b10*/  ULDC UR16, c[0x0][0x228] ;  /* 0x00008a0000107ab9 */ /* 0x000fe20000000800 */
[----:B---3--:R-:W-:Y:S01]  /*20b20*/  VIADD R19, R23, UR4 ;  /* 0x0000000417137c36 */ /* 0x008fe20008000000 */
[----:B------:R-:W-:-:S03]  /*20b30*/  ULDC UR4, c[0x0][0x248] ;  /* 0x0000920000047ab9 */ /* 0x000fc60000000800 */
[C---:B------:R-:W-:Y:S01]  /*20b40*/  VIADD R3, R19.reuse, UR6 ;  /* 0x0000000613037c36 */ /* 0x040fe20008000000 */
[----:B------:R-:W-:Y:S01]  /*20b50*/  ULDC UR6, c[0x0][0x22c] ;  /* 0x00008b0000067ab9 */ /* 0x000fe20000000800 */
[----:B------:R-:W-:-:S04]  /*20b60*/  IMAD.WIDE R16, R19, 0x2, R12 ;  /* 0x0000000213107825 */ /* 0x000fc800078e020c */
[----:B----4-:R-:W-:Y:S01]  /*20b70*/  VIADD R0, R219, 0x29 ;  /* 0x00000029db007836 */ /* 0x010fe20000000000 */
[----:B------:R3:W-:Y:S01]  /*20b80*/  @P3 STG.E.U16 desc[UR40][R16.64], R106 ;  /* 0x0000006a10003986 */ /* 0x0007e2000c101528 */
[----:B------:R-:W-:-:S03]  /*20b90*/  IMAD.WIDE R18, R19, 0x2, R14 ;  /* 0x0000000213127825 */ /* 0x000fc600078e020e */
[----:B------:R-:W-:Y:S01]  /*20ba0*/  ISETP.GE.AND P3, PT, R0, UR8, PT ;  /* 0x0000000800007c0c */ /* 0x000fe2000bf66270 */
[C---:B------:R-:W-:Y:S01]  /*20bb0*/  IMAD.WIDE R20, R3.reuse, 0x2, R12 ;  /* 0x0000000203147825 */ /* 0x040fe200078e020c */
[----:B------:R4:W-:Y:S01]  /*20bc0*/  @P0 STG.E.U16 desc[UR40][R18.64], R24 ;  /* 0x0000001812000986 */ /* 0x0009e2000c101528 */
[----:B------:R-:W-:Y:S02]  /*20bd0*/  ULDC UR8, c[0x0][0x228] ;  /* 0x00008a0000087ab9 */ /* 0x000fe40000000800 */
[C---:B------:R-:W-:Y:S01]  /*20be0*/  IMAD.WIDE R22, R3.reuse, 0x2, R14 ;  /* 0x0000000203167825 */ /* 0x040fe200078e020e */
[----:B------:R-:W-:Y:S01]  /*20bf0*/  @P6 STG.E.U16 desc[UR40][R20.64], R103 ;  /* 0x0000006714006986 */ /* 0x000fe2000c101528 */
[C---:B------:R-:W-:Y:S01]  /*20c00*/  ISETP.LT.AND P6, PT, R228.reuse, UR12, !P4 ;  /* 0x0000000ce4007c0c */ /* 0x040fe2000e7c1270 */
[----:B------:R-:W-:Y:S01]  /*20c10*/  ULDC UR12, c[0x0][0x228] ;  /* 0x00008a00000c7ab9 */ /* 0x000fe20000000800 */
[----:B------:R-:W-:Y:S01]  /*20c20*/  VIADD R3, R3, UR4 ;  /* 0x0000000403037c36 */ /* 0x000fe20008000000 */
[----:B------:R5:W-:Y:S01]  /*20c30*/  @P2 STG.E.U16 desc[UR40][R22.64], R25 ;  /* 0x0000001916002986 */ /* 0x000be2000c101528 */
[----:B------:R-:W-:Y:S01]  /*20c40*/  ISETP.LT.AND P2, PT, R228, UR8, !P5 ;  /* 0x00000008e4007c0c */ /* 0x000fe2000ef41270 */
[----:B------:R-:W-:Y:S01]  /*20c50*/  ULDC UR4, c[0x0][0x248] ;  /* 0x0000920000047ab9 */ /* 0x000fe20000000800 */
[----:B------:R-:W-:Y:S01]  /*20c60*/  ISETP.LT.AND P5, PT, R231, UR10, !P5 ;  /* 0x0000000ae7007c0c */ /* 0x000fe2000efa1270 */
[----:B------:R-:W-:Y:S01]  /*20c70*/  VIADD R0, R219, 0x2a ;  /* 0x0000002adb007836 */ /* 0x000fe20000000000 */
[----:B------:R-:W-:Y:S01]  /*20c80*/  ULDC UR8, c[0x0][0x228] ;  /* 0x00008a0000087ab9 */ /* 0x000fe20000000800 */
[----:B---3--:R-:W-:Y:S01]  /*20c90*/  IMAD.WIDE R16, R3, 0x2, R12 ;  /* 0x0000000203107825 */ /* 0x008fe200078e020c */
[----:B------:R-:W-:Y:S01]  /*20ca0*/  ULDC UR10, c[0x0][0x228] ;  /* 0x00008a00000a7ab9 */ /* 0x000fe20000000800 */
[----:B------:R-:W-:Y:S01]  /*20cb0*/  ISETP.LT.AND P4, PT, R231, UR8, !P4 ;  /* 0x00000008e7007c0c */ /* 0x000fe2000e781270 */
[----:B------:R-:W-:Y:S01]  /*20cc0*/  ULDC UR8, c[0x0][0x228] ;  /* 0x00008a0000087ab9 */ /* 0x000fe20000000800 */
[----:B----4-:R-:W-:Y:S01]  /*20cd0*/  IMAD.WIDE R18, R3, 0x2, R14 ;  /* 0x0000000203127825 */ /* 0x010fe200078e020e */
[----:B------:R-:W-:Y:S01]  /*20ce0*/  ISETP.GE.AND P0, PT, R0, UR6, PT ;  /* 0x0000000600007c0c */ /* 0x000fe2000bf06270 */
[----:B------:R-:W-:Y:S01]  /*20cf0*/  ULDC UR6, c[0x0][0x22c] ;  /* 0x00008b0000067ab9 */ /* 0x000fe20000000800 */
[----:B------:R-:W-:Y:S01]  /*20d00*/  PRMT R24, R133, 0x7632, R24 ;  /* 0x0000763285187816 */ /* 0x000fe20000000018 */
[----:B-----5:R-:W-:Y:S01]  /*20d10*/  VIADD R23, R3, UR4 ;  /* 0x0000000403177c36 */ /* 0x020fe20008000000 */
[----:B------:R-:W-:Y:S01]  /*20d20*/  PRMT R3, R107, 0x7632, R3 ;  /* 0x000076326b037816 */ /* 0x000fe20000000003 */
[----:B------:R-:W-:Y:S01]  /*20d30*/  VIADD R0, R219, 0x2b ;  /* 0x0000002bdb007836 */ /* 0x000fe20000000000 */
[----:B------:R3:W-:Y:S01]  /*20d40*/  @P2 STG.E.U16 desc[UR40][R16.64], R107 ;  /* 0x0000006b10002986 */ /* 0x0007e2000c101528 */
[----:B------:R-:W-:Y:S01]  /*20d50*/  IMAD.WIDE R20, R23, 0x2, R12 ;  /* 0x0000000217147825 */ /* 0x000fe200078e020c */
[----:B------:R-:W-:-:S02]  /*20d60*/  ULDC UR4, c[0x0][0x22c] ;  /* 0x00008b0000047ab9 */ /* 0x000fc40000000800 */
        /* <DEDUP_REMOVED lines=8> */
[C---:B---3--:R-:W-:Y:S01]  /*20df0*/  IMAD.WIDE R16, R23.reuse, 0x2, R14 ;  /* 0x0000000217107825 */ /* 0x048fe200078e020e */
        /* <DEDUP_REMOVED lines=8> */
[----:B------:R-:W-:-:S04]  /*20e80*/  IMAD.WIDE R18, R3, 0x2, R12 ;  /* 0x0000000203127825 */ /* 0x000fc800078e020c */
        /* <DEDUP_REMOVED lines=260> */
[----:B------:R-:W-:Y:S01]  /*21ed0*/  PRMT R24, R115, 0x7632, R24 ;  /* 0x0000763273187816 */ /* 0x000fe20000000018 */
        /* <DEDUP_REMOVED lines=83> */
[C---:B----4-:R-:W-:Y:S01]  /*22410*/  IMAD.WIDE R18, R23.reuse, 0x2, R12 ;  /* 0x0000000217127825 */ /* 0x050fe200078e020c */
[----:B------:R-:W-:Y:S01]  /*22420*/  ULDC UR10, c[0x0][0x228] ;  /* 0x00008a00000a7ab9 */ /* 0x000fe20000000800 */
[----:B------:R-:W-:Y:S01]  /*22430*/  ULDC UR12, c[0x0][0x228] ;  /* 0x00008a00000c7ab9 */ /* 0x000fe20000000800 */
[----:B------:R-:W-:Y:S01]  /*22440*/  ULDC UR6, c[0x0][0x248] ;  /* 0x0000920000067ab9 */ /* 0x000fe20000000800 */
[----:B-----5:R-:W-:Y:S01]  /*22450*/  PRMT R52, R52, 0x7632, R52 ;  /* 0x0000763234347816 */ /* 0x020fe20000000034 */
[----:B------:R-:W-:Y:S01]  /*22460*/  IMAD.WIDE R20, R23, 0x2, R14 ;  /* 0x0000000217147825 */ /* 0x000fe200078e020e */
[----:B------:R-:W-:-:S03]  /*22470*/  PRMT R25, R118, 0x7632, R25 ;  /* 0x0000763276197816 */ /* 0x000fc60000000019 */
[----:B------:R-:W-:Y:S01]  /*22480*/  VIADD R22, R219, 0x46 ;  /* 0x00000046db167836 */ /* 0x000fe20000000000 */
[----:B------:R3:W-:Y:S04]  /*22490*/  @P4 STG.E.U16 desc[UR40][R16.64], R52 ;  /* 0x0000003410004986 */ /* 0x0007e8000c101528 */
[----:B------:R4:W-:Y:S01]  /*224a0*/  @P6 STG.E.U16 desc[UR40][R18.64], R117 ;  /* 0x0000007512006986 */ /* 0x0009e2000c101528 */
[----:B------:R-:W-:Y:S01]  /*224b0*/  ISETP.GE.AND P4, PT, R22, UR4, PT ;  /* 0x0000000416007c0c */ /* 0x000fe2000bf86270 */
[----:B------:R-:W-:Y:S01]  /*224c0*/  ULDC UR4, c[0x0][0x248] ;  /* 0x0000920000047ab9 */ /* 0x000fe20000000800 */
[C---:B------:R-:W-:Y:S01]  /*224d0*/  ISETP.LT.AND P6, PT, R228.reuse, UR12, !P2 ;  /* 0x0000000ce4007c0c */ /* 0x040fe2000d7c1270 */
[----:B------:R5:W-:Y:S01]  /*224e0*/  @P3 STG.E.U16 desc[UR40][R20.64], R0 ;  /* 0x0000000014003986 */ /* 0x000be2000c101528 */
[----:B------:R-:W-:Y:S01]  /*224f0*/  ISETP.LT.AND P3, PT, R228, UR8, !P0 ;  /* 0x00000008e4007c0c */ /* 0x000fe2000c761270 */
[----:B------:R-:W-:Y:S01]  /*22500*/  VIADD R23, R23, UR4 ;  /* 0x0000000417177c36 */ /* 0x000fe20008000000 */
[C---:B------:R-:W-:Y:S01]  /*22510*/  ISETP.LT.AND P0, PT, R231.reuse, UR10, !P0 ;  /* 0x0000000ae7007c0c */ /* 0x040fe2000c701270 */
[----:B------:R-:W-:Y:S01]  /*22520*/  ULDC UR8, c[0x0][0x228] ;  /* 0x00008a0000087ab9 */ /* 0x000fe20000000800 */
[----:B------:R-:W-:Y:S01]  /*22530*/  ISETP.LT.AND P2, PT, R231, UR14, !P2 ;  /* 0x0000000ee7007c0c */ /* 0x000fe2000d741270 */
[C---:B---3--:R-:W-:Y:S01]  /*22540*/  IMAD.WIDE R16, R23.reuse, 0x2, R12 ;  /* 0x0000000217107825 */ /* 0x048fe200078e020c */
[----:B------:R-:W-:Y:S01]  /*22550*/  ULDC UR4, c[0x0][0x22c] ;  /* 0x00008b0000047ab9 */ /* 0x000fe20000000800 */
[----:B------:R-:W-:Y:S01]  /*22560*/  ULDC UR10, c[0x0][0x228] ;  /* 0x00008a00000a7ab9 */ /* 0x000fe20000000800 */
[----:B------:R-:W-:Y:S01]  /*22570*/  ULDC UR12, c[0x0][0x228] ;  /* 0x00008a00000c7ab9 */ /* 0x000fe20000000800 */
[C---:B------:R-:W-:Y:S01]  /*22580*/  VIADD R3, R23.reuse, UR6 ;  /* 0x0000000617037c36 */ /* 0x040fe20008000000 */
[----:B------:R-:W-:Y:S01]  /*22590*/  ULDC UR6, c[0x0][0x22c] ;  /* 0x00008b0000067ab9 */ /* 0x000fe20000000800 */
[----:B----4-:R-:W-:Y:S01]  /*225a0*/  IMAD.WIDE R18, R23, 0x2, R14 ;  /* 0x0000000217127825 */ /* 0x010fe200078e020e */
[----:B------:R-:W-:Y:S01]  /*225b0*/  ULDC UR14, c[0x0][0x228] ;  /* 0x00008a00000e7ab9 */ /* 0x000fe20000000800 */
[----:B------:R3:W-:Y:S02]  /*225c0*/  @P3 STG.E.U16 desc[UR40][R16.64], R53 ;  /* 0x0000003510003986 */ /* 0x0007e4000c101528 */
[----:B-----5:R-:W-:-:S02]  /*225d0*/  VIADD R0, R219, 0x47 ;  /* 0x00000047db007836 */ /* 0x020fc40000000000 */
[C---:B------:R-:W-:Y:S01]  /*225e0*/  IMAD.WIDE R20, R3.reuse, 0x2, R12 ;  /* 0x0000000203147825 */ /* 0x040fe200078e020c */
[----:B------:R4:W-:Y:S01]  /*225f0*/  @P0 STG.E.U16 desc[UR40][R18.64], R24 ;  /* 0x0000001812000986 */ /* 0x0009e2000c101528 */
[----:B------:R-:W-:Y:S01]  /*22600*/  ISETP.LT.AND P0, PT, R228, UR8, !P5 ;  /* 0x00000008e4007c0c */ /* 0x000fe2000ef01270 */
[----:B------:R-:W-:Y:S01]  /*22610*/  ULDC UR8, c[0x0][0x228] ;  /* 0x00008a0000087ab9 */ /* 0x000fe20000000800 */
[----:B------:R-:W-:Y:S01]  /*22620*/  ISETP.GE.AND P3, PT, R0, UR4, PT ;  /* 0x0000000400007c0c */ /* 0x000fe2000bf66270 */
[----:B------:R-:W-:Y:S01]  /*22630*/  IMAD.WIDE R22, R3, 0x2, R14 ;  /* 0x0000000203167825 */ /* 0x000fe200078e020e */
[----:B------:R-:W-:Y:S01]  /*22640*/  ISETP.LT.AND P5, PT, R231, UR10, !P5 ;  /* 0x0000000ae7007c0c */ /* 0x000fe2000efa1270 */
[----:B------:R-:W-:Y:S01]  /*22650*/  ULDC UR4, c[0x0][0x248] ;  /* 0x0000920000047ab9 */ /* 0x000fe20000000800 */
[----:B------:R-:W-:Y:S01]  /*22660*/  @P6 STG.E.U16 desc[UR40][R20.64], R118 ;  /* 0x0000007614006986 */ /* 0x000fe2000c101528 */
[----:B------:R-:W-:Y:S01]  /*22670*/  VIADD R3, R3, UR4 ;  /* 0x0000000403037c36 */ /* 0x000fe20008000000 */
[----:B------:R-:W-:Y:S01]  /*22680*/  ISETP.LT.AND P6, PT, R228, UR12, !P4 ;  /* 0x0000000ce4007c0c */ /* 0x000fe2000e7c1270 */
[----:B------:R-:W-:Y:S01]  /*22690*/  VIADD R0, R219, 0x48 ;  /* 0x00000048db007836 */ /* 0x000fe20000000000 */
[----:B------:R-:W-:Y:S01]  /*226a0*/  ULDC UR4, c[0x0][0x248] ;  /* 0x0000920000047ab9 */ /* 0x000fe20000000800 */
[----:B------:R5:W-:Y:S01]  /*226b0*/  @P2 STG.E.U16 desc[UR40][R22.64], R25 ;  /* 0x0000001916002986 */ /* 0x000be2000c101528 */
[C---:B---3--:R-:W-:Y:S01]  /*226c0*/  IMAD.WIDE R16, R3.reuse, 0x2, R12 ;  /* 0x0000000203107825 */ /* 0x048fe200078e020c */
[----:B------:R-:W-:Y:S01]  /*226d0*/  ULDC UR10, c[0x0][0x228] ;  /* 0x00008a00000a7ab9 */ /* 0x000fe20000000800 */
[----:B------:R-:W-:Y:S01]  /*226e0*/  ISETP.GE.AND P2, PT, R0, UR6, PT ;  /* 0x0000000600007c0c */ /* 0x000fe2000bf46270 */
[----:B------:R-:W-:Y:S01]  /*226f0*/  ULDC UR12, c[0x0][0x228] ;  /* 0x00008a00000c7ab9 */ /* 0x000fe20000000800 */
[----:B----4-:R-:W-:Y:S01]  /*22700*/  IMAD.WIDE R18, R3, 0x2, R14 ;  /* 0x0000000203127825 */ /* 0x010fe200078e020e */
[----:B------:R3:W-:Y:S01]  /*22710*/  @P0 STG.E.U16 desc[UR40][R16.64], R54 ;  /* 0x0000003610000986 */ /* 0x0007e2000c101528 */
[----:B------:R-:W-:Y:S01]  /*22720*/  ISETP.LT.AND P4, PT, R231, UR8, !P4 ;  /* 0x00000008e7007c0c */ /* 0x000fe2000e781270 */
[----:B------:R-:W-:Y:S01]  /*22730*/  ULDC UR6, c[0x0][0x22c] ;  /* 0x00008b0000067ab9 */ /* 0x000fe20000000800 */
[----:B------:R-:W-:Y:S01]  /*22740*/  VIADD R0, R219, 0x49 ;  /* 0x00000049db007836 */ /* 0x000fe20000000000 */
[----:B------:R-:W-:Y:S01]  /*22750*/  ULDC UR8, c[0x0][0x228] ;  /* 0x00008a0000087ab9 */ /* 0x000fe20000000800 */
[----:B------:R-:W-:Y:S01]  /*22760*/  PRMT R24, R56, 0x7632, R24 ;  /* 0x0000763238187816 */ /* 0x000fe20000000018 */
[----:B-----5:R-:W-:Y:S01]  /*22770*/  VIADD R23, R3, UR4 ;  /* 0x0000000403177c36 */ /* 0x020fe20008000000 */
[----:B------:R-:W-:Y:S01]  /*22780*/  PRMT R3, R54, 0x7632, R3 ;  /* 0x0000763236037816 */ /* 0x000fe20000000003 */
[----:B------:R-:W-:Y:S01]  /*22790*/  ULDC UR4, c[0x0][0x22c] ;  /* 0x00008b0000047ab9 */ /* 0x000fe20000000800 */
[----:B------:R-:W-:Y:S01]  /*227a0*/  VIADD R22, R219, 0x4b ;  /* 0x0000004bdb167836 */ /* 0x000fe20000000000 */
[----:B------:R-:W-:Y:S01]  /*227b0*/  ISETP.GE.AND P0, PT, R0, UR4, PT ;  /* 0x0000000400007c0c */ /* 0x000fe2000bf06270 */
[----:B------:R-:W-:Y:S01]  /*227c0*/  IMAD.WIDE R20, R23, 0x2, R12 ;  /* 0x0000000217147825 */ /* 0x000fe200078e020c */
[----:B------:R4:W-:Y:S01]  /*227d0*/  @P5 STG.E.U16 desc[UR40][R18.64], R3 ;  /* 0x0000000312005986 */ /* 0x0009e2000c101528 */
[----:B------:R-:W-:Y:S01]  /*227e0*/  ISETP.LT.AND P5, PT, R228, UR10, !P3 ;  /* 0x0000000ae4007c0c */ /* 0x000fe2000dfa1270 */
[----:B------:R-:W-:Y:S01]  /*227f0*/  ULDC UR4, c[0x0][0x248] ;  /* 0x0000920000047ab9 */ /* 0x000fe20000000800 */
[----:B------:R-:W-:Y:S01]  /*22800*/  VIADD R0, R219, 0x4a ;  /* 0x0000004adb007836 */ /* 0x000fe20000000000 */
[----:B------:R5:W-:Y:S01]  /*22810*/  @P6 STG.E.U16 desc[UR40][R20.64], R119 ;  /* 0x0000007714006986 */ /* 0x000be2000c101528 */
[----:B------:R-:W-:Y:S01]  /*22820*/  ISETP.LT.AND P6, PT, R231, UR12, !P3 ;  /* 0x0000000ce7007c0c */ /* 0x000fe2000dfc1270 */
[----:B---3--:R-:W-:Y:S01]  /*22830*/  IMAD.WIDE R16, R23, 0x2, R14 ;  /* 0x0000000217107825 */ /* 0x008fe200078e020e */
[----:B------:R-:W-:Y:S01]  /*22840*/  ULDC UR10, c[0x0][0x228] ;  /* 0x00008a00000a7ab9 */ /* 0x000fe20000000800 */
[----:B------:R-:W-:Y:S01]  /*22850*/  ISETP.GE.AND P3, PT, R0, UR6, PT ;  /* 0x0000000600007c0c */ /* 0x000fe2000bf66270 */
[----:B------:R-:W-:Y:S01]  /*22860*/  ULDC UR12, c[0x0][0x228] ;  /* 0x00008a00000c7ab9 */ /* 0x000fe20000000800 */
[----:B------:R-:W-:Y:S01]  /*22870*/  PRMT R0, R55, 0x7632, R0 ;  /* 0x0000763237007816 */ /* 0x000fe20000000000 */
[----:B------:R-:W-:Y:S01]  /*22880*/  ULDC UR6, c[0x0][0x248] ;  /* 0x0000920000067ab9 */ /* 0x000fe20000000800 */
[----:B----4-:R-:W-:Y:S01]  /*22890*/  VIADD R3, R23, UR4 ;  /* 0x0000000417037c36 */ /* 0x010fe20008000000 */
[----:B------:R-:W-:Y:S01]  /*228a0*/  ULDC UR4, c[0x0][0x22c] ;  /* 0x00008b0000047ab9 */ /* 0x000fe20000000800 */
[----:B-----5:R-:W-:-:S02]  /*228b0*/  PRMT R119, R119, 0x7632, R119 ;  /* 0x0000763277777816 */ /* 0x020fc40000000077 */
[----:B------:R-:W-:-:S04]  /*228c0*/  IMAD.WIDE R18, R3, 0x2, R12 ;  /* 0x0000000203127825 */ /* 0x000fc800078e020c */
[C---:B------:R-:W-:Y:S01]  /*228d0*/  IMAD.WIDE R20, R3.reuse, 0x2, R14 ;  /* 0x0000000203147825 */ /* 0x040fe200078e020e */
[----:B------:R3:W-:Y:S01]  /*228e0*/  @P4 STG.E.U16 desc[UR40][R16.64], R119 ;  /* 0x0000007710004986 */ /* 0x0007e2000c101528 */
[----:B------:R-:W-:Y:S01]  /*228f0*/  ISETP.GE.AND P4, PT, R22, UR4, PT ;  /* 0x0000000416007c0c */ /* 0x000fe2000bf86270 */
[----:B------:R-:W-:Y:S02]  /*22900*/  ULDC UR4, c[0x0][0x248] ;  /* 0x0000920000047ab9 */ /* 0x000fe40000000800 */
[----:B------:R4:W-:Y:S01]  /*22910*/  @P5 STG.E.U16 desc[UR40][R18.64], R55 ;  /* 0x0000003712005986 */ /* 0x0009e2000c101528 */
[C---:B------:R-:W-:Y:S01]  /*22920*/  ISETP.LT.AND P5, PT, R228.reuse, UR8, !P2 ;  /* 0x00000008e4007c0c */ /* 0x040fe2000d7a1270 */
[----:B------:R-:W-:Y:S01]  /*22930*/  VIADD R3, R3, UR4 ;  /* 0x0000000403037c36 */ /* 0x000fe20008000000 */
[----:B------:R-:W-:Y:S01]  /*22940*/  ISETP.LT.AND P2, PT, R231, UR10, !P2 ;  /* 0x0000000ae7007c0c */ /* 0x000fe2000d741270 */
[----:B------:R5:W-:Y:S01]  /*22950*/  @P6 STG.E.U16 desc[UR40][R20.64], R0 ;  /* 0x0000000014006986 */ /* 0x000be2000c101528 */
        /* <DEDUP_REMOVED lines=9> */
[----:B------:R-:W-:Y:S01]  /*229f0*/  @P5 STG.E.U16 desc[UR40][R16.64], R120 ;  /* 0x0000007810005986 */ /* 0x000fe2000c101528 */
[----:B------:R-:W-:Y:S01]  /*22a00*/  ULDC UR12, c[0x0][0x228] ;  /* 0x00008a00000c7ab9 */ /* 0x000fe20000000800 */
[----:B-----5:R-:W-:Y:S01]  /*22a10*/  VIADD R0, R219, 0x4c ;  /* 0x0000004cdb007836 */ /* 0x020fe20000000000 */
[----:B------:R-:W-:Y:S01]  /*22a20*/  ULDC UR6, c[0x0][0x22c] ;  /* 0x00008b0000067ab9 */ /* 0x000fe20000000800 */
[----:B------:R-:W-:Y:S01]  /*22a30*/  IMAD.WIDE R20, R25, 0x2, R12 ;  /* 0x0000000219147825 */ /* 0x000fe200078e020c */
[----:B------:R3:W-:Y:S01]  /*22a40*/  @P2 STG.E.U16 desc[UR40][R18.64], R3 ;  /* 0x0000000312002986 */ /* 0x0007e2000c101528 */
[----:B------:R-:W-:Y:S01]  /*22a50*/  ISETP.LT.AND P2, PT, R228, UR8, !P3 ;  /* 0x00000008e4007c0c */ /* 0x000fe2000df41270 */
[----:B------:R-:W-:Y:S01]  /*22a60*/  ULDC UR8, c[0x0][0x228] ;  /* 0x00008a0000087ab9 */ /* 0x000fe20000000800 */
[----:B------:R-:W-:Y:S01]  /*22a70*/  ISETP.GE.AND P5, PT, R0, UR4, PT ;  /* 0x0000000400007c0c */ /* 0x000fe2000bfa6270 */
[----:B------:R-:W-:Y:S01]  /*22a80*/  ULDC UR4, c[0x0][0x248] ;  /* 0x0000920000047ab9 */ /* 0x000fe20000000800 */
[----:B------:R-:W-:Y:S01]  /*22a90*/  @P6 STG.E.U16 desc[UR40][R20.64], R56 ;  /* 0x0000003814006986 */ /* 0x000fe2000c101528 */
[----:B------:R-:W-:Y:S01]  /*22aa0*/  ISETP.LT.AND P3, PT, R231, UR10, !P3 ;  /* 0x0000000ae7007c0c */ /* 0x000fe2000df61270 */
[----:B------:R-:W-:Y:S01]  /*22ab0*/  IMAD.WIDE R22, R25, 0x2, R14 ;  /* 0x0000000219167825 */ /* 0x000fe200078e020e */
[----:B------:R-:W-:Y:S01]  /*22ac0*/  ISETP.LT.AND P6, PT, R228, UR12, !P4 ;  /* 0x0000000ce4007c0c */ /* 0x000fe2000e7c1270 */
[----:B------:R-:W-:Y:S01]  /*22ad0*/  ULDC UR10, c[0x0][0x228] ;  /* 0x00008a00000a7ab9 */ /* 0x000fe20000000800 */
[----:B------:R-:W-:Y:S01]  /*22ae0*/  ULDC UR12, c[0x0][0x228] ;  /* 0x00008a00000c7ab9 */ /* 0x000fe20000000800 */
[----:B------:R-:W-:Y:S01]  /*22af0*/  VIADD R0, R219, 0x4d ;  /* 0x0000004ddb007836 */ /* 0x000fe20000000000 */
[----:B------:R4:W-:Y:S01]  /*22b00*/  @P0 STG.E.U16 desc[UR40][R22.64], R24 ;  /* 0x0000001816000986 */ /* 0x0009e2000c101528 */
[----:B---3--:R-:W-:Y:S01]  /*22b10*/  VIADD R19, R25, UR4 ;  /* 0x0000000419137c36 */ /* 0x008fe20008000000 */
[----:B------:R-:W-:Y:S01]  /*22b20*/  ULDC UR4, c[0x0][0x248] ;  /* 0x0000920000047ab9 */ /* 0x000fe20000000800 */
[----:B------:R-:W-:Y:S01]  /*22b30*/  ISETP.LT.AND P4, PT, R231, UR8, !P4 ;  /* 0x00000008e7007c0c */ /* 0x000fe2000e781270 */
[----:B------:R-:W-:Y:S01]  /*22b40*/  ULDC UR14, c[0x0][0x228] ;  /* 0x00008a00000e7ab9 */ /* 0x000fe20000000800 */
[C---:B------:R-:W-:Y:S01]  /*22b50*/  VIADD R3, R19.reuse, UR4 ;  /* 0x0000000413037c36 */ /* 0x040fe20008000000 */
[----:B------:R-:W-:Y:S01]  /*22b60*/  ISETP.GE.AND P0, PT, R0, UR6, PT ;  /* 0x0000000600007c0c */ /* 0x000fe2000bf06270 */
[----:B------:R-:W-:Y:S01]  /*22b70*/  IMAD.WIDE R16, R19, 0x2, R12 ;  /* 0x0000000213107825 */ /* 0x000fe200078e020c */
[----:B------:R-:W-:Y:S01]  /*22b80*/  ULDC UR4, c[0x0][0x22c] ;  /* 0x00008b0000047ab9 */ /* 0x000fe20000000800 */
[----:B------:R-:W-:Y:S01]  /*22b90*/  ULDC UR6, c[0x0][0x22c] ;  /* 0x00008b0000067ab9 */ /* 0x000fe20000000800 */
[----:B------:R-:W-:Y:S01]  /*22ba0*/  PRMT R25, R123, 0x7632, R25 ;  /* 0x000076327b197816 */ /* 0x000fe20000000019 */
[----:B------:R-:W-:Y:S01]  /*22bb0*/  IMAD.WIDE R18, R19, 0x2, R14 ;  /* 0x0000000213127825 */ /* 0x000fe200078e020e */
[----:B----4-:R-:W-:Y:S01]  /*22bc0*/  PRMT R22, R121, 0x7632, R22 ;  /* 0x0000763279167816 */ /* 0x010fe20000000016 */
[----:B------:R3:W-:Y:S01]  /*22bd0*/  @P2 STG.E.U16 desc[UR40][R16.64], R121 ;  /* 0x0000007910002986 */ /* 0x0007e2000c101528 */
[----:B------:R-:W-:Y:S01]  /*22be0*/  PRMT R24, R58, 0x7632, R24 ;  /* 0x000076323a187816 */ /* 0x000fe20000000018 */
[----:B------:R-:W-:Y:S01]  /*22bf0*/  IMAD.WIDE R20, R3, 0x2, R12 ;  /* 0x0000000203147825 */ /* 0x000fe200078e020c */
[----:B------:R-:W-:Y:S01]  /*22c00*/  ULDC UR8, c[0x0][0x22c] ;  /* 0x00008b0000087ab9 */ /* 0x000fe20000000800 */
[----:B------:R-:W-:Y:S02]  /*22c10*/  @P3 STG.E.U16 desc[UR40][R18.64], R22 ;  /* 0x0000001612003986 */ /* 0x000fe4000c101528 */
[----:B------:R-:W-:-:S02]  /*22c20*/  VIADD R0, R219, 0x4e ;  /* 0x0000004edb007836 */ /* 0x000fc40000000000 */
[----:B------:R4:W-:Y:S01]  /*22c30*/  @P6 STG.E.U16 desc[UR40][R20.64], R57 ;  /* 0x0000003914006986 */ /* 0x0009e2000c101528 */
[----:B------:R-:W-:Y:S01]  /*22c40*/  ISETP.LT.AND P6, PT, R228, UR10, !P5 ;  /* 0x0000000ae4007c0c */ /* 0x000fe2000efc1270 */
[----:B------:R-:W-:Y:S01]  /*22c50*/  ULDC UR10, c[0x0][0x228] ;  /* 0x00008a00000a7ab9 */ /* 0x000fe20000000800 */
[----:B------:R-:W-:Y:S01]  /*22c60*/  ISETP.GE.AND P2, PT, R0, UR4, PT ;  /* 0x0000000400007c0c */ /* 0x000fe2000bf46270 */
[----:B------:R-:W-:Y:S01]  /*22c70*/  ULDC UR4, c[0x0][0x248] ;  /* 0x0000920000047ab9 */ /* 0x000fe20000000800 */
[----:B------:R-:W-:Y:S01]  /*22c80*/  ISETP.LT.AND P5, PT, R231, UR12, !P5 ;  /* 0x0000000ce7007c0c */ /* 0x000fe2000efa1270 */
[----:B------:R-:W-:Y:S01]  /*22c90*/  VIADD R0, R219, 0x4f ;  /* 0x0000004fdb007836 */ /* 0x000fe20000000000 */
[----:B------:R-:W-:Y:S01]  /*22ca0*/  ULDC UR12, c[0x0][0x228] ;  /* 0x00008a00000c7ab9 */ /* 0x000fe20000000800 */
[C---:B------:R-:W-:Y:S01]  /*22cb0*/  VIADD R23, R3.reuse, UR4 ;  /* 0x0000000403177c36 */ /* 0x040fe20008000000 */
[----:B------:R-:W-:Y:S01]  /*22cc0*/  ULDC UR4, c[0x0][0x22c] ;  /* 0x00008b0000047ab9 */ /* 0x000fe20000000800 */
[----:B---3--:R-:W-:Y:S01]  /*22cd0*/  IMAD.WIDE R16, R3, 0x2, R14 ;  /* 0x0000000203107825 */ /* 0x008fe200078e020e */
[----:B------:R-:W-:Y:S01]  /*22ce0*/  ISETP.GE.AND P3, PT, R0, UR6, PT ;  /* 0x0000000600007c0c */ /* 0x000fe2000bf66270 */
[----:B------:R-:W-:Y:S01]  /*22cf0*/  ULDC UR6, c[0x0][0x248] ;  /* 0x0000920000067ab9 */ /* 0x000fe20000000800 */
[----:B----4-:R-:W-:Y:S01]  /*22d00*/  PRMT R57, R57, 0x7632, R57 ;  /* 0x0000763239397816 */ /* 0x010fe20000000039 */
[----:B------:R-:W-:Y:S01]  /*22d10*/  IMAD.WIDE R18, R23, 0x2, R12 ;  /* 0x0000000217127825 */ /* 0x000fe200078e020c */
[----:B------:R-:W-:-:S03]  /*22d20*/  PRMT R0, R122, 0x7632, R0 ;  /* 0x000076327a007816 */ /* 0x000fc60000000000 */
[----:B------:R-:W-:Y:S01]  /*22d30*/  VIADD R22, R219, 0x50 ;  /* 0x00000050db167836 */ /* 0x000fe20000000000 */
[----:B------:R-:W-:Y:S01]  /*22d40*/  @P4 STG.E.U16 desc[UR40][R16.64], R57 ;  /* 0x0000003910004986 */ /* 0x000fe2000c101528 */
[----:B------:R-:W-:-:S03]  /*22d50*/  IMAD.WIDE R20, R23, 0x2, R14 ;  /* 0x0000000217147825 */ /* 0x000fc600078e020e */
[----:B------:R3:W-:Y:S01]  /*22d60*/  @P6 STG.E.U16 desc[UR40][R18.64], R122 ;  /* 0x0000007a12006986 */ /* 0x0007e2000c101528 */
[----:B------:R-:W-:Y:S01]  /*22d70*/  ISETP.GE.AND P4, PT, R22, UR4, PT ;  /* 0x0000000416007c0c */ /* 0x000fe2000bf86270 */
[----:B------:R-:W-:Y:S01]  /*22d80*/  ULDC UR4, c[0x0][0x248] ;  /* 0x0000920000047ab9 */ /* 0x000fe20000000800 */
[C---:B------:R-:W-:Y:S01]  /*22d90*/  ISETP.LT.AND P6, PT, R228.reuse, UR14, !P2 ;  /* 0x0000000ee4007c0c */ /* 0x040fe2000d7c1270 */
[----:B------:R4:W-:Y:S01]  /*22da0*/  @P5 STG.E.U16 desc[UR40][R20.64], R0 ;  /* 0x0000000014005986 */ /* 0x0009e2000c101528 */
[----:B------:R-:W-:Y:S01]  /*22db0*/  ISETP.LT.AND P5, PT, R228, UR10, !P0 ;  /* 0x0000000ae4007c0c */ /* 0x000fe2000c7a1270 */
[----:B------:R-:W-:Y:S01]  /*22dc0*/  ULDC UR10, c[0x0][0x228] ;  /* 0x00008a00000a7ab9 */ /* 0x000fe20000000800 */
[C---:B------:R-:W-:Y:S01]  /*22dd0*/  ISETP.LT.AND P0, PT, R231.reuse, UR12, !P0 ;  /* 0x0000000ce7007c0c */ /* 0x040fe2000c701270 */
        /* <DEDUP_REMOVED lines=359> */
[----:B-----5:R-:W-:-:S02]  /*24450*/  VIADD R0, R219, 0x6a ;  /* 0x0000006adb007836 */ /* 0x020fc40000000000 */
[C---:B------:R-:W-:Y:S01]  /*24460*/  IMAD.WIDE R20, R25.reuse, 0x2, R12 ;  /* 0x0000000219147825 */ /* 0x040fe200078e020c */
[----:B------:R-:W-:Y:S02]  /*24470*/  @P5 STG.E.U16 desc[UR40][R16.64], R71 ;  /* 0x0000004710005986 */ /* 0x000fe4000c101528 */
[----:B------:R-:W-:Y:S01]  /*24480*/  ISETP.GE.AND P5, PT, R0, UR8, PT ;  /* 0x0000000800007c0c */ /* 0x000fe2000bfa6270 */
[----:B------:R-:W-:Y:S01]  /*24490*/  IMAD.WIDE R22, R25, 0x2, R14 ;  /* 0x0000000219167825 */ /* 0x000fe200078e020e */
[----:B------:R3:W-:Y:S01]  /*244a0*/  @P0 STG.E.U16 desc[UR40][R18.64], R24 ;  /* 0x0000001812000986 */ /* 0x0007e2000c101528 */
[----:B------:R-:W-:Y:S02]  /*244b0*/  ULDC UR8, c[0x0][0x228] ;  /* 0x00008a0000087ab9 */ /* 0x000fe40000000800 */
[----:B------:R-:W-:Y:S01]  /*244c0*/  VIADD R0, R219, 0x6b ;  /* 0x0000006bdb007836 */ /* 0x000fe20000000000 */
[----:B------:R-:W-:Y:S01]  /*244d0*/  @P6 STG.E.U16 desc[UR40][R20.64], R83 ;  /* 0x0000005314006986 */ /* 0x000fe2000c101528 */
[----:B------:R-:W-:Y:S01]  /*244e0*/  ISETP.LT.AND P6, PT, R228, UR12, !P4 ;  /* 0x0000000ce4007c0c */ /* 0x000fe2000e7c1270 */
[----:B------:R-:W-:-:S02]  /*244f0*/  ULDC UR12, c[0x0][0x228] ;  /* 0x00008a00000c7ab9 */ /* 0x000fc40000000800 */
        /* <DEDUP_REMOVED lines=12> */
[----:B0-----:R-:W-:Y:S01]  /*245c0*/  PRMT R22, R84, 0x7632, R22 ;  /* 0x0000763254167816 */ /* 0x001fe20000000016 */
        /* <DEDUP_REMOVED lines=9> */
[----:B-1----:R-:W-:Y:S01]  /*24660*/  PRMT R24, R73, 0x7632, R24 ;  /* 0x0000763249187816 */ /* 0x002fe20000000018 */
[----:B------:R-:W-:Y:S01]  /*24670*/  VIADD R0, R219, 0x6d ;  /* 0x0000006ddb007836 */ /* 0x000fe20000000000 */
[----:B------:R1:W-:Y:S01]  /*24680*/  @P6 STG.E.U16 desc[UR40][R20.64], R72 ;  /* 0x0000004814006986 */ /* 0x0003e2000c101528 */
[----:B------:R-:W-:Y:S01]  /*24690*/  ISETP.LT.AND P6, PT, R228, UR10, !P5 ;  /* 0x0000000ae4007c0c */ /* 0x000fe2000efc1270 */
[----:B------:R-:W-:Y:S01]  /*246a0*/  VIADD R23, R3, UR4 ;  /* 0x0000000403177c36 */ /* 0x000fe20008000000 */
[----:B------:R-:W-:Y:S01]  /*246b0*/  ISETP.LT.AND P5, PT, R231, UR12, !P5 ;  /* 0x0000000ce7007c0c */ /* 0x000fe2000efa1270 */
[----:B0-----:R-:W-:Y:S01]  /*246c0*/  IMAD.WIDE R16, R3, 0x2, R14 ;  /* 0x0000000203107825 */ /* 0x001fe200078e020e */
[----:B------:R-:W-:Y:S01]  /*246d0*/  ISETP.GE.AND P3, PT, R0, UR6, PT ;  /* 0x0000000600007c0c */ /* 0x000fe2000bf66270 */
[----:B------:R-:W-:Y:S01]  /*246e0*/  ULDC UR4, c[0x0][0x22c] ;  /* 0x00008b0000047ab9 */ /* 0x000fe20000000800 */
[----:B------:R-:W-:Y:S01]  /*246f0*/  PRMT R0, R85, 0x7632, R0 ;  /* 0x0000763255007816 */ /* 0x000fe20000000000 */
[----:B---3--:R-:W-:Y:S01]  /*24700*/  IMAD.WIDE R18, R23, 0x2, R12 ;  /* 0x0000000217127825 */ /* 0x008fe200078e020c */
[----:B------:R-:W-:Y:S01]  /*24710*/  ULDC UR10, c[0x0][0x228] ;  /* 0x00008a00000a7ab9 */ /* 0x000fe20000000800 */
[----:B------:R-:W-:Y:S01]  /*24720*/  ULDC UR12, c[0x0][0x228] ;  /* 0x00008a00000c7ab9 */ /* 0x000fe20000000800 */
[----:B------:R-:W-:Y:S01]  /*24730*/  ULDC UR6, c[0x0][0x248] ;  /* 0x0000920000067ab9 */ /* 0x000fe20000000800 */
[----:B-1----:R-:W-:Y:S01]  /*24740*/  PRMT R72, R72, 0x7632, R72 ;  /* 0x0000763248487816 */ /* 0x002fe20000000048 */
        /* <DEDUP_REMOVED lines=14> */
[----:B0-----:R-:W-:Y:S01]  /*24830*/  IMAD.WIDE R16, R23, 0x2, R12 ;  /* 0x0000000217107825 */ /* 0x001fe200078e020c */
[----:B------:R-:W-:Y:S01]  /*24840*/  ISETP.LT.AND P2, PT, R231, UR14, !P2 ;  /* 0x0000000ee7007c0c */ /* 0x000fe2000d741270 */
[----:B------:R-:W-:Y:S01]  /*24850*/  ULDC UR8, c[0x0][0x228] ;  /* 0x00008a0000087ab9 */ /* 0x000fe20000000800 */
[----:B------:R-:W-:Y:S01]  /*24860*/  ULDC UR10, c[0x0][0x228] ;  /* 0x00008a00000a7ab9 */ /* 0x000fe20000000800 */
[----:B-1----:R-:W-:Y:S01]  /*24870*/  IMAD.WIDE R18, R23, 0x2, R14 ;  /* 0x0000000217127825 */ /* 0x002fe200078e020e */
[----:B------:R-:W-:Y:S01]  /*24880*/  ULDC UR12, c[0x0][0x228] ;  /* 0x00008a00000c7ab9 */ /* 0x000fe20000000800 */
[----:B------:R-:W-:Y:S01]  /*24890*/  ULDC UR6, c[0x0][0x22c] ;  /* 0x00008b0000067ab9 */ /* 0x000fe20000000800 */
[----:B------:R-:W-:Y:S01]  /*248a0*/  ULDC UR14, c[0x0][0x228] ;  /* 0x00008a00000e7ab9 */ /* 0x000fe20000000800 */
[----:B---3--:R-:W-:-:S02]  /*248b0*/  IMAD.WIDE R20, R3, 0x2, R12 ;  /* 0x0000000203147825 */ /* 0x008fc400078e020c */
        /* <DEDUP_REMOVED lines=14> */
[C---:B0-----:R-:W-:Y:S01]  /*249a0*/  IMAD.WIDE R16, R3.reuse, 0x2, R12 ;  /* 0x0000000203107825 */ /* 0x041fe200078e020c */
[----:B------:R-:W-:Y:S01]  /*249b0*/  ULDC UR8, c[0x0][0x228] ;  /* 0x00008a0000087ab9 */ /* 0x000fe20000000800 */
[----:B------:R-:W-:Y:S01]  /*249c0*/  ULDC UR10, c[0x0][0x228] ;  /* 0x00008a00000a7ab9 */ /* 0x000fe20000000800 */
[----:B------:R-:W-:Y:S01]  /*249d0*/  ISETP.GE.AND P0, PT, R0, UR6, PT ;  /* 0x0000000600007c0c */ /* 0x000fe2000bf06270 */
[----:B-1----:R-:W-:Y:S01]  /*249e0*/  IMAD.WIDE R18, R3, 0x2, R14 ;  /* 0x0000000203127825 */ /* 0x002fe200078e020e */
[----:B------:R-:W-:Y:S01]  /*249f0*/  ULDC UR12, c[0x0][0x228] ;  /* 0x00008a00000c7ab9 */ /* 0x000fe20000000800 */
[----:B------:R-:W-:Y:S01]  /*24a00*/  ISETP.LT.AND P4, PT, R231, UR8, !P4 ;  /* 0x00000008e7007c0c */ /* 0x000fe2000e781270 */
[----:B------:R-:W-:Y:S01]  /*24a10*/  ULDC UR6, c[0x0][0x22c] ;  /* 0x00008b0000067ab9 */ /* 0x000fe20000000800 */
[----:B---3--:R-:W-:Y:S01]  /*24a20*/  VIADD R23, R3, UR4 ;  /* 0x0000000403177c36 */ /* 0x008fe20008000000 */
        /* <DEDUP_REMOVED lines=14> */
[----:B0-----:R-:W-:Y:S01]  /*24b10*/  IMAD.WIDE R16, R23, 0x2, R14 ;  /* 0x0000000217107825 */ /* 0x001fe200078e020e */
[----:B------:R-:W-:Y:S01]  /*24b20*/  ISETP.GE.AND P3, PT, R0, UR6, PT ;  /* 0x0000000600007c0c */ /* 0x000fe2000bf66270 */
[----:B------:R-:W-:Y:S01]  /*24b30*/  ULDC UR10, c[0x0][0x228] ;  /* 0x00008a00000a7ab9 */ /* 0x000fe20000000800 */
[----:B------:R-:W-:Y:S01]  /*24b40*/  PRMT R0, R75, 0x7632, R0 ;  /* 0x000076324b007816 */ /* 0x000fe20000000000 */
[----:B-1----:R-:W-:Y:S01]  /*24b50*/  VIADD R3, R23, UR4 ;  /* 0x0000000417037c36 */ /* 0x002fe20008000000 */
[----:B------:R-:W-:Y:S01]  /*24b60*/  ULDC UR4, c[0x0][0x22c] ;  /* 0x00008b0000047ab9 */ /* 0x000fe20000000800 */
[----:B------:R-:W-:Y:S01]  /*24b70*/  ULDC UR12, c[0x0][0x228] ;  /* 0x00008a00000c7ab9 */ /* 0x000fe20000000800 */
[----:B------:R-:W-:Y:S01]  /*24b80*/  ULDC UR6, c[0x0][0x248] ;  /* 0x0000920000067ab9 */ /* 0x000fe20000000800 */
[----:B---3--:R-:W-:Y:S01]  /*24b90*/  PRMT R87, R87, 0x7632, R87 ;  /* 0x0000763257577816 */ /* 0x008fe20000000057 */
[----:B------:R-:W-:-:S04]  /*24ba0*/  IMAD.WIDE R18, R3, 0x2, R12 ;  /* 0x0000000203127825 */ /* 0x000fc800078e020c */
[----:B------:R-:W-:Y:S01]  /*24bb0*/  IMAD.WIDE R20, R3, 0x2, R14 ;  /* 0x0000000203147825 */ /* 0x000fe200078e020e */
[----:B------:R0:W-:Y:S01]  /*24bc0*/  @P4 STG.E.U16 desc[UR40][R16.64], R87 ;  /* 0x0000005710004986 */ /* 0x0001e2000c101528 */
[----:B------:R-:W-:Y:S01]  /*24bd0*/  ISETP.GE.AND P4, PT, R22, UR4, PT ;  /* 0x0000000416007c0c */ /* 0x000fe2000bf86270 */
[----:B------:R-:W-:Y:S01]  /*24be0*/  ULDC UR4, c[0x0][0x248] ;  /* 0x0000920000047ab9 */ /* 0x000fe20000000800 */
[----:B------:R-:W-:Y:S01]  /*24bf0*/  VIADD R24, R219, 0x74 ;  /* 0x00000074db187836 */ /* 0x000fe20000000000 */
        /* <DEDUP_REMOVED lines=13> */
[----:B------:R-:W-:Y:S01]  /*24cd0*/  PRMT R3, R4, 0x7632, R3 ;  /* 0x0000763204037816 */ /* 0x000fe20000000003 */
[----:B------:R-:W-:Y:S01]  /*24ce0*/  ULDC UR10, c[0x0][0x228] ;  /* 0x00008a00000a7ab9 */ /* 0x000fe20000000800 */
[----:B------:R-:W-:Y:S01]  /*24cf0*/  ULDC UR12, c[0x0][0x228] ;  /* 0x00008a00000c7ab9 */ /* 0x000fe20000000800 */
[----:B---3--:R-:W-:Y:S01]  /*24d00*/  PRMT R0, R76, 0x7632, R0 ;  /* 0x000076324c007816 */ /* 0x008fe20000000000 */
[C---:B------:R-:W-:Y:S01]  /*24d10*/  IMAD.WIDE R20, R25.reuse, 0x2, R12 ;  /* 0x0000000219147825 */ /* 0x040fe200078e020c */
[----:B------:R0:W-:Y:S01]  /*24d20*/  @P5 STG.E.U16 desc[UR40][R16.64], R76 ;  /* 0x0000004c10005986 */ /* 0x0001e2000c101528 */
[----:B------:R-:W-:Y:S01]  /*24d30*/  ISETP.GE.AND P5, PT, R24, UR4, PT ;  /* 0x0000000418007c0c */ /* 0x000fe2000bfa6270 */
[----:B------:R-:W-:Y:S01]  /*24d40*/  ULDC UR4, c[0x0][0x248] ;  /* 0x0000920000047ab9 */ /* 0x000fe20000000800 */
[----:B------:R-:W-:Y:S01]  /*24d50*/  IMAD.WIDE R22, R25, 0x2, R14 ;  /* 0x0000000219167825 */ /* 0x000fe200078e020e */
[----:B------:R1:W-:Y:S01]  /*24d60*/  @P0 STG.E.U16 desc[UR40][R18.64], R0 ;  /* 0x0000000012000986 */ /* 0x0003e2000c101528 */
[----:B------:R-:W-:-:S02]  /*24d70*/  ULDC UR14, c[0x0][0x228] ;  /* 0x00008a00000e7ab9 */ /* 0x000fc40000000800 */
[----:B------:R-:W-:Y:S01]  /*24d80*/  VIADD R25, R25, UR4 ;  /* 0x0000000419197c36 */ /* 0x000fe20008000000 */
[----:B------:R3:W-:Y:S01]  /*24d90*/  @P6 STG.E.U16 desc[UR40][R20.64], R4 ;  /* 0x0000000414006986 */ /* 0x0007e2000c101528 */
[C---:B------:R-:W-:Y:S01]  /*24da0*/  ISETP.LT.AND P6, PT, R228.reuse, UR10, !P4 ;  /* 0x0000000ae4007c0c */ /* 0x040fe2000e7c1270 */
[----:B------:R-:W-:Y:S01]  /*24db0*/  ULDC UR4, c[0x0][0x248] ;  /* 0x0000920000047ab9 */ /* 0x000fe20000000800 */
[----:B------:R-:W-:Y:S01]  /*24dc0*/  ULDC UR10, c[0x0][0x228] ;  /* 0x00008a00000a7ab9 */ /* 0x000fe20000000800 */
[----:B------:R4:W-:Y:S01]  /*24dd0*/  @P2 STG.E.U16 desc[UR40][R22.64], R3 ;  /* 0x0000000316002986 */ /* 0x0009e2000c101528 */
[----:B------:R-:W-:Y:S01]  /*24de0*/  ISETP.LT.AND P2, PT, R228, UR6, !P3 ;  /* 0x00000006e4007c0c */ /* 0x000fe2000df41270 */
[----:B0-----:R-:W-:Y:S01]  /*24df0*/  IMAD.WIDE R16, R25, 0x2, R12 ;  /* 0x0000000219107825 */ /* 0x001fe200078e020c */
[----:B------:R-:W-:Y:S01]  /*24e00*/  ISETP.LT.AND P3, PT, R231, UR8, !P3 ;  /* 0x00000008e7007c0c */ /* 0x000fe2000df61270 */
[----:B------:R-:W-:Y:S01]  /*24e10*/  ULDC UR6, c[0x0][0x228] ;  /* 0x00008a0000067ab9 */ /* 0x000fe20000000800 */
[----:B------:R-:W-:Y:S01]  /*24e20*/  ULDC UR8, c[0x0][0x228] ;  /* 0x00008a0000087ab9 */ /* 0x000fe20000000800 */
[----:B-1----:R-:W-:Y:S01]  /*24e30*/  IMAD.WIDE R18, R25, 0x2, R14 ;  /* 0x0000000219127825 */ /* 0x002fe200078e020e */
[----:B------:R-:W-:Y:S01]  /*24e40*/  ISETP.LT.AND P4, PT, R231, UR6, !P4 ;  /* 0x00000006e7007c0c */ /* 0x000fe2000e781270 */
[----:B------:R-:W-:Y:S01]  /*24e50*/  ULDC UR6, c[0x0][0x228] ;  /* 0x00008a0000067ab9 */ /* 0x000fe20000000800 */
[----:B---3--:R-:W-:Y:S01]  /*24e60*/  PRMT R4, R77, 0x7632, R4 ;  /* 0x000076324d047816 */ /* 0x008fe20000000004 */
[----:B------:R-:W-:-:S02]  /*24e70*/  VIADD R0, R219, 0x75 ;  /* 0x00000075db007836 */ /* 0x000fc40000000000 */
[----:B----4-:R-:W-:Y:S01]  /*24e80*/  VIADD R3, R25, UR4 ;  /* 0x0000000419037c36 */ /* 0x010fe20008000000 */
[----:B------:R-:W-:Y:S01]  /*24e90*/  ULDC UR4, c[0x0][0x248] ;  /* 0x0000920000047ab9 */ /* 0x000fe20000000800 */
[----:B------:R0:W-:Y:S01]  /*24ea0*/  @P2 STG.E.U16 desc[UR40][R16.64], R77 ;  /* 0x0000004d10002986 */ /* 0x0001e2000c101528 */
[----:B------:R-:W-:Y:S01]  /*24eb0*/  VIADD R22, R219, 0x76 ;  /* 0x00000076db167836 */ /* 0x000fe20000000000 */
[----:B------:R-:W-:Y:S01]  /*24ec0*/  ISETP.GE.AND P0, PT, R0, UR23, PT ;  /* 0x0000001700007c0c */ /* 0x000fe2000bf06270 */
[C-C-:B------:R-:W-:Y:S01]  /*24ed0*/  IMAD.WIDE R20, R3.reuse, 0x2, R12.reuse ;  /* 0x0000000203147825 */ /* 0x140fe200078e020c */
[----:B------:R1:W-:Y:S02]  /*24ee0*/  @P3 STG.E.U16 desc[UR40][R18.64], R4 ;  /* 0x0000000412003986 */ /* 0x0003e4000c101528 */
[----:B------:R-:W-:Y:S01]  /*24ef0*/  ISETP.GE.AND P2, PT, R22, UR21, PT ;  /* 0x0000001516007c0c */ /* 0x000fe2000bf46270 */
[----:B------:R-:W-:Y:S01]  /*24f00*/  VIADD R23, R3, UR4 ;  /* 0x0000000403177c36 */ /* 0x000fe20008000000 */
[----:B------:R3:W-:Y:S01]  /*24f10*/  @P6 STG.E.U16 desc[UR40][R20.64], R5 ;  /* 0x0000000514006986 */ /* 0x0007e2000c101528 */
[----:B------:R-:W-:Y:S01]  /*24f20*/  ISETP.LT.AND P6, PT, R228, UR8, !P5 ;  /* 0x00000008e4007c0c */ /* 0x000fe2000efc1270 */
[----:B------:R-:W-:Y:S01]  /*24f30*/  ULDC UR8, c[0x0][0x228] ;  /* 0x00008a0000087ab9 */ /* 0x000fe20000000800 */
[----:B------:R-:W-:Y:S01]  /*24f40*/  ISETP.LT.AND P5, PT, R231, UR6, !P5 ;  /* 0x00000006e7007c0c */ /* 0x000fe2000efa1270 */
[C---:B0-----:R-:W-:Y:S01]  /*24f50*/  IMAD.WIDE R16, R23.reuse, 0x2, R12 ;  /* 0x0000000217107825 */ /* 0x041fe200078e020c */
[----:B------:R-:W-:Y:S01]  /*24f60*/  ULDC UR4, c[0x0][0x248] ;  /* 0x0000920000047ab9 */ /* 0x000fe20000000800 */
[----:B------:R-:W-:Y:S01]  /*24f70*/  ULDC UR6, c[0x0][0x248] ;  /* 0x0000920000067ab9 */ /* 0x000fe20000000800 */
[----:B------:R-:W0:Y:S01]  /*24f80*/  LDS.128 R24, [R2] ;  /* 0x0000000002187984 */ /* 0x000e220000000c00 */
[----:B-1----:R-:W-:Y:S01]  /*24f90*/  IMAD.WIDE R18, R23, 0x2, R14 ;  /* 0x0000000217127825 */ /* 0x002fe200078e020e */
[----:B------:R-:W-:-:S02]  /*24fa0*/  PRMT R22, R6, 0x7632, R22 ;  /* 0x0000763206167816 */ /* 0x000fc40000000016 */
[----:B---3--:R-:W-:Y:S01]  /*24fb0*/  PRMT R21, R5, 0x7632, R21 ;  /* 0x0000763205157816 */ /* 0x008fe20000000015 */
[----:B------:R-:W-:Y:S01]  /*24fc0*/  IMAD.WIDE R4, R3, 0x2, R14 ;  /* 0x0000000203047825 */ /* 0x000fe200078e020e */
[----:B------:R-:W-:-:S03]  /*24fd0*/  PRMT R3, R78, 0x7632, R3 ;  /* 0x000076324e037816 */ /* 0x000fc60000000003 */
[----:B------:R-:W-:Y:S01]  /*24fe0*/  VIADD R23, R23, UR4 ;  /* 0x0000000417177c36 */ /* 0x000fe20008000000 */
[----:B------:R1:W-:Y:S01]  /*24ff0*/  @P4 STG.E.U16 desc[UR40][R4.64], R21 ;  /* 0x0000001504004986 */ /* 0x0003e2000c101528 */
[C---:B------:R-:W-:Y:S01]  /*25000*/  VIADD R20, R219.reuse, 0x78 ;  /* 0x00000078db147836 */ /* 0x040fe20000000000 */
[----:B------:R-:W-:Y:S01]  /*25010*/  ULDC UR4, c[0x0][0x248] ;  /* 0x0000920000047ab9 */ /* 0x000fe20000000800 */
[----:B------:R-:W-:Y:S01]  /*25020*/  VIADD R0, R219, 0x77 ;  /* 0x00000077db007836 */ /* 0x000fe20000000000 */
        /* <DEDUP_REMOVED lines=8> */
[C---:B-1----:R-:W-:Y:S01]  /*250b0*/  IMAD.WIDE R4, R23.reuse, 0x2, R12 ;  /* 0x0000000217047825 */ /* 0x042fe200078e020c */
[----:B------:R-:W-:Y:S01]  /*250c0*/  ISETP.GE.AND P4, PT, R20, UR17, PT ;  /* 0x0000001114007c0c */ /* 0x000fe2000bf86270 */
[----:B------:R-:W-:Y:S01]  /*250d0*/  ULDC UR10, c[0x0][0x228] ;  /* 0x00008a00000a7ab9 */ /* 0x000fe20000000800 */
[----:B------:R-:W-:Y:S01]  /*250e0*/  ISETP.GE.AND P3, PT, R0, UR19, PT ;  /* 0x0000001300007c0c */ /* 0x000fe2000bf66270 */
[----:B---3--:R-:W-:Y:S01]  /*250f0*/  IMAD.WIDE R16, R23, 0x2, R14 ;  /* 0x0000000217107825 */ /* 0x008fe200078e020e */
[----:B------:R-:W-:-:S03]  /*25100*/  ULDC UR14, c[0x0][0x228] ;  /* 0x00008a00000e7ab9 */ /* 0x000fc60000000800 */
[----:B----4-:R-:W-:Y:S01]  /*25110*/  VIADD R3, R23, UR6 ;  /* 0x0000000617037c36 */ /* 0x010fe20008000000 */
[----:B------:R-:W-:Y:S01]  /*25120*/  PRMT R23, R79, 0x7632, R23 ;  /* 0x000076324f177816 */ /* 0x000fe20000000017 */
[----:B------:R1:W-:Y:S01]  /*25130*/  @P5 STG.E.U16 desc[UR40][R4.64], R6 ;  /* 0x0000000604005986 */ /* 0x0003e2000c101528 */
[----:B------:R-:W-:Y:S01]  /*25140*/  VIADD R0, R219, 0x79 ;  /* 0x00000079db007836 */ /* 0x000fe20000000000 */
[----:B------:R-:W-:Y:S01]  /*25150*/  ULDC UR6, c[0x0][0x248] ;  /* 0x0000920000067ab9 */ /* 0x000fe20000000800 */
[C---:B------:R-:W-:Y:S01]  /*25160*/  IMAD.WIDE R18, R3.reuse, 0x2, R12 ;  /* 0x0000000203127825 */ /* 0x040fe200078e020c */
[----:B------:R-:W-:Y:S02]  /*25170*/  @P0 STG.E.U16 desc[UR40][R16.64], R22 ;  /* 0x0000001610000986 */ /* 0x000fe4000c101528 */
[----:B------:R-:W-:Y:S01]  /*25180*/  ISETP.GE.AND P5, PT, R0, UR15, PT ;  /* 0x0000000f00007c0c */ /* 0x000fe2000bfa6270 */
[----:B------:R-:W-:Y:S01]  /*25190*/  IMAD.WIDE R20, R3, 0x2, R14 ;  /* 0x0000000203147825 */ /* 0x000fe200078e020e */
[----:B------:R-:W-:Y:S01]  /*251a0*/  @P6 STG.E.U16 desc[UR40][R18.64], R79 ;  /* 0x0000004f12006986 */ /* 0x000fe2000c101528 */
[----:B------:R-:W-:-:S02]  /*251b0*/  ISETP.LT.AND P6, PT, R228, UR12, !P4 ;  /* 0x0000000ce4007c0c */ /* 0x000fc4000e7c1270 */
[----:B------:R-:W-:Y:S01]  /*251c0*/  VIADD R0, R219, 0x7a ;  /* 0x0000007adb007836 */ /* 0x000fe20000000000 */
[----:B------:R3:W-:Y:S01]  /*251d0*/  @P2 STG.E.U16 desc[UR40][R20.64], R23 ;  /* 0x0000001714002986 */ /* 0x0007e2000c101528 */
[----:B------:R-:W-:Y:S01]  /*251e0*/  ISETP.LT.AND P2, PT, R228, UR8, !P3 ;  /* 0x00000008e4007c0c */ /* 0x000fe2000df41270 */
[----:B-1----:R-:W-:Y:S01]  /*251f0*/  VIADD R5, R3, UR4 ;  /* 0x0000000403057c36 */ /* 0x002fe20008000000 */
[C---:B------:R-:W-:Y:S01]  /*25200*/  ISETP.LT.AND P3, PT, R231.reuse, UR10, !P3 ;  /* 0x0000000ae7007c0c */ /* 0x040fe2000df61270 */
[----:B------:R-:W-:Y:S01]  /*25210*/  ULDC UR8, c[0x0][0x228] ;  /* 0x00008a0000087ab9 */ /* 0x000fe20000000800 */
[----:B------:R-:W-:Y:S01]  /*25220*/  ISETP.LT.AND P4, PT, R231, UR14, !P4 ;  /* 0x0000000ee7007c0c */ /* 0x000fe2000e781270 */
[----:B------:R-:W-:Y:S01]  /*25230*/  IMAD.WIDE R2, R5, 0x2, R12 ;  /* 0x0000000205027825 */ /* 0x000fe200078e020c */
[----:B------:R-:W-:Y:S01]  /*25240*/  ISETP.GE.AND P0, PT, R0, UR13, PT ;  /* 0x0000000d00007c0c */ /* 0x000fe2000bf06270 */
[----:B------:R-:W-:Y:S01]  /*25250*/  ULDC UR4, c[0x0][0x248] ;  /* 0x0000920000047ab9 */ /* 0x000fe20000000800 */
[----:B------:R-:W-:Y:S01]  /*25260*/  PRMT R0, R7, 0x7632, R0 ;  /* 0x0000763207007816 */ /* 0x000fe20000000000 */
[----:B------:R-:W-:Y:S01]  /*25270*/  ULDC UR10, c[0x0][0x228] ;  /* 0x00008a00000a7ab9 */ /* 0x000fe20000000800 */
[----:B--2---:R-:W-:Y:S01]  /*25280*/  PRMT R6, R8, 0x7632, R6 ;  /* 0x0000763208067816 */ /* 0x004fe20000000006 */
[C---:B---3--:R-:W-:Y:S01]  /*25290*/  VIADD R21, R5.reuse, UR6 ;  /* 0x0000000605157c36 */ /* 0x048fe20008000000 */
[----:B------:R-:W-:Y:S01]  /*252a0*/  ULDC UR6, c[0x0][0x228] ;  /* 0x00008a0000067ab9 */ /* 0x000fe20000000800 */
[----:B------:R-:W-:Y:S01]  /*252b0*/  IMAD.WIDE R4, R5, 0x2, R14 ;  /* 0x0000000205047825 */ /* 0x000fe200078e020e */
[----:B------:R1:W-:Y:S03]  /*252c0*/  @P2 STG.E.U16 desc[UR40][R2.64], R7 ;  /* 0x0000000702002986 */ /* 0x0003e6000c101528 */
[C---:B------:R-:W-:Y:S01]  /*252d0*/  IMAD.WIDE R16, R21.reuse, 0x2, R12 ;  /* 0x0000000215107825 */ /* 0x040fe200078e020c */
[----:B------:R-:W-:Y:S03]  /*252e0*/  @P3 STG.E.U16 desc[UR40][R4.64], R0 ;  /* 0x0000000004003986 */ /* 0x000fe6000c101528 */
[----:B------:R-:W-:Y:S01]  /*252f0*/  IMAD.WIDE R18, R21, 0x2, R14 ;  /* 0x0000000215127825 */ /* 0x000fe200078e020e */
[----:B------:R0:W-:Y:S01]  /*25300*/  @P6 STG.E.U16 desc[UR40][R16.64], R8 ;  /* 0x0000000810006986 */ /* 0x0001e2000c101528 */
[----:B------:R-:W-:-:S02]  /*25310*/  ISETP.LT.AND P6, PT, R228, UR10, !P0 ;  /* 0x0000000ae4007c0c */ /* 0x000fc4000c7c1270 */
[----:B------:R-:W-:Y:S01]  /*25320*/  VIADD R21, R21, UR4 ;  /* 0x0000000415157c36 */ /* 0x000fe20008000000 */
[----:B------:R2:W-:Y:S01]  /*25330*/  @P4 STG.E.U16 desc[UR40][R18.64], R6 ;  /* 0x0000000612004986 */ /* 0x0005e2000c101528 */
[----:B------:R-:W-:Y:S01]  /*25340*/  ISETP.LT.AND P4, PT, R228, UR6, !P5 ;  /* 0x00000006e4007c0c */ /* 0x000fe2000ef81270 */
[----:B------:R-:W-:Y:S01]  /*25350*/  ULDC UR4, c[0x0][0x248] ;  /* 0x0000920000047ab9 */ /* 0x000fe20000000800 */
[----:B------:R-:W-:Y:S01]  /*25360*/  ISETP.LT.AND P5, PT, R231, UR8, !P5 ;  /* 0x00000008e7007c0c */ /* 0x000fe2000efa1270 */
[----:B------:R-:W-:Y:S01]  /*25370*/  VIADD R20, R219, 0x7b ;  /* 0x0000007bdb147836 */ /* 0x000fe20000000000 */
[----:B------:R-:W-:Y:S01]  /*25380*/  ULDC UR6, c[0x0][0x228] ;  /* 0x00008a0000067ab9 */ /* 0x000fe20000000800 */
[C---:B-1----:R-:W-:Y:S01]  /*25390*/  IMAD.WIDE R2, R21.reuse, 0x2, R12 ;  /* 0x0000000215027825 */ /* 0x042fe200078e020c */
[----:B------:R-:W-:Y:S01]  /*253a0*/  ULDC UR8, c[0x0][0x228] ;  /* 0x00008a0000087ab9 */ /* 0x000fe20000000800 */
[----:B0-----:R-:W-:Y:S02]  /*253b0*/  PRMT R8, R24, 0x7632, R8 ;  /* 0x0000763218087816 */ /* 0x001fe40000000008 */
[----:B------:R-:W-:Y:S01]  /*253c0*/  VIADD R17, R21, UR4 ;  /* 0x0000000415117c36 */ /* 0x000fe20008000000 */
[----:B------:R-:W-:Y:S01]  /*253d0*/  ISETP.GE.AND P2, PT, R20, UR11, PT ;  /* 0x0000000b14007c0c */ /* 0x000fe2000bf46270 */
[----:B------:R-:W-:Y:S01]  /*253e0*/  VIADD R16, R219, 0x7d ;  /* 0x0000007ddb107836 */ /* 0x000fe20000000000 */
[----:B------:R-:W-:Y:S01]  /*253f0*/  ISETP.LT.AND P0, PT, R231, UR6, !P0 ;  /* 0x00000006e7007c0c */ /* 0x000fe2000c701270 */
[----:B------:R-:W-:Y:S01]  /*25400*/  VIADD R0, R219, 0x7c ;  /* 0x0000007cdb007836 */ /* 0x000fe20000000000 */
[----:B------:R0:W-:Y:S01]  /*25410*/  @P4 STG.E.U16 desc[UR40][R2.64], R24 ;  /* 0x0000001802004986 */ /* 0x0001e2000c101528 */
[----:B------:R-:W-:Y:S01]  /*25420*/  IMAD.WIDE R4, R21, 0x2, R14 ;  /* 0x0000000215047825 */ /* 0x000fe200078e020e */
[----:B------:R-:W-:Y:S01]  /*25430*/  ISETP.GE.AND P4, PT, R16, UR7, PT ;  /* 0x0000000710007c0c */ /* 0x000fe2000bf86270 */
[----:B------:R-:W-:Y:S01]  /*25440*/  ULDC UR7, c[0x0][0x228] ;  /* 0x00008a0000077ab9 */ /* 0x000fe20000000800 */
[----:B------:R-:W-:Y:S01]  /*25450*/  ISETP.GE.AND P3, PT, R0, UR9, PT ;  /* 0x0000000900007c0c */ /* 0x000fe2000bf66270 */
[----:B--2---:R-:W-:Y:S01]  /*25460*/  IMAD.WIDE R6, R17, 0x2, R12 ;  /* 0x0000000211067825 */ /* 0x004fe200078e020c */
[----:B------:R1:W-:Y:S01]  /*25470*/  @P5 STG.E.U16 desc[UR40][R4.64], R8 ;  /* 0x0000000804005986 */ /* 0x0003e2000c101528 */
[----:B------:R-:W-:Y:S01]  /*25480*/  ULDC UR4, c[0x0][0x248] ;  /* 0x0000920000047ab9 */ /* 0x000fe20000000800 */
[----:B------:R-:W-:Y:S01]  /*25490*/  ULDC UR9, c[0x0][0x228] ;  /* 0x00008a0000097ab9 */ /* 0x000fe20000000800 */
[C---:B------:R-:W-:Y:S01]  /*254a0*/  ISETP.LT.AND P5, PT, R228.reuse, UR7, !P2 ;  /* 0x00000007e4007c0c */ /* 0x040fe2000d7a1270 */
[----:B------:R2:W-:Y:S01]  /*254b0*/  @P6 STG.E.U16 desc[UR40][R6.64], R9 ;  /* 0x0000000906006986 */ /* 0x0005e2000c101528 */
[----:B------:R-:W-:Y:S01]  /*254c0*/  ISETP.LT.AND P2, PT, R231, UR8, !P2 ;  /* 0x00000008e7007c0c */ /* 0x000fe2000d741270 */
[----:B------:R-:W-:Y:S01]  /*254d0*/  VIADD R19, R17, UR4 ;  /* 0x0000000411137c36 */ /* 0x000fe20008000000 */
[----:B------:R-:W-:Y:S01]  /*254e0*/  ISETP.LT.AND P6, PT, R228, UR9, !P3 ;  /* 0x00000009e4007c0c */ /* 0x000fe2000dfc1270 */
[----:B------:R-:W-:Y:S01]  /*254f0*/  ULDC UR4, c[0x0][0x248] ;  /* 0x0000920000047ab9 */ /* 0x000fe20000000800 */
[----:B------:R-:W-:Y:S01]  /*25500*/  PRMT R0, R9, 0x7632, R0 ;  /* 0x0000763209007816 */ /* 0x000fe20000000000 */
[----:B------:R-:W-:Y:S01]  /*25510*/  VIADD R21, R19, UR4 ;  /* 0x0000000413157c36 */ /* 0x000fe20008000000 */
[----:B------:R-:W-:Y:S01]  /*25520*/  PRMT R16, R25, 0x7632, R16 ;  /* 0x0000763219107816 */ /* 0x000fe20000000010 */
[----:B0-----:R-:W-:Y:S01]  /*25530*/  IMAD.WIDE R2, R17, 0x2, R14 ;  /* 0x0000000211027825 */ /* 0x001fe200078e020e */
[----:B------:R-:W-:Y:S01]  /*25540*/  ULDC UR6, c[0x0][0x228] ;  /* 0x00008a0000067ab9 */ /* 0x000fe20000000800 */
[----:B------:R-:W-:Y:S01]  /*25550*/  ULDC UR4, c[0x0][0x228] ;  /* 0x00008a0000047ab9 */ /* 0x000fe20000000800 */
[----:B------:R-:W-:Y:S01]  /*25560*/  ULDC UR7, c[0x0][0x228] ;  /* 0x00008a0000077ab9 */ /* 0x000fe20000000800 */
[C---:B-1----:R-:W-:Y:S01]  /*25570*/  IMAD.WIDE R4, R19.reuse, 0x2, R12 ;  /* 0x0000000213047825 */ /* 0x042fe200078e020c */
[----:B------:R0:W-:Y:S01]  /*25580*/  @P0 STG.E.U16 desc[UR40][R2.64], R0 ;  /* 0x0000000002000986 */ /* 0x0001e2000c101528 */
[----:B------:R-:W-:Y:S01]  /*25590*/  ULDC UR8, c[0x0][0x228] ;  /* 0x00008a0000087ab9 */ /* 0x000fe20000000800 */
[----:B------:R-:W-:Y:S01]  /*255a0*/  ULDC UR9, c[0x0][0x228] ;  /* 0x00008a0000097ab9 */ /* 0x000fe20000000800 */
[----:B--2---:R-:W-:Y:S01]  /*255b0*/  IMAD.WIDE R6, R19, 0x2, R14 ;  /* 0x0000000213067825 */ /* 0x004fe200078e020e */
[----:B------:R-:W-:Y:S01]  /*255c0*/  @P5 STG.E.U16 desc[UR40][R4.64], R25 ;  /* 0x0000001904005986 */ /* 0x000fe2000c101528 */
[----:B------:R-:W-:-:S02]  /*255d0*/  PRMT R18, R11, 0x7632, R18 ;  /* 0x000076320b127816 */ /* 0x000fc40000000012 */
[----:B------:R-:W-:Y:S01]  /*255e0*/  IMAD.WIDE R8, R21, 0x2, R12 ;  /* 0x0000000215087825 */ /* 0x000fe200078e020c */
[----:B------:R1:W-:Y:S01]  /*255f0*/  @P2 STG.E.U16 desc[UR40][R6.64], R16 ;  /* 0x0000001006002986 */ /* 0x0003e2000c101528 */
[C---:B------:R-:W-:Y:S01]  /*25600*/  ISETP.LT.AND P2, PT, R228.reuse, UR6, !P1 ;  /* 0x00000006e4007c0c */ /* 0x040fe2000cf41270 */
[----:B------:R-:W-:Y:S01]  /*25610*/  ULDC UR6, c[0x0][0x228] ;  /* 0x00008a0000067ab9 */ /* 0x000fe20000000800 */
[----:B------:R-:W-:Y:S01]  /*25620*/  VIADD R219, R219, 0x7e ;  /* 0x0000007edbdb7836 */ /* 0x000fe20000000000 */
[----:B------:R2:W-:Y:S01]  /*25630*/  @P6 STG.E.U16 desc[UR40][R8.64], R10 ;  /* 0x0000000a08006986 */ /* 0x0005e2000c101528 */
[C---:B------:R-:W-:Y:S01]  /*25640*/  ISETP.LT.AND P6, PT, R228.reuse, UR4, !P4 ;  /* 0x00000004e4007c0c */ /* 0x040fe2000e7c1270 */
[----:B------:R-:W-:Y:S01]  /*25650*/  ULDC UR4, c[0x0][0x248] ;  /* 0x0000920000047ab9 */ /* 0x000fe20000000800 */
[----:B------:R-:W-:Y:S01]  /*25660*/  ISETP.LT.AND P3, PT, R231, UR6, !P3 ;  /* 0x00000006e7007c0c */ /* 0x000fe2000df61270 */
[----:B0-----:R-:W-:Y:S01]  /*25670*/  IMAD.WIDE R2, R21, 0x2, R14 ;  /* 0x0000000215027825 */ /* 0x001fe200078e020e */
[----:B------:R-:W-:Y:S01]  /*25680*/  ISETP.GE.AND P0, PT, R219, UR5, PT ;  /* 0x00000005db007c0c */ /* 0x000fe2000bf06270 */
[----:B------:R-:W-:Y:S01]  /*25690*/  ULDC UR5, c[0x0][0x228] ;  /* 0x00008a0000057ab9 */ /* 0x000fe20000000800 */
[----:B------:R-:W-:Y:S01]  /*256a0*/  ISETP.LT.AND P4, PT, R231, UR7, !P4 ;  /* 0x00000007e7007c0c */ /* 0x000fe2000e781270 */
[----:B-1----:R-:W-:Y:S01]  /*256b0*/  VIADD R7, R21, UR4 ;  /* 0x0000000415077c36 */ /* 0x002fe20008000000 */
[----:B------:R-:W-:Y:S01]  /*256c0*/  ISETP.LT.AND P5, PT, R228, UR5, !P0 ;  /* 0x00000005e4007c0c */ /* 0x000fe2000c7a1270 */
[----:B------:R-:W-:Y:S01]  /*256d0*/  ULDC UR5, c[0x0][0x248] ;  /* 0x0000920000057ab9 */ /* 0x000fe20000000800 */
[----:B------:R-:W-:Y:S01]  /*256e0*/  ISETP.LT.AND P0, PT, R231, UR8, !P0 ;  /* 0x00000008e7007c0c */ /* 0x000fe2000c701270 */
[----:B------:R-:W-:Y:S01]  /*256f0*/  VIADD R17, R7, UR5 ;  /* 0x0000000507117c36 */ /* 0x000fe20008000000 */
[----:B------:R-:W-:Y:S01]  /*25700*/  ISETP.LT.AND P1, PT, R231, UR9, !P1 ;  /* 0x00000009e7007c0c */ /* 0x000fe2000cf21270 */
[----:B------:R-:W-:Y:S01]  /*25710*/  ULDC UR4, c[0x0][0x248] ;  /* 0x0000920000047ab9 */ /* 0x000fe20000000800 */
[----:B--2---:R-:W-:Y:S01]  /*25720*/  PRMT R10, R10, 0x7632, R10 ;  /* 0x000076320a0a7816 */ /* 0x004fe2000000000a */
[----:B------:R-:W-:Y:S01]  /*25730*/  VIADD R19, R17, UR4 ;  /* 0x0000000411137c36 */ /* 0x000fe20008000000 */
[----:B------:R-:W-:Y:S01]  /*25740*/  PRMT R0, R26, 0x7632, R0 ;  /* 0x000076321a007816 */ /* 0x000fe20000000000 */
[----:B------:R-:W-:-:S02]  /*25750*/  IMAD.WIDE R4, R7, 0x2, R12 ;  /* 0x0000000207047825 */ /* 0x000fc400078e020c */
[----:B------:R0:W-:Y:S02]  /*25760*/  @P3 STG.E.U16 desc[UR40][R2.64], R10 ;  /* 0x0000000a02003986 */ /* 0x0001e4000c101528 */
[----:B------:R-:W-:Y:S02]  /*25770*/  IMAD.WIDE R6, R7, 0x2, R14 ;  /* 0x0000000207067825 */ /* 0x000fe400078e020e */
[----:B------:R0:W-:Y:S02]  /*25780*/  @P6 STG.E.U16 desc[UR40][R4.64], R26 ;  /* 0x0000001a04006986 */ /* 0x0001e4000c101528 */
[C---:B------:R-:W-:Y:S02]  /*25790*/  IMAD.WIDE R8, R17.reuse, 0x2, R12 ;  /* 0x0000000211087825 */ /* 0x040fe400078e020c */
[----:B------:R0:W-:Y:S02]  /*257a0*/  @P4 STG.E.U16 desc[UR40][R6.64], R0 ;  /* 0x0000000006004986 */ /* 0x0001e4000c101528 */
[----:B------:R-:W-:-:S02]  /*257b0*/  IMAD.WIDE R16, R17, 0x2, R14 ;  /* 0x0000000211107825 */ /* 0x000fc400078e020e */
[----:B------:R0:W-:Y:S02]  /*257c0*/  @P5 STG.E.U16 desc[UR40][R8.64], R11 ;  /* 0x0000000b08005986 */ /* 0x0001e4000c101528 */
[C---:B------:R-:W-:Y:S02]  /*257d0*/  IMAD.WIDE R12, R19.reuse, 0x2, R12 ;  /* 0x00000002130c7825 */ /* 0x040fe400078e020c */
[----:B------:R0:W-:Y:S02]  /*257e0*/  @P0 STG.E.U16 desc[UR40][R16.64], R18 ;  /* 0x0000001210000986 */ /* 0x0001e4000c101528 */
[----:B------:R-:W-:Y:S02]  /*257f0*/  IMAD.WIDE R14, R19, 0x2, R14 ;  /* 0x00000002130e7825 */ /* 0x000fe400078e020e */
[----:B------:R0:W-:Y:S01]  /*25800*/  @P2 STG.E.U16 desc[UR40][R12.64], R27 ;  /* 0x0000001b0c002986 */ /* 0x0001e2000c101528 */
[----:B------:R-:W-:Y:S05]  /*25810*/  @!P1 EXIT ;  /* 0x000000000000994d */ /* 0x000fea0003800000 */
[----:B0-----:R-:W-:-:S05]  /*25820*/  PRMT R7, R27, 0x7632, R7 ;  /* 0x000076321b077816 */ /* 0x001fca0000000007 */
[----:B------:R-:W-:Y:S01]  /*25830*/  STG.E.U16 desc[UR40][R14.64], R7 ;  /* 0x000000070e007986 */ /* 0x000fe2000c101528 */
[----:B------:R-:W-:Y:S05]  /*25840*/  EXIT ;  /* 0x000000000000794d */ /* 0x000fea0003800000 */
.L_x_2:
[----:B------:R-:W-:-:S00]  /*25850*/  BRA `(.L_x_2) ;  /* 0xfffffffc00fc7947 */ /* 0x000fc0000383ffff */
[----:B------:R-:W-:-:S00]  /*25860*/  NOP ;  /* 0x0000000000007918 */ /* 0x000fc00000000000 */
        /* <DEDUP_REMOVED lines=9> */
.L_x_3:


//--------------------- .nv.shared.matmul_kernel  --------------------------
	.section	.nv.shared.matmul_kernel,"aw",@nobits
	.sectionflags	@""
	.align	16
	.zero		1024


//--------------------- .nv.shared.reserved.0     --------------------------
	.section	.nv.shared.reserved.0,"aw",@nobits
	.weak		__nv_reservedSMEM_offset_0_alias
	.size		__nv_reservedSMEM_offset_0_alias, 0, 0
	.other		__nv_reservedSMEM_offset_0_alias,@"STO_CUDA_RESERVED_SHARED STV_DEFAULT"
__nv_reservedSMEM_offset_0_alias:
	.zero		0


//--------------------- .nv.constant0.matmul_kernel --------------------------
	.section	.nv.constant0.matmul_kernel,"a",@progbits
	.sectionflags	@""
	.align	4
.nv.constant0.matmul_kernel:
	.zero		608


//--------------------- SYMBOLS --------------------------

	.type		.nv.reservedSmem.offset0,@object
	.size		.nv.reservedSmem.offset0,0x4
